//
// Generated by NVIDIA NVVM Compiler
//
// Compiler Build ID: CL-36424714
// Cuda compilation tools, release 13.0, V13.0.88
// Based on NVVM 20.0.0
//

.version 9.0
.target sm_100
.address_size 64

	// .globl	_Z11trainKernelPKfiiiPKiS2_S2_S2_iyyiiiiPiS3_PfS3_S3_S3_S3_S3_S3_S4_S3_S3_S3_S3_S3_S4_S3_
.global .align 4 .b8 precalc_xorwow_matrix[102400];
.global .align 4 .b8 precalc_xorwow_offset_matrix[102400];
.global .align 4 .b8 mrg32k3aM1[2304];
.global .align 4 .b8 mrg32k3aM2[2304];
.global .align 4 .b8 mrg32k3aM1SubSeq[2016];
.global .align 4 .b8 mrg32k3aM2SubSeq[2016];
.global .align 4 .b8 mrg32k3aM1Seq[2304];
.global .align 4 .b8 mrg32k3aM2Seq[2304];
.const .align 8 .b8 __cr_lgamma_table[72];

.visible .entry _Z11trainKernelPKfiiiPKiS2_S2_S2_iyyiiiiPiS3_PfS3_S3_S3_S3_S3_S3_S4_S3_S3_S3_S3_S3_S4_S3_(
	.param .u64 .ptr .align 1 _Z11trainKernelPKfiiiPKiS2_S2_S2_iyyiiiiPiS3_PfS3_S3_S3_S3_S3_S3_S4_S3_S3_S3_S3_S3_S4_S3__param_0,
	.param .u32 _Z11trainKernelPKfiiiPKiS2_S2_S2_iyyiiiiPiS3_PfS3_S3_S3_S3_S3_S3_S4_S3_S3_S3_S3_S3_S4_S3__param_1,
	.param .u32 _Z11trainKernelPKfiiiPKiS2_S2_S2_iyyiiiiPiS3_PfS3_S3_S3_S3_S3_S3_S4_S3_S3_S3_S3_S3_S4_S3__param_2,
	.param .u32 _Z11trainKernelPKfiiiPKiS2_S2_S2_iyyiiiiPiS3_PfS3_S3_S3_S3_S3_S3_S4_S3_S3_S3_S3_S3_S4_S3__param_3,
	.param .u64 .ptr .align 1 _Z11trainKernelPKfiiiPKiS2_S2_S2_iyyiiiiPiS3_PfS3_S3_S3_S3_S3_S3_S4_S3_S3_S3_S3_S3_S4_S3__param_4,
	.param .u64 .ptr .align 1 _Z11trainKernelPKfiiiPKiS2_S2_S2_iyyiiiiPiS3_PfS3_S3_S3_S3_S3_S3_S4_S3_S3_S3_S3_S3_S4_S3__param_5,
	.param .u64 .ptr .align 1 _Z11trainKernelPKfiiiPKiS2_S2_S2_iyyiiiiPiS3_PfS3_S3_S3_S3_S3_S3_S4_S3_S3_S3_S3_S3_S4_S3__param_6,
	.param .u64 .ptr .align 1 _Z11trainKernelPKfiiiPKiS2_S2_S2_iyyiiiiPiS3_PfS3_S3_S3_S3_S3_S3_S4_S3_S3_S3_S3_S3_S4_S3__param_7,
	.param .u32 _Z11trainKernelPKfiiiPKiS2_S2_S2_iyyiiiiPiS3_PfS3_S3_S3_S3_S3_S3_S4_S3_S3_S3_S3_S3_S4_S3__param_8,
	.param .u64 _Z11trainKernelPKfiiiPKiS2_S2_S2_iyyiiiiPiS3_PfS3_S3_S3_S3_S3_S3_S4_S3_S3_S3_S3_S3_S4_S3__param_9,
	.param .u64 _Z11trainKernelPKfiiiPKiS2_S2_S2_iyyiiiiPiS3_PfS3_S3_S3_S3_S3_S3_S4_S3_S3_S3_S3_S3_S4_S3__param_10,
	.param .u32 _Z11trainKernelPKfiiiPKiS2_S2_S2_iyyiiiiPiS3_PfS3_S3_S3_S3_S3_S3_S4_S3_S3_S3_S3_S3_S4_S3__param_11,
	.param .u32 _Z11trainKernelPKfiiiPKiS2_S2_S2_iyyiiiiPiS3_PfS3_S3_S3_S3_S3_S3_S4_S3_S3_S3_S3_S3_S4_S3__param_12,
	.param .u32 _Z11trainKernelPKfiiiPKiS2_S2_S2_iyyiiiiPiS3_PfS3_S3_S3_S3_S3_S3_S4_S3_S3_S3_S3_S3_S4_S3__param_13,
	.param .u32 _Z11trainKernelPKfiiiPKiS2_S2_S2_iyyiiiiPiS3_PfS3_S3_S3_S3_S3_S3_S4_S3_S3_S3_S3_S3_S4_S3__param_14,
	.param .u64 .ptr .align 1 _Z11trainKernelPKfiiiPKiS2_S2_S2_iyyiiiiPiS3_PfS3_S3_S3_S3_S3_S3_S4_S3_S3_S3_S3_S3_S4_S3__param_15,
	.param .u64 .ptr .align 1 _Z11trainKernelPKfiiiPKiS2_S2_S2_iyyiiiiPiS3_PfS3_S3_S3_S3_S3_S3_S4_S3_S3_S3_S3_S3_S4_S3__param_16,
	.param .u64 .ptr .align 1 _Z11trainKernelPKfiiiPKiS2_S2_S2_iyyiiiiPiS3_PfS3_S3_S3_S3_S3_S3_S4_S3_S3_S3_S3_S3_S4_S3__param_17,
	.param .u64 .ptr .align 1 _Z11trainKernelPKfiiiPKiS2_S2_S2_iyyiiiiPiS3_PfS3_S3_S3_S3_S3_S3_S4_S3_S3_S3_S3_S3_S4_S3__param_18,
	.param .u64 .ptr .align 1 _Z11trainKernelPKfiiiPKiS2_S2_S2_iyyiiiiPiS3_PfS3_S3_S3_S3_S3_S3_S4_S3_S3_S3_S3_S3_S4_S3__param_19,
	.param .u64 .ptr .align 1 _Z11trainKernelPKfiiiPKiS2_S2_S2_iyyiiiiPiS3_PfS3_S3_S3_S3_S3_S3_S4_S3_S3_S3_S3_S3_S4_S3__param_20,
	.param .u64 .ptr .align 1 _Z11trainKernelPKfiiiPKiS2_S2_S2_iyyiiiiPiS3_PfS3_S3_S3_S3_S3_S3_S4_S3_S3_S3_S3_S3_S4_S3__param_21,
	.param .u64 .ptr .align 1 _Z11trainKernelPKfiiiPKiS2_S2_S2_iyyiiiiPiS3_PfS3_S3_S3_S3_S3_S3_S4_S3_S3_S3_S3_S3_S4_S3__param_22,
	.param .u64 .ptr .align 1 _Z11trainKernelPKfiiiPKiS2_S2_S2_iyyiiiiPiS3_PfS3_S3_S3_S3_S3_S3_S4_S3_S3_S3_S3_S3_S4_S3__param_23,
	.param .u64 .ptr .align 1 _Z11trainKernelPKfiiiPKiS2_S2_S2_iyyiiiiPiS3_PfS3_S3_S3_S3_S3_S3_S4_S3_S3_S3_S3_S3_S4_S3__param_24,
	.param .u64 .ptr .align 1 _Z11trainKernelPKfiiiPKiS2_S2_S2_iyyiiiiPiS3_PfS3_S3_S3_S3_S3_S3_S4_S3_S3_S3_S3_S3_S4_S3__param_25,
	.param .u64 .ptr .align 1 _Z11trainKernelPKfiiiPKiS2_S2_S2_iyyiiiiPiS3_PfS3_S3_S3_S3_S3_S3_S4_S3_S3_S3_S3_S3_S4_S3__param_26,
	.param .u64 .ptr .align 1 _Z11trainKernelPKfiiiPKiS2_S2_S2_iyyiiiiPiS3_PfS3_S3_S3_S3_S3_S3_S4_S3_S3_S3_S3_S3_S4_S3__param_27,
	.param .u64 .ptr .align 1 _Z11trainKernelPKfiiiPKiS2_S2_S2_iyyiiiiPiS3_PfS3_S3_S3_S3_S3_S3_S4_S3_S3_S3_S3_S3_S4_S3__param_28,
	.param .u64 .ptr .align 1 _Z11trainKernelPKfiiiPKiS2_S2_S2_iyyiiiiPiS3_PfS3_S3_S3_S3_S3_S3_S4_S3_S3_S3_S3_S3_S4_S3__param_29,
	.param .u64 .ptr .align 1 _Z11trainKernelPKfiiiPKiS2_S2_S2_iyyiiiiPiS3_PfS3_S3_S3_S3_S3_S3_S4_S3_S3_S3_S3_S3_S4_S3__param_30,
	.param .u64 .ptr .align 1 _Z11trainKernelPKfiiiPKiS2_S2_S2_iyyiiiiPiS3_PfS3_S3_S3_S3_S3_S3_S4_S3_S3_S3_S3_S3_S4_S3__param_31
)
{
	.local .align 8 .b8 	__local_depot0[48];
	.reg .b64 	%SP;
	.reg .b64 	%SPL;
	.reg .pred 	%p<341>;
	.reg .b32 	%r<2807>;
	.reg .b32 	%f<361>;
	.reg .b64 	%rd<545>;
	.reg .b64 	%fd<10>;

	mov.u64 	%SPL, __local_depot0;
	ld.param.u64 	%rd96, [_Z11trainKernelPKfiiiPKiS2_S2_S2_iyyiiiiPiS3_PfS3_S3_S3_S3_S3_S3_S4_S3_S3_S3_S3_S3_S4_S3__param_0];
	ld.param.u32 	%r1110, [_Z11trainKernelPKfiiiPKiS2_S2_S2_iyyiiiiPiS3_PfS3_S3_S3_S3_S3_S3_S4_S3_S3_S3_S3_S3_S4_S3__param_1];
	ld.param.u32 	%r1111, [_Z11trainKernelPKfiiiPKiS2_S2_S2_iyyiiiiPiS3_PfS3_S3_S3_S3_S3_S3_S4_S3_S3_S3_S3_S3_S4_S3__param_2];
	ld.param.u32 	%r1112, [_Z11trainKernelPKfiiiPKiS2_S2_S2_iyyiiiiPiS3_PfS3_S3_S3_S3_S3_S3_S4_S3_S3_S3_S3_S3_S4_S3__param_3];
	ld.param.u64 	%rd97, [_Z11trainKernelPKfiiiPKiS2_S2_S2_iyyiiiiPiS3_PfS3_S3_S3_S3_S3_S3_S4_S3_S3_S3_S3_S3_S4_S3__param_4];
	ld.param.u64 	%rd98, [_Z11trainKernelPKfiiiPKiS2_S2_S2_iyyiiiiPiS3_PfS3_S3_S3_S3_S3_S3_S4_S3_S3_S3_S3_S3_S4_S3__param_5];
	ld.param.u64 	%rd99, [_Z11trainKernelPKfiiiPKiS2_S2_S2_iyyiiiiPiS3_PfS3_S3_S3_S3_S3_S3_S4_S3_S3_S3_S3_S3_S4_S3__param_6];
	ld.param.u64 	%rd100, [_Z11trainKernelPKfiiiPKiS2_S2_S2_iyyiiiiPiS3_PfS3_S3_S3_S3_S3_S3_S4_S3_S3_S3_S3_S3_S4_S3__param_7];
	ld.param.u32 	%r1113, [_Z11trainKernelPKfiiiPKiS2_S2_S2_iyyiiiiPiS3_PfS3_S3_S3_S3_S3_S3_S4_S3_S3_S3_S3_S3_S4_S3__param_8];
	ld.param.u64 	%rd79, [_Z11trainKernelPKfiiiPKiS2_S2_S2_iyyiiiiPiS3_PfS3_S3_S3_S3_S3_S3_S4_S3_S3_S3_S3_S3_S4_S3__param_9];
	ld.param.u64 	%rd80, [_Z11trainKernelPKfiiiPKiS2_S2_S2_iyyiiiiPiS3_PfS3_S3_S3_S3_S3_S3_S4_S3_S3_S3_S3_S3_S4_S3__param_10];
	ld.param.u32 	%r1117, [_Z11trainKernelPKfiiiPKiS2_S2_S2_iyyiiiiPiS3_PfS3_S3_S3_S3_S3_S3_S4_S3_S3_S3_S3_S3_S4_S3__param_11];
	ld.param.u32 	%r1114, [_Z11trainKernelPKfiiiPKiS2_S2_S2_iyyiiiiPiS3_PfS3_S3_S3_S3_S3_S3_S4_S3_S3_S3_S3_S3_S4_S3__param_12];
	ld.param.u64 	%rd82, [_Z11trainKernelPKfiiiPKiS2_S2_S2_iyyiiiiPiS3_PfS3_S3_S3_S3_S3_S3_S4_S3_S3_S3_S3_S3_S4_S3__param_16];
	ld.param.u64 	%rd101, [_Z11trainKernelPKfiiiPKiS2_S2_S2_iyyiiiiPiS3_PfS3_S3_S3_S3_S3_S3_S4_S3_S3_S3_S3_S3_S4_S3__param_23];
	ld.param.u64 	%rd102, [_Z11trainKernelPKfiiiPKiS2_S2_S2_iyyiiiiPiS3_PfS3_S3_S3_S3_S3_S3_S4_S3_S3_S3_S3_S3_S4_S3__param_24];
	ld.param.u64 	%rd92, [_Z11trainKernelPKfiiiPKiS2_S2_S2_iyyiiiiPiS3_PfS3_S3_S3_S3_S3_S3_S4_S3_S3_S3_S3_S3_S4_S3__param_28];
	ld.param.u64 	%rd93, [_Z11trainKernelPKfiiiPKiS2_S2_S2_iyyiiiiPiS3_PfS3_S3_S3_S3_S3_S3_S4_S3_S3_S3_S3_S3_S4_S3__param_29];
	ld.param.u64 	%rd94, [_Z11trainKernelPKfiiiPKiS2_S2_S2_iyyiiiiPiS3_PfS3_S3_S3_S3_S3_S3_S4_S3_S3_S3_S3_S3_S4_S3__param_30];
	ld.param.u64 	%rd95, [_Z11trainKernelPKfiiiPKiS2_S2_S2_iyyiiiiPiS3_PfS3_S3_S3_S3_S3_S3_S4_S3_S3_S3_S3_S3_S4_S3__param_31];
	cvta.to.global.u64 	%rd1, %rd96;
	cvta.to.global.u64 	%rd2, %rd97;
	cvta.to.global.u64 	%rd3, %rd98;
	cvta.to.global.u64 	%rd4, %rd100;
	cvta.to.global.u64 	%rd5, %rd99;
	cvta.to.global.u64 	%rd6, %rd101;
	cvta.to.global.u64 	%rd7, %rd102;
	cvta.to.global.u64 	%rd8, %rd82;
	add.u64 	%rd9, %SPL, 0;
	mov.u32 	%r1118, %tid.x;
	mov.u32 	%r1119, %ntid.x;
	mov.u32 	%r1120, %ctaid.x;
	mad.lo.s32 	%r1, %r1119, %r1120, %r1118;
	setp.ge.s32 	%p4, %r1, %r1117;
	@%p4 bra 	$L__BB0_495;
	cvt.s64.s32 	%rd104, %r1;
	add.s64 	%rd538, %rd80, %rd104;
	cvt.u32.u64 	%r1121, %rd79;
	xor.b32  	%r1122, %r1121, -1429050551;
	mul.lo.s32 	%r1123, %r1122, 1099087573;
	{ .reg .b32 tmp; mov.b64 {tmp, %r1124}, %rd79; }
	xor.b32  	%r1125, %r1124, -136515619;
	mul.lo.s32 	%r1126, %r1125, -1703105765;
	add.s32 	%r1127, %r1123, %r1126;
	add.s32 	%r2716, %r1127, 6615241;
	add.s32 	%r2202, %r1123, 123456789;
	st.local.v2.u32 	[%rd9], {%r2716, %r2202};
	xor.b32  	%r2201, %r1123, 362436069;
	add.s32 	%r2200, %r1126, 521288629;
	st.local.v2.u32 	[%rd9+8], {%r2201, %r2200};
	xor.b32  	%r2199, %r1126, 88675123;
	add.s32 	%r2198, %r1123, 5783321;
	st.local.v2.u32 	[%rd9+16], {%r2199, %r2198};
	setp.eq.s64 	%p5, %rd538, 0;
	@%p5 bra 	$L__BB0_116;
	mov.b32 	%r2185, 0;
$L__BB0_3:
	mov.u64 	%rd11, %rd538;
	and.b64  	%rd12, %rd11, 3;
	setp.eq.s64 	%p6, %rd12, 0;
	@%p6 bra 	$L__BB0_115;
	mul.wide.u32 	%rd105, %r2185, 3200;
	mov.u64 	%rd106, precalc_xorwow_matrix;
	add.s64 	%rd13, %rd106, %rd105;
	mov.b32 	%r2198, 0;
	mov.u32 	%r2199, %r2198;
	mov.u32 	%r2200, %r2198;
	mov.u32 	%r2201, %r2198;
	mov.u32 	%r2202, %r2198;
	mov.u32 	%r2191, %r2198;
$L__BB0_5:
	mul.wide.u32 	%rd107, %r2191, 4;
	add.s64 	%rd108, %rd9, %rd107;
	ld.local.u32 	%r20, [%rd108+4];
	shl.b32 	%r21, %r2191, 5;
	mov.b32 	%r2197, 0;
$L__BB0_6:
	.pragma "nounroll";
	shr.u32 	%r1131, %r20, %r2197;
	and.b32  	%r1132, %r1131, 1;
	setp.eq.b32 	%p7, %r1132, 1;
	not.pred 	%p8, %p7;
	add.s32 	%r1133, %r21, %r2197;
	mul.lo.s32 	%r1134, %r1133, 5;
	mul.wide.u32 	%rd109, %r1134, 4;
	add.s64 	%rd14, %rd13, %rd109;
	@%p8 bra 	$L__BB0_8;
	ld.global.u32 	%r1135, [%rd14];
	xor.b32  	%r2202, %r2202, %r1135;
	ld.global.u32 	%r1136, [%rd14+4];
	xor.b32  	%r2201, %r2201, %r1136;
	ld.global.u32 	%r1137, [%rd14+8];
	xor.b32  	%r2200, %r2200, %r1137;
	ld.global.u32 	%r1138, [%rd14+12];
	xor.b32  	%r2199, %r2199, %r1138;
	ld.global.u32 	%r1139, [%rd14+16];
	xor.b32  	%r2198, %r2198, %r1139;
$L__BB0_8:
	and.b32  	%r1141, %r1131, 2;
	setp.eq.s32 	%p9, %r1141, 0;
	@%p9 bra 	$L__BB0_10;
	ld.global.u32 	%r1142, [%rd14+20];
	xor.b32  	%r2202, %r2202, %r1142;
	ld.global.u32 	%r1143, [%rd14+24];
	xor.b32  	%r2201, %r2201, %r1143;
	ld.global.u32 	%r1144, [%rd14+28];
	xor.b32  	%r2200, %r2200, %r1144;
	ld.global.u32 	%r1145, [%rd14+32];
	xor.b32  	%r2199, %r2199, %r1145;
	ld.global.u32 	%r1146, [%rd14+36];
	xor.b32  	%r2198, %r2198, %r1146;
$L__BB0_10:
	and.b32  	%r1148, %r1131, 4;
	setp.eq.s32 	%p10, %r1148, 0;
	@%p10 bra 	$L__BB0_12;
	ld.global.u32 	%r1149, [%rd14+40];
	xor.b32  	%r2202, %r2202, %r1149;
	ld.global.u32 	%r1150, [%rd14+44];
	xor.b32  	%r2201, %r2201, %r1150;
	ld.global.u32 	%r1151, [%rd14+48];
	xor.b32  	%r2200, %r2200, %r1151;
	ld.global.u32 	%r1152, [%rd14+52];
	xor.b32  	%r2199, %r2199, %r1152;
	ld.global.u32 	%r1153, [%rd14+56];
	xor.b32  	%r2198, %r2198, %r1153;
$L__BB0_12:
	and.b32  	%r1155, %r1131, 8;
	setp.eq.s32 	%p11, %r1155, 0;
	@%p11 bra 	$L__BB0_14;
	ld.global.u32 	%r1156, [%rd14+60];
	xor.b32  	%r2202, %r2202, %r1156;
	ld.global.u32 	%r1157, [%rd14+64];
	xor.b32  	%r2201, %r2201, %r1157;
	ld.global.u32 	%r1158, [%rd14+68];
	xor.b32  	%r2200, %r2200, %r1158;
	ld.global.u32 	%r1159, [%rd14+72];
	xor.b32  	%r2199, %r2199, %r1159;
	ld.global.u32 	%r1160, [%rd14+76];
	xor.b32  	%r2198, %r2198, %r1160;
$L__BB0_14:
	and.b32  	%r1162, %r1131, 16;
	setp.eq.s32 	%p12, %r1162, 0;
	@%p12 bra 	$L__BB0_16;
	ld.global.u32 	%r1163, [%rd14+80];
	xor.b32  	%r2202, %r2202, %r1163;
	ld.global.u32 	%r1164, [%rd14+84];
	xor.b32  	%r2201, %r2201, %r1164;
	ld.global.u32 	%r1165, [%rd14+88];
	xor.b32  	%r2200, %r2200, %r1165;
	ld.global.u32 	%r1166, [%rd14+92];
	xor.b32  	%r2199, %r2199, %r1166;
	ld.global.u32 	%r1167, [%rd14+96];
	xor.b32  	%r2198, %r2198, %r1167;
$L__BB0_16:
	and.b32  	%r1169, %r1131, 32;
	setp.eq.s32 	%p13, %r1169, 0;
	@%p13 bra 	$L__BB0_18;
	ld.global.u32 	%r1170, [%rd14+100];
	xor.b32  	%r2202, %r2202, %r1170;
	ld.global.u32 	%r1171, [%rd14+104];
	xor.b32  	%r2201, %r2201, %r1171;
	ld.global.u32 	%r1172, [%rd14+108];
	xor.b32  	%r2200, %r2200, %r1172;
	ld.global.u32 	%r1173, [%rd14+112];
	xor.b32  	%r2199, %r2199, %r1173;
	ld.global.u32 	%r1174, [%rd14+116];
	xor.b32  	%r2198, %r2198, %r1174;
$L__BB0_18:
	and.b32  	%r1176, %r1131, 64;
	setp.eq.s32 	%p14, %r1176, 0;
	@%p14 bra 	$L__BB0_20;
	ld.global.u32 	%r1177, [%rd14+120];
	xor.b32  	%r2202, %r2202, %r1177;
	ld.global.u32 	%r1178, [%rd14+124];
	xor.b32  	%r2201, %r2201, %r1178;
	ld.global.u32 	%r1179, [%rd14+128];
	xor.b32  	%r2200, %r2200, %r1179;
	ld.global.u32 	%r1180, [%rd14+132];
	xor.b32  	%r2199, %r2199, %r1180;
	ld.global.u32 	%r1181, [%rd14+136];
	xor.b32  	%r2198, %r2198, %r1181;
$L__BB0_20:
	and.b32  	%r1183, %r1131, 128;
	setp.eq.s32 	%p15, %r1183, 0;
	@%p15 bra 	$L__BB0_22;
	ld.global.u32 	%r1184, [%rd14+140];
	xor.b32  	%r2202, %r2202, %r1184;
	ld.global.u32 	%r1185, [%rd14+144];
	xor.b32  	%r2201, %r2201, %r1185;
	ld.global.u32 	%r1186, [%rd14+148];
	xor.b32  	%r2200, %r2200, %r1186;
	ld.global.u32 	%r1187, [%rd14+152];
	xor.b32  	%r2199, %r2199, %r1187;
	ld.global.u32 	%r1188, [%rd14+156];
	xor.b32  	%r2198, %r2198, %r1188;
$L__BB0_22:
	and.b32  	%r1190, %r1131, 256;
	setp.eq.s32 	%p16, %r1190, 0;
	@%p16 bra 	$L__BB0_24;
	ld.global.u32 	%r1191, [%rd14+160];
	xor.b32  	%r2202, %r2202, %r1191;
	ld.global.u32 	%r1192, [%rd14+164];
	xor.b32  	%r2201, %r2201, %r1192;
	ld.global.u32 	%r1193, [%rd14+168];
	xor.b32  	%r2200, %r2200, %r1193;
	ld.global.u32 	%r1194, [%rd14+172];
	xor.b32  	%r2199, %r2199, %r1194;
	ld.global.u32 	%r1195, [%rd14+176];
	xor.b32  	%r2198, %r2198, %r1195;
$L__BB0_24:
	and.b32  	%r1197, %r1131, 512;
	setp.eq.s32 	%p17, %r1197, 0;
	@%p17 bra 	$L__BB0_26;
	ld.global.u32 	%r1198, [%rd14+180];
	xor.b32  	%r2202, %r2202, %r1198;
	ld.global.u32 	%r1199, [%rd14+184];
	xor.b32  	%r2201, %r2201, %r1199;
	ld.global.u32 	%r1200, [%rd14+188];
	xor.b32  	%r2200, %r2200, %r1200;
	ld.global.u32 	%r1201, [%rd14+192];
	xor.b32  	%r2199, %r2199, %r1201;
	ld.global.u32 	%r1202, [%rd14+196];
	xor.b32  	%r2198, %r2198, %r1202;
$L__BB0_26:
	and.b32  	%r1204, %r1131, 1024;
	setp.eq.s32 	%p18, %r1204, 0;
	@%p18 bra 	$L__BB0_28;
	ld.global.u32 	%r1205, [%rd14+200];
	xor.b32  	%r2202, %r2202, %r1205;
	ld.global.u32 	%r1206, [%rd14+204];
	xor.b32  	%r2201, %r2201, %r1206;
	ld.global.u32 	%r1207, [%rd14+208];
	xor.b32  	%r2200, %r2200, %r1207;
	ld.global.u32 	%r1208, [%rd14+212];
	xor.b32  	%r2199, %r2199, %r1208;
	ld.global.u32 	%r1209, [%rd14+216];
	xor.b32  	%r2198, %r2198, %r1209;
$L__BB0_28:
	and.b32  	%r1211, %r1131, 2048;
	setp.eq.s32 	%p19, %r1211, 0;
	@%p19 bra 	$L__BB0_30;
	ld.global.u32 	%r1212, [%rd14+220];
	xor.b32  	%r2202, %r2202, %r1212;
	ld.global.u32 	%r1213, [%rd14+224];
	xor.b32  	%r2201, %r2201, %r1213;
	ld.global.u32 	%r1214, [%rd14+228];
	xor.b32  	%r2200, %r2200, %r1214;
	ld.global.u32 	%r1215, [%rd14+232];
	xor.b32  	%r2199, %r2199, %r1215;
	ld.global.u32 	%r1216, [%rd14+236];
	xor.b32  	%r2198, %r2198, %r1216;
$L__BB0_30:
	and.b32  	%r1218, %r1131, 4096;
	setp.eq.s32 	%p20, %r1218, 0;
	@%p20 bra 	$L__BB0_32;
	ld.global.u32 	%r1219, [%rd14+240];
	xor.b32  	%r2202, %r2202, %r1219;
	ld.global.u32 	%r1220, [%rd14+244];
	xor.b32  	%r2201, %r2201, %r1220;
	ld.global.u32 	%r1221, [%rd14+248];
	xor.b32  	%r2200, %r2200, %r1221;
	ld.global.u32 	%r1222, [%rd14+252];
	xor.b32  	%r2199, %r2199, %r1222;
	ld.global.u32 	%r1223, [%rd14+256];
	xor.b32  	%r2198, %r2198, %r1223;
$L__BB0_32:
	and.b32  	%r1225, %r1131, 8192;
	setp.eq.s32 	%p21, %r1225, 0;
	@%p21 bra 	$L__BB0_34;
	ld.global.u32 	%r1226, [%rd14+260];
	xor.b32  	%r2202, %r2202, %r1226;
	ld.global.u32 	%r1227, [%rd14+264];
	xor.b32  	%r2201, %r2201, %r1227;
	ld.global.u32 	%r1228, [%rd14+268];
	xor.b32  	%r2200, %r2200, %r1228;
	ld.global.u32 	%r1229, [%rd14+272];
	xor.b32  	%r2199, %r2199, %r1229;
	ld.global.u32 	%r1230, [%rd14+276];
	xor.b32  	%r2198, %r2198, %r1230;
$L__BB0_34:
	and.b32  	%r1232, %r1131, 16384;
	setp.eq.s32 	%p22, %r1232, 0;
	@%p22 bra 	$L__BB0_36;
	ld.global.u32 	%r1233, [%rd14+280];
	xor.b32  	%r2202, %r2202, %r1233;
	ld.global.u32 	%r1234, [%rd14+284];
	xor.b32  	%r2201, %r2201, %r1234;
	ld.global.u32 	%r1235, [%rd14+288];
	xor.b32  	%r2200, %r2200, %r1235;
	ld.global.u32 	%r1236, [%rd14+292];
	xor.b32  	%r2199, %r2199, %r1236;
	ld.global.u32 	%r1237, [%rd14+296];
	xor.b32  	%r2198, %r2198, %r1237;
$L__BB0_36:
	and.b32  	%r1239, %r1131, 32768;
	setp.eq.s32 	%p23, %r1239, 0;
	@%p23 bra 	$L__BB0_38;
	ld.global.u32 	%r1240, [%rd14+300];
	xor.b32  	%r2202, %r2202, %r1240;
	ld.global.u32 	%r1241, [%rd14+304];
	xor.b32  	%r2201, %r2201, %r1241;
	ld.global.u32 	%r1242, [%rd14+308];
	xor.b32  	%r2200, %r2200, %r1242;
	ld.global.u32 	%r1243, [%rd14+312];
	xor.b32  	%r2199, %r2199, %r1243;
	ld.global.u32 	%r1244, [%rd14+316];
	xor.b32  	%r2198, %r2198, %r1244;
$L__BB0_38:
	add.s32 	%r2197, %r2197, 16;
	setp.ne.s32 	%p24, %r2197, 32;
	@%p24 bra 	$L__BB0_6;
	mad.lo.s32 	%r1245, %r2191, -31, %r21;
	add.s32 	%r2191, %r1245, 1;
	setp.ne.s32 	%p25, %r2191, 5;
	@%p25 bra 	$L__BB0_5;
	st.local.u32 	[%rd9+4], %r2202;
	st.local.v2.u32 	[%rd9+8], {%r2201, %r2200};
	st.local.v2.u32 	[%rd9+16], {%r2199, %r2198};
	setp.eq.s64 	%p26, %rd12, 1;
	@%p26 bra 	$L__BB0_115;
	mov.b32 	%r2198, 0;
	mov.u32 	%r2199, %r2198;
	mov.u32 	%r2200, %r2198;
	mov.u32 	%r2201, %r2198;
	mov.u32 	%r2202, %r2198;
	mov.u32 	%r2283, %r2198;
$L__BB0_42:
	mul.wide.u32 	%rd110, %r2283, 4;
	add.s64 	%rd111, %rd9, %rd110;
	ld.local.u32 	%r196, [%rd111+4];
	shl.b32 	%r197, %r2283, 5;
	mov.b32 	%r2289, 0;
$L__BB0_43:
	.pragma "nounroll";
	shr.u32 	%r1248, %r196, %r2289;
	and.b32  	%r1249, %r1248, 1;
	setp.eq.b32 	%p27, %r1249, 1;
	not.pred 	%p28, %p27;
	add.s32 	%r1250, %r197, %r2289;
	mul.lo.s32 	%r1251, %r1250, 5;
	mul.wide.u32 	%rd112, %r1251, 4;
	add.s64 	%rd15, %rd13, %rd112;
	@%p28 bra 	$L__BB0_45;
	ld.global.u32 	%r1252, [%rd15];
	xor.b32  	%r2202, %r2202, %r1252;
	ld.global.u32 	%r1253, [%rd15+4];
	xor.b32  	%r2201, %r2201, %r1253;
	ld.global.u32 	%r1254, [%rd15+8];
	xor.b32  	%r2200, %r2200, %r1254;
	ld.global.u32 	%r1255, [%rd15+12];
	xor.b32  	%r2199, %r2199, %r1255;
	ld.global.u32 	%r1256, [%rd15+16];
	xor.b32  	%r2198, %r2198, %r1256;
$L__BB0_45:
	and.b32  	%r1258, %r1248, 2;
	setp.eq.s32 	%p29, %r1258, 0;
	@%p29 bra 	$L__BB0_47;
	ld.global.u32 	%r1259, [%rd15+20];
	xor.b32  	%r2202, %r2202, %r1259;
	ld.global.u32 	%r1260, [%rd15+24];
	xor.b32  	%r2201, %r2201, %r1260;
	ld.global.u32 	%r1261, [%rd15+28];
	xor.b32  	%r2200, %r2200, %r1261;
	ld.global.u32 	%r1262, [%rd15+32];
	xor.b32  	%r2199, %r2199, %r1262;
	ld.global.u32 	%r1263, [%rd15+36];
	xor.b32  	%r2198, %r2198, %r1263;
$L__BB0_47:
	and.b32  	%r1265, %r1248, 4;
	setp.eq.s32 	%p30, %r1265, 0;
	@%p30 bra 	$L__BB0_49;
	ld.global.u32 	%r1266, [%rd15+40];
	xor.b32  	%r2202, %r2202, %r1266;
	ld.global.u32 	%r1267, [%rd15+44];
	xor.b32  	%r2201, %r2201, %r1267;
	ld.global.u32 	%r1268, [%rd15+48];
	xor.b32  	%r2200, %r2200, %r1268;
	ld.global.u32 	%r1269, [%rd15+52];
	xor.b32  	%r2199, %r2199, %r1269;
	ld.global.u32 	%r1270, [%rd15+56];
	xor.b32  	%r2198, %r2198, %r1270;
$L__BB0_49:
	and.b32  	%r1272, %r1248, 8;
	setp.eq.s32 	%p31, %r1272, 0;
	@%p31 bra 	$L__BB0_51;
	ld.global.u32 	%r1273, [%rd15+60];
	xor.b32  	%r2202, %r2202, %r1273;
	ld.global.u32 	%r1274, [%rd15+64];
	xor.b32  	%r2201, %r2201, %r1274;
	ld.global.u32 	%r1275, [%rd15+68];
	xor.b32  	%r2200, %r2200, %r1275;
	ld.global.u32 	%r1276, [%rd15+72];
	xor.b32  	%r2199, %r2199, %r1276;
	ld.global.u32 	%r1277, [%rd15+76];
	xor.b32  	%r2198, %r2198, %r1277;
$L__BB0_51:
	and.b32  	%r1279, %r1248, 16;
	setp.eq.s32 	%p32, %r1279, 0;
	@%p32 bra 	$L__BB0_53;
	ld.global.u32 	%r1280, [%rd15+80];
	xor.b32  	%r2202, %r2202, %r1280;
	ld.global.u32 	%r1281, [%rd15+84];
	xor.b32  	%r2201, %r2201, %r1281;
	ld.global.u32 	%r1282, [%rd15+88];
	xor.b32  	%r2200, %r2200, %r1282;
	ld.global.u32 	%r1283, [%rd15+92];
	xor.b32  	%r2199, %r2199, %r1283;
	ld.global.u32 	%r1284, [%rd15+96];
	xor.b32  	%r2198, %r2198, %r1284;
$L__BB0_53:
	and.b32  	%r1286, %r1248, 32;
	setp.eq.s32 	%p33, %r1286, 0;
	@%p33 bra 	$L__BB0_55;
	ld.global.u32 	%r1287, [%rd15+100];
	xor.b32  	%r2202, %r2202, %r1287;
	ld.global.u32 	%r1288, [%rd15+104];
	xor.b32  	%r2201, %r2201, %r1288;
	ld.global.u32 	%r1289, [%rd15+108];
	xor.b32  	%r2200, %r2200, %r1289;
	ld.global.u32 	%r1290, [%rd15+112];
	xor.b32  	%r2199, %r2199, %r1290;
	ld.global.u32 	%r1291, [%rd15+116];
	xor.b32  	%r2198, %r2198, %r1291;
$L__BB0_55:
	and.b32  	%r1293, %r1248, 64;
	setp.eq.s32 	%p34, %r1293, 0;
	@%p34 bra 	$L__BB0_57;
	ld.global.u32 	%r1294, [%rd15+120];
	xor.b32  	%r2202, %r2202, %r1294;
	ld.global.u32 	%r1295, [%rd15+124];
	xor.b32  	%r2201, %r2201, %r1295;
	ld.global.u32 	%r1296, [%rd15+128];
	xor.b32  	%r2200, %r2200, %r1296;
	ld.global.u32 	%r1297, [%rd15+132];
	xor.b32  	%r2199, %r2199, %r1297;
	ld.global.u32 	%r1298, [%rd15+136];
	xor.b32  	%r2198, %r2198, %r1298;
$L__BB0_57:
	and.b32  	%r1300, %r1248, 128;
	setp.eq.s32 	%p35, %r1300, 0;
	@%p35 bra 	$L__BB0_59;
	ld.global.u32 	%r1301, [%rd15+140];
	xor.b32  	%r2202, %r2202, %r1301;
	ld.global.u32 	%r1302, [%rd15+144];
	xor.b32  	%r2201, %r2201, %r1302;
	ld.global.u32 	%r1303, [%rd15+148];
	xor.b32  	%r2200, %r2200, %r1303;
	ld.global.u32 	%r1304, [%rd15+152];
	xor.b32  	%r2199, %r2199, %r1304;
	ld.global.u32 	%r1305, [%rd15+156];
	xor.b32  	%r2198, %r2198, %r1305;
$L__BB0_59:
	and.b32  	%r1307, %r1248, 256;
	setp.eq.s32 	%p36, %r1307, 0;
	@%p36 bra 	$L__BB0_61;
	ld.global.u32 	%r1308, [%rd15+160];
	xor.b32  	%r2202, %r2202, %r1308;
	ld.global.u32 	%r1309, [%rd15+164];
	xor.b32  	%r2201, %r2201, %r1309;
	ld.global.u32 	%r1310, [%rd15+168];
	xor.b32  	%r2200, %r2200, %r1310;
	ld.global.u32 	%r1311, [%rd15+172];
	xor.b32  	%r2199, %r2199, %r1311;
	ld.global.u32 	%r1312, [%rd15+176];
	xor.b32  	%r2198, %r2198, %r1312;
$L__BB0_61:
	and.b32  	%r1314, %r1248, 512;
	setp.eq.s32 	%p37, %r1314, 0;
	@%p37 bra 	$L__BB0_63;
	ld.global.u32 	%r1315, [%rd15+180];
	xor.b32  	%r2202, %r2202, %r1315;
	ld.global.u32 	%r1316, [%rd15+184];
	xor.b32  	%r2201, %r2201, %r1316;
	ld.global.u32 	%r1317, [%rd15+188];
	xor.b32  	%r2200, %r2200, %r1317;
	ld.global.u32 	%r1318, [%rd15+192];
	xor.b32  	%r2199, %r2199, %r1318;
	ld.global.u32 	%r1319, [%rd15+196];
	xor.b32  	%r2198, %r2198, %r1319;
$L__BB0_63:
	and.b32  	%r1321, %r1248, 1024;
	setp.eq.s32 	%p38, %r1321, 0;
	@%p38 bra 	$L__BB0_65;
	ld.global.u32 	%r1322, [%rd15+200];
	xor.b32  	%r2202, %r2202, %r1322;
	ld.global.u32 	%r1323, [%rd15+204];
	xor.b32  	%r2201, %r2201, %r1323;
	ld.global.u32 	%r1324, [%rd15+208];
	xor.b32  	%r2200, %r2200, %r1324;
	ld.global.u32 	%r1325, [%rd15+212];
	xor.b32  	%r2199, %r2199, %r1325;
	ld.global.u32 	%r1326, [%rd15+216];
	xor.b32  	%r2198, %r2198, %r1326;
$L__BB0_65:
	and.b32  	%r1328, %r1248, 2048;
	setp.eq.s32 	%p39, %r1328, 0;
	@%p39 bra 	$L__BB0_67;
	ld.global.u32 	%r1329, [%rd15+220];
	xor.b32  	%r2202, %r2202, %r1329;
	ld.global.u32 	%r1330, [%rd15+224];
	xor.b32  	%r2201, %r2201, %r1330;
	ld.global.u32 	%r1331, [%rd15+228];
	xor.b32  	%r2200, %r2200, %r1331;
	ld.global.u32 	%r1332, [%rd15+232];
	xor.b32  	%r2199, %r2199, %r1332;
	ld.global.u32 	%r1333, [%rd15+236];
	xor.b32  	%r2198, %r2198, %r1333;
$L__BB0_67:
	and.b32  	%r1335, %r1248, 4096;
	setp.eq.s32 	%p40, %r1335, 0;
	@%p40 bra 	$L__BB0_69;
	ld.global.u32 	%r1336, [%rd15+240];
	xor.b32  	%r2202, %r2202, %r1336;
	ld.global.u32 	%r1337, [%rd15+244];
	xor.b32  	%r2201, %r2201, %r1337;
	ld.global.u32 	%r1338, [%rd15+248];
	xor.b32  	%r2200, %r2200, %r1338;
	ld.global.u32 	%r1339, [%rd15+252];
	xor.b32  	%r2199, %r2199, %r1339;
	ld.global.u32 	%r1340, [%rd15+256];
	xor.b32  	%r2198, %r2198, %r1340;
$L__BB0_69:
	and.b32  	%r1342, %r1248, 8192;
	setp.eq.s32 	%p41, %r1342, 0;
	@%p41 bra 	$L__BB0_71;
	ld.global.u32 	%r1343, [%rd15+260];
	xor.b32  	%r2202, %r2202, %r1343;
	ld.global.u32 	%r1344, [%rd15+264];
	xor.b32  	%r2201, %r2201, %r1344;
	ld.global.u32 	%r1345, [%rd15+268];
	xor.b32  	%r2200, %r2200, %r1345;
	ld.global.u32 	%r1346, [%rd15+272];
	xor.b32  	%r2199, %r2199, %r1346;
	ld.global.u32 	%r1347, [%rd15+276];
	xor.b32  	%r2198, %r2198, %r1347;
$L__BB0_71:
	and.b32  	%r1349, %r1248, 16384;
	setp.eq.s32 	%p42, %r1349, 0;
	@%p42 bra 	$L__BB0_73;
	ld.global.u32 	%r1350, [%rd15+280];
	xor.b32  	%r2202, %r2202, %r1350;
	ld.global.u32 	%r1351, [%rd15+284];
	xor.b32  	%r2201, %r2201, %r1351;
	ld.global.u32 	%r1352, [%rd15+288];
	xor.b32  	%r2200, %r2200, %r1352;
	ld.global.u32 	%r1353, [%rd15+292];
	xor.b32  	%r2199, %r2199, %r1353;
	ld.global.u32 	%r1354, [%rd15+296];
	xor.b32  	%r2198, %r2198, %r1354;
$L__BB0_73:
	and.b32  	%r1356, %r1248, 32768;
	setp.eq.s32 	%p43, %r1356, 0;
	@%p43 bra 	$L__BB0_75;
	ld.global.u32 	%r1357, [%rd15+300];
	xor.b32  	%r2202, %r2202, %r1357;
	ld.global.u32 	%r1358, [%rd15+304];
	xor.b32  	%r2201, %r2201, %r1358;
	ld.global.u32 	%r1359, [%rd15+308];
	xor.b32  	%r2200, %r2200, %r1359;
	ld.global.u32 	%r1360, [%rd15+312];
	xor.b32  	%r2199, %r2199, %r1360;
	ld.global.u32 	%r1361, [%rd15+316];
	xor.b32  	%r2198, %r2198, %r1361;
$L__BB0_75:
	add.s32 	%r2289, %r2289, 16;
	setp.ne.s32 	%p44, %r2289, 32;
	@%p44 bra 	$L__BB0_43;
	mad.lo.s32 	%r1362, %r2283, -31, %r197;
	add.s32 	%r2283, %r1362, 1;
	setp.ne.s32 	%p45, %r2283, 5;
	@%p45 bra 	$L__BB0_42;
	st.local.u32 	[%rd9+4], %r2202;
	st.local.v2.u32 	[%rd9+8], {%r2201, %r2200};
	st.local.v2.u32 	[%rd9+16], {%r2199, %r2198};
	setp.ne.s64 	%p46, %rd12, 3;
	@%p46 bra 	$L__BB0_115;
	mov.b32 	%r2198, 0;
	mov.u32 	%r2199, %r2198;
	mov.u32 	%r2200, %r2198;
	mov.u32 	%r2201, %r2198;
	mov.u32 	%r2202, %r2198;
	mov.u32 	%r2375, %r2198;
$L__BB0_79:
	mul.wide.u32 	%rd113, %r2375, 4;
	add.s64 	%rd114, %rd9, %rd113;
	ld.local.u32 	%r372, [%rd114+4];
	shl.b32 	%r373, %r2375, 5;
	mov.b32 	%r2381, 0;
$L__BB0_80:
	.pragma "nounroll";
	shr.u32 	%r1365, %r372, %r2381;
	and.b32  	%r1366, %r1365, 1;
	setp.eq.b32 	%p47, %r1366, 1;
	not.pred 	%p48, %p47;
	add.s32 	%r1367, %r373, %r2381;
	mul.lo.s32 	%r1368, %r1367, 5;
	mul.wide.u32 	%rd115, %r1368, 4;
	add.s64 	%rd16, %rd13, %rd115;
	@%p48 bra 	$L__BB0_82;
	ld.global.u32 	%r1369, [%rd16];
	xor.b32  	%r2202, %r2202, %r1369;
	ld.global.u32 	%r1370, [%rd16+4];
	xor.b32  	%r2201, %r2201, %r1370;
	ld.global.u32 	%r1371, [%rd16+8];
	xor.b32  	%r2200, %r2200, %r1371;
	ld.global.u32 	%r1372, [%rd16+12];
	xor.b32  	%r2199, %r2199, %r1372;
	ld.global.u32 	%r1373, [%rd16+16];
	xor.b32  	%r2198, %r2198, %r1373;
$L__BB0_82:
	and.b32  	%r1375, %r1365, 2;
	setp.eq.s32 	%p49, %r1375, 0;
	@%p49 bra 	$L__BB0_84;
	ld.global.u32 	%r1376, [%rd16+20];
	xor.b32  	%r2202, %r2202, %r1376;
	ld.global.u32 	%r1377, [%rd16+24];
	xor.b32  	%r2201, %r2201, %r1377;
	ld.global.u32 	%r1378, [%rd16+28];
	xor.b32  	%r2200, %r2200, %r1378;
	ld.global.u32 	%r1379, [%rd16+32];
	xor.b32  	%r2199, %r2199, %r1379;
	ld.global.u32 	%r1380, [%rd16+36];
	xor.b32  	%r2198, %r2198, %r1380;
$L__BB0_84:
	and.b32  	%r1382, %r1365, 4;
	setp.eq.s32 	%p50, %r1382, 0;
	@%p50 bra 	$L__BB0_86;
	ld.global.u32 	%r1383, [%rd16+40];
	xor.b32  	%r2202, %r2202, %r1383;
	ld.global.u32 	%r1384, [%rd16+44];
	xor.b32  	%r2201, %r2201, %r1384;
	ld.global.u32 	%r1385, [%rd16+48];
	xor.b32  	%r2200, %r2200, %r1385;
	ld.global.u32 	%r1386, [%rd16+52];
	xor.b32  	%r2199, %r2199, %r1386;
	ld.global.u32 	%r1387, [%rd16+56];
	xor.b32  	%r2198, %r2198, %r1387;
$L__BB0_86:
	and.b32  	%r1389, %r1365, 8;
	setp.eq.s32 	%p51, %r1389, 0;
	@%p51 bra 	$L__BB0_88;
	ld.global.u32 	%r1390, [%rd16+60];
	xor.b32  	%r2202, %r2202, %r1390;
	ld.global.u32 	%r1391, [%rd16+64];
	xor.b32  	%r2201, %r2201, %r1391;
	ld.global.u32 	%r1392, [%rd16+68];
	xor.b32  	%r2200, %r2200, %r1392;
	ld.global.u32 	%r1393, [%rd16+72];
	xor.b32  	%r2199, %r2199, %r1393;
	ld.global.u32 	%r1394, [%rd16+76];
	xor.b32  	%r2198, %r2198, %r1394;
$L__BB0_88:
	and.b32  	%r1396, %r1365, 16;
	setp.eq.s32 	%p52, %r1396, 0;
	@%p52 bra 	$L__BB0_90;
	ld.global.u32 	%r1397, [%rd16+80];
	xor.b32  	%r2202, %r2202, %r1397;
	ld.global.u32 	%r1398, [%rd16+84];
	xor.b32  	%r2201, %r2201, %r1398;
	ld.global.u32 	%r1399, [%rd16+88];
	xor.b32  	%r2200, %r2200, %r1399;
	ld.global.u32 	%r1400, [%rd16+92];
	xor.b32  	%r2199, %r2199, %r1400;
	ld.global.u32 	%r1401, [%rd16+96];
	xor.b32  	%r2198, %r2198, %r1401;
$L__BB0_90:
	and.b32  	%r1403, %r1365, 32;
	setp.eq.s32 	%p53, %r1403, 0;
	@%p53 bra 	$L__BB0_92;
	ld.global.u32 	%r1404, [%rd16+100];
	xor.b32  	%r2202, %r2202, %r1404;
	ld.global.u32 	%r1405, [%rd16+104];
	xor.b32  	%r2201, %r2201, %r1405;
	ld.global.u32 	%r1406, [%rd16+108];
	xor.b32  	%r2200, %r2200, %r1406;
	ld.global.u32 	%r1407, [%rd16+112];
	xor.b32  	%r2199, %r2199, %r1407;
	ld.global.u32 	%r1408, [%rd16+116];
	xor.b32  	%r2198, %r2198, %r1408;
$L__BB0_92:
	and.b32  	%r1410, %r1365, 64;
	setp.eq.s32 	%p54, %r1410, 0;
	@%p54 bra 	$L__BB0_94;
	ld.global.u32 	%r1411, [%rd16+120];
	xor.b32  	%r2202, %r2202, %r1411;
	ld.global.u32 	%r1412, [%rd16+124];
	xor.b32  	%r2201, %r2201, %r1412;
	ld.global.u32 	%r1413, [%rd16+128];
	xor.b32  	%r2200, %r2200, %r1413;
	ld.global.u32 	%r1414, [%rd16+132];
	xor.b32  	%r2199, %r2199, %r1414;
	ld.global.u32 	%r1415, [%rd16+136];
	xor.b32  	%r2198, %r2198, %r1415;
$L__BB0_94:
	and.b32  	%r1417, %r1365, 128;
	setp.eq.s32 	%p55, %r1417, 0;
	@%p55 bra 	$L__BB0_96;
	ld.global.u32 	%r1418, [%rd16+140];
	xor.b32  	%r2202, %r2202, %r1418;
	ld.global.u32 	%r1419, [%rd16+144];
	xor.b32  	%r2201, %r2201, %r1419;
	ld.global.u32 	%r1420, [%rd16+148];
	xor.b32  	%r2200, %r2200, %r1420;
	ld.global.u32 	%r1421, [%rd16+152];
	xor.b32  	%r2199, %r2199, %r1421;
	ld.global.u32 	%r1422, [%rd16+156];
	xor.b32  	%r2198, %r2198, %r1422;
$L__BB0_96:
	and.b32  	%r1424, %r1365, 256;
	setp.eq.s32 	%p56, %r1424, 0;
	@%p56 bra 	$L__BB0_98;
	ld.global.u32 	%r1425, [%rd16+160];
	xor.b32  	%r2202, %r2202, %r1425;
	ld.global.u32 	%r1426, [%rd16+164];
	xor.b32  	%r2201, %r2201, %r1426;
	ld.global.u32 	%r1427, [%rd16+168];
	xor.b32  	%r2200, %r2200, %r1427;
	ld.global.u32 	%r1428, [%rd16+172];
	xor.b32  	%r2199, %r2199, %r1428;
	ld.global.u32 	%r1429, [%rd16+176];
	xor.b32  	%r2198, %r2198, %r1429;
$L__BB0_98:
	and.b32  	%r1431, %r1365, 512;
	setp.eq.s32 	%p57, %r1431, 0;
	@%p57 bra 	$L__BB0_100;
	ld.global.u32 	%r1432, [%rd16+180];
	xor.b32  	%r2202, %r2202, %r1432;
	ld.global.u32 	%r1433, [%rd16+184];
	xor.b32  	%r2201, %r2201, %r1433;
	ld.global.u32 	%r1434, [%rd16+188];
	xor.b32  	%r2200, %r2200, %r1434;
	ld.global.u32 	%r1435, [%rd16+192];
	xor.b32  	%r2199, %r2199, %r1435;
	ld.global.u32 	%r1436, [%rd16+196];
	xor.b32  	%r2198, %r2198, %r1436;
$L__BB0_100:
	and.b32  	%r1438, %r1365, 1024;
	setp.eq.s32 	%p58, %r1438, 0;
	@%p58 bra 	$L__BB0_102;
	ld.global.u32 	%r1439, [%rd16+200];
	xor.b32  	%r2202, %r2202, %r1439;
	ld.global.u32 	%r1440, [%rd16+204];
	xor.b32  	%r2201, %r2201, %r1440;
	ld.global.u32 	%r1441, [%rd16+208];
	xor.b32  	%r2200, %r2200, %r1441;
	ld.global.u32 	%r1442, [%rd16+212];
	xor.b32  	%r2199, %r2199, %r1442;
	ld.global.u32 	%r1443, [%rd16+216];
	xor.b32  	%r2198, %r2198, %r1443;
$L__BB0_102:
	and.b32  	%r1445, %r1365, 2048;
	setp.eq.s32 	%p59, %r1445, 0;
	@%p59 bra 	$L__BB0_104;
	ld.global.u32 	%r1446, [%rd16+220];
	xor.b32  	%r2202, %r2202, %r1446;
	ld.global.u32 	%r1447, [%rd16+224];
	xor.b32  	%r2201, %r2201, %r1447;
	ld.global.u32 	%r1448, [%rd16+228];
	xor.b32  	%r2200, %r2200, %r1448;
	ld.global.u32 	%r1449, [%rd16+232];
	xor.b32  	%r2199, %r2199, %r1449;
	ld.global.u32 	%r1450, [%rd16+236];
	xor.b32  	%r2198, %r2198, %r1450;
$L__BB0_104:
	and.b32  	%r1452, %r1365, 4096;
	setp.eq.s32 	%p60, %r1452, 0;
	@%p60 bra 	$L__BB0_106;
	ld.global.u32 	%r1453, [%rd16+240];
	xor.b32  	%r2202, %r2202, %r1453;
	ld.global.u32 	%r1454, [%rd16+244];
	xor.b32  	%r2201, %r2201, %r1454;
	ld.global.u32 	%r1455, [%rd16+248];
	xor.b32  	%r2200, %r2200, %r1455;
	ld.global.u32 	%r1456, [%rd16+252];
	xor.b32  	%r2199, %r2199, %r1456;
	ld.global.u32 	%r1457, [%rd16+256];
	xor.b32  	%r2198, %r2198, %r1457;
$L__BB0_106:
	and.b32  	%r1459, %r1365, 8192;
	setp.eq.s32 	%p61, %r1459, 0;
	@%p61 bra 	$L__BB0_108;
	ld.global.u32 	%r1460, [%rd16+260];
	xor.b32  	%r2202, %r2202, %r1460;
	ld.global.u32 	%r1461, [%rd16+264];
	xor.b32  	%r2201, %r2201, %r1461;
	ld.global.u32 	%r1462, [%rd16+268];
	xor.b32  	%r2200, %r2200, %r1462;
	ld.global.u32 	%r1463, [%rd16+272];
	xor.b32  	%r2199, %r2199, %r1463;
	ld.global.u32 	%r1464, [%rd16+276];
	xor.b32  	%r2198, %r2198, %r1464;
$L__BB0_108:
	and.b32  	%r1466, %r1365, 16384;
	setp.eq.s32 	%p62, %r1466, 0;
	@%p62 bra 	$L__BB0_110;
	ld.global.u32 	%r1467, [%rd16+280];
	xor.b32  	%r2202, %r2202, %r1467;
	ld.global.u32 	%r1468, [%rd16+284];
	xor.b32  	%r2201, %r2201, %r1468;
	ld.global.u32 	%r1469, [%rd16+288];
	xor.b32  	%r2200, %r2200, %r1469;
	ld.global.u32 	%r1470, [%rd16+292];
	xor.b32  	%r2199, %r2199, %r1470;
	ld.global.u32 	%r1471, [%rd16+296];
	xor.b32  	%r2198, %r2198, %r1471;
$L__BB0_110:
	and.b32  	%r1473, %r1365, 32768;
	setp.eq.s32 	%p63, %r1473, 0;
	@%p63 bra 	$L__BB0_112;
	ld.global.u32 	%r1474, [%rd16+300];
	xor.b32  	%r2202, %r2202, %r1474;
	ld.global.u32 	%r1475, [%rd16+304];
	xor.b32  	%r2201, %r2201, %r1475;
	ld.global.u32 	%r1476, [%rd16+308];
	xor.b32  	%r2200, %r2200, %r1476;
	ld.global.u32 	%r1477, [%rd16+312];
	xor.b32  	%r2199, %r2199, %r1477;
	ld.global.u32 	%r1478, [%rd16+316];
	xor.b32  	%r2198, %r2198, %r1478;
$L__BB0_112:
	add.s32 	%r2381, %r2381, 16;
	setp.ne.s32 	%p64, %r2381, 32;
	@%p64 bra 	$L__BB0_80;
	mad.lo.s32 	%r1479, %r2375, -31, %r373;
	add.s32 	%r2375, %r1479, 1;
	setp.ne.s32 	%p65, %r2375, 5;
	@%p65 bra 	$L__BB0_79;
	st.local.u32 	[%rd9+4], %r2202;
	st.local.v2.u32 	[%rd9+8], {%r2201, %r2200};
	st.local.v2.u32 	[%rd9+16], {%r2199, %r2198};
$L__BB0_115:
	shr.u64 	%rd538, %rd11, 2;
	add.s32 	%r2185, %r2185, 1;
	setp.gt.u64 	%p66, %rd11, 3;
	@%p66 bra 	$L__BB0_3;
$L__BB0_116:
	mov.b32 	%r2486, 0;
	st.local.v2.u32 	[%rd9+24], {%r2486, %r2486};
	st.local.u32 	[%rd9+32], %r2486;
	mov.b64 	%rd116, 0;
	st.local.u64 	[%rd9+40], %rd116;
	setp.lt.s32 	%p67, %r1112, 1;
	@%p67 bra 	$L__BB0_129;
	and.b32  	%r553, %r1112, 15;
	setp.lt.u32 	%p68, %r1112, 16;
	mov.b32 	%r2486, 0;
	mov.u32 	%r2479, %r2486;
	@%p68 bra 	$L__BB0_120;
	and.b32  	%r2479, %r1112, 2147483632;
	mov.b32 	%r2486, 0;
	mov.u32 	%r2473, %r2486;
$L__BB0_119:
	.pragma "nounroll";
	mul.wide.u32 	%rd117, %r2473, 4;
	add.s64 	%rd118, %rd5, %rd117;
	ld.global.u32 	%r1484, [%rd118];
	add.s32 	%r1485, %r1484, %r2486;
	ld.global.u32 	%r1486, [%rd118+4];
	add.s32 	%r1487, %r1486, %r1485;
	ld.global.u32 	%r1488, [%rd118+8];
	add.s32 	%r1489, %r1488, %r1487;
	ld.global.u32 	%r1490, [%rd118+12];
	add.s32 	%r1491, %r1490, %r1489;
	ld.global.u32 	%r1492, [%rd118+16];
	add.s32 	%r1493, %r1492, %r1491;
	ld.global.u32 	%r1494, [%rd118+20];
	add.s32 	%r1495, %r1494, %r1493;
	ld.global.u32 	%r1496, [%rd118+24];
	add.s32 	%r1497, %r1496, %r1495;
	ld.global.u32 	%r1498, [%rd118+28];
	add.s32 	%r1499, %r1498, %r1497;
	ld.global.u32 	%r1500, [%rd118+32];
	add.s32 	%r1501, %r1500, %r1499;
	ld.global.u32 	%r1502, [%rd118+36];
	add.s32 	%r1503, %r1502, %r1501;
	ld.global.u32 	%r1504, [%rd118+40];
	add.s32 	%r1505, %r1504, %r1503;
	ld.global.u32 	%r1506, [%rd118+44];
	add.s32 	%r1507, %r1506, %r1505;
	ld.global.u32 	%r1508, [%rd118+48];
	add.s32 	%r1509, %r1508, %r1507;
	ld.global.u32 	%r1510, [%rd118+52];
	add.s32 	%r1511, %r1510, %r1509;
	ld.global.u32 	%r1512, [%rd118+56];
	add.s32 	%r1513, %r1512, %r1511;
	ld.global.u32 	%r1514, [%rd118+60];
	add.s32 	%r2486, %r1514, %r1513;
	add.s32 	%r2473, %r2473, 16;
	setp.ne.s32 	%p69, %r2473, %r2479;
	@%p69 bra 	$L__BB0_119;
$L__BB0_120:
	setp.eq.s32 	%p70, %r553, 0;
	@%p70 bra 	$L__BB0_129;
	and.b32  	%r562, %r1112, 7;
	setp.lt.u32 	%p71, %r553, 8;
	@%p71 bra 	$L__BB0_123;
	mul.wide.u32 	%rd119, %r2479, 4;
	add.s64 	%rd120, %rd5, %rd119;
	ld.global.u32 	%r1516, [%rd120];
	add.s32 	%r1517, %r1516, %r2486;
	ld.global.u32 	%r1518, [%rd120+4];
	add.s32 	%r1519, %r1518, %r1517;
	ld.global.u32 	%r1520, [%rd120+8];
	add.s32 	%r1521, %r1520, %r1519;
	ld.global.u32 	%r1522, [%rd120+12];
	add.s32 	%r1523, %r1522, %r1521;
	ld.global.u32 	%r1524, [%rd120+16];
	add.s32 	%r1525, %r1524, %r1523;
	ld.global.u32 	%r1526, [%rd120+20];
	add.s32 	%r1527, %r1526, %r1525;
	ld.global.u32 	%r1528, [%rd120+24];
	add.s32 	%r1529, %r1528, %r1527;
	ld.global.u32 	%r1530, [%rd120+28];
	add.s32 	%r2486, %r1530, %r1529;
	add.s32 	%r2479, %r2479, 8;
$L__BB0_123:
	setp.eq.s32 	%p72, %r562, 0;
	@%p72 bra 	$L__BB0_129;
	and.b32  	%r568, %r1112, 3;
	setp.lt.u32 	%p73, %r562, 4;
	@%p73 bra 	$L__BB0_126;
	mul.wide.u32 	%rd121, %r2479, 4;
	add.s64 	%rd122, %rd5, %rd121;
	ld.global.u32 	%r1532, [%rd122];
	add.s32 	%r1533, %r1532, %r2486;
	ld.global.u32 	%r1534, [%rd122+4];
	add.s32 	%r1535, %r1534, %r1533;
	ld.global.u32 	%r1536, [%rd122+8];
	add.s32 	%r1537, %r1536, %r1535;
	ld.global.u32 	%r1538, [%rd122+12];
	add.s32 	%r2486, %r1538, %r1537;
	add.s32 	%r2479, %r2479, 4;
$L__BB0_126:
	setp.eq.s32 	%p74, %r568, 0;
	@%p74 bra 	$L__BB0_129;
	mov.b32 	%r2485, 0;
$L__BB0_128:
	.pragma "nounroll";
	mul.wide.u32 	%rd123, %r2479, 4;
	add.s64 	%rd124, %rd5, %rd123;
	ld.global.u32 	%r1540, [%rd124];
	add.s32 	%r2486, %r1540, %r2486;
	add.s32 	%r2479, %r2479, 1;
	add.s32 	%r2485, %r2485, 1;
	setp.ne.s32 	%p75, %r2485, %r568;
	@%p75 bra 	$L__BB0_128;
$L__BB0_129:
	setp.lt.s32 	%p76, %r1112, 1;
	mul.lo.s32 	%r581, %r1112, %r1;
	mul.lo.s32 	%r1541, %r1113, %r581;
	cvta.to.global.u64 	%rd125, %rd92;
	mul.wide.s32 	%rd126, %r1541, 4;
	add.s64 	%rd18, %rd125, %rd126;
	cvta.to.global.u64 	%rd127, %rd93;
	add.s64 	%rd19, %rd127, %rd126;
	mul.lo.s32 	%r582, %r1111, %r1;
	@%p76 bra 	$L__BB0_136;
	mov.b32 	%r2493, 0;
$L__BB0_131:
	mul.wide.u32 	%rd128, %r2493, 4;
	add.s64 	%rd20, %rd5, %rd128;
	ld.global.u32 	%r1543, [%rd20];
	setp.lt.s32 	%p77, %r1543, 1;
	@%p77 bra 	$L__BB0_134;
	add.s64 	%rd21, %rd4, %rd128;
	mul.lo.s32 	%r590, %r2493, %r1113;
	mov.b32 	%r2518, 0;
	mov.u32 	%r2517, %r2202;
$L__BB0_133:
	mov.u32 	%r2202, %r2201;
	mov.u32 	%r2201, %r2200;
	mov.u32 	%r2200, %r2199;
	mov.u32 	%r2199, %r2198;
	shr.u32 	%r1545, %r2517, 2;
	xor.b32  	%r1546, %r1545, %r2517;
	shl.b32 	%r1547, %r2199, 4;
	shl.b32 	%r1548, %r1546, 1;
	xor.b32  	%r1549, %r1548, %r1547;
	xor.b32  	%r1550, %r1549, %r1546;
	xor.b32  	%r2198, %r1550, %r2199;
	add.s32 	%r2716, %r2716, 362437;
	add.s32 	%r1551, %r2198, %r2716;
	ld.global.u32 	%r1552, [%rd21];
	rem.u32 	%r1553, %r1551, %r1552;
	add.s32 	%r1554, %r2518, %r590;
	mul.wide.s32 	%rd130, %r1554, 4;
	add.s64 	%rd131, %rd18, %rd130;
	st.global.u32 	[%rd131], %r1553;
	add.s32 	%r2518, %r2518, 1;
	ld.global.u32 	%r1555, [%rd20];
	setp.lt.s32 	%p78, %r2518, %r1555;
	mov.u32 	%r2517, %r2202;
	@%p78 bra 	$L__BB0_133;
$L__BB0_134:
	add.s32 	%r2493, %r2493, 1;
	setp.eq.s32 	%p79, %r2493, %r1112;
	@%p79 bra 	$L__BB0_135;
	bra.uni 	$L__BB0_131;
$L__BB0_135:
	st.local.v2.u32 	[%rd9+8], {%r2201, %r2200};
	st.local.v2.u32 	[%rd9+16], {%r2199, %r2198};
	st.local.v2.u32 	[%rd9], {%r2716, %r2202};
$L__BB0_136:
	cvta.to.global.u64 	%rd132, %rd94;
	mul.lo.s32 	%r1557, %r2486, %r582;
	mul.wide.s32 	%rd133, %r1557, 4;
	add.s64 	%rd22, %rd132, %rd133;
	cvta.to.global.u64 	%rd134, %rd95;
	mul.lo.s32 	%r1558, %r2486, %r1;
	mul.wide.s32 	%rd135, %r1558, 4;
	add.s64 	%rd23, %rd134, %rd135;
	setp.lt.s32 	%p80, %r1112, 1;
	mov.b32 	%r2506, 0;
	@%p80 bra 	$L__BB0_161;
	setp.gt.s32 	%p81, %r1111, 0;
	mul.lo.s32 	%r597, %r1114, %r581;
	@%p81 bra 	$L__BB0_143;
	mov.b32 	%r2525, 0;
	mov.u32 	%r2526, %r2525;
	mov.u32 	%r2506, %r2525;
	mov.u32 	%r2528, %r2525;
$L__BB0_139:
	mul.wide.u32 	%rd136, %r2528, 4;
	add.s64 	%rd31, %rd5, %rd136;
	ld.global.u32 	%r2532, [%rd31];
	setp.lt.s32 	%p82, %r2532, 1;
	@%p82 bra 	$L__BB0_142;
	mul.lo.s32 	%r649, %r2528, %r1113;
	mov.b32 	%r2531, 0;
$L__BB0_141:
	add.s32 	%r1561, %r2531, %r649;
	mul.wide.s32 	%rd137, %r1561, 4;
	add.s64 	%rd138, %rd18, %rd137;
	ld.global.u32 	%r1562, [%rd138];
	add.s32 	%r1563, %r1562, %r2526;
	mul.wide.s32 	%rd139, %r1563, 4;
	add.s64 	%rd140, %rd3, %rd139;
	ld.global.u32 	%r1564, [%rd140];
	mul.wide.s32 	%rd141, %r1564, 4;
	add.s64 	%rd142, %rd2, %rd141;
	ld.global.u32 	%r1565, [%rd142];
	add.s32 	%r1566, %r2531, %r2525;
	mul.wide.s32 	%rd143, %r1566, 4;
	add.s64 	%rd144, %rd23, %rd143;
	st.global.u32 	[%rd144], %r1565;
	mul.wide.s32 	%rd145, %r2506, 4;
	add.s64 	%rd146, %rd18, %rd145;
	st.global.u32 	[%rd146], %r1566;
	add.s32 	%r2506, %r2506, 1;
	add.s32 	%r2531, %r2531, 1;
	ld.global.u32 	%r2532, [%rd31];
	setp.lt.s32 	%p83, %r2531, %r2532;
	@%p83 bra 	$L__BB0_141;
$L__BB0_142:
	add.s64 	%rd148, %rd4, %rd136;
	ld.global.u32 	%r1567, [%rd148];
	add.s32 	%r2526, %r1567, %r2526;
	add.s32 	%r2525, %r2532, %r2525;
	add.s32 	%r1568, %r2528, %r597;
	mul.wide.s32 	%rd149, %r1568, 4;
	add.s64 	%rd150, %rd6, %rd149;
	st.global.u32 	[%rd150], %r2532;
	add.s32 	%r2528, %r2528, 1;
	setp.eq.s32 	%p84, %r2528, %r1112;
	@%p84 bra 	$L__BB0_161;
	bra.uni 	$L__BB0_139;
$L__BB0_143:
	and.b32  	%r598, %r1111, 15;
	and.b32  	%r599, %r1111, 7;
	and.b32  	%r600, %r1111, 2147483632;
	and.b32  	%r601, %r1111, 3;
	mov.b32 	%r2500, 0;
	mul.wide.s32 	%rd27, %r1110, 4;
	mul.wide.s32 	%rd29, %r2486, 4;
	mov.u32 	%r2501, %r2500;
	mov.u32 	%r2506, %r2500;
	mov.u32 	%r2503, %r2500;
$L__BB0_144:
	mul.wide.u32 	%rd151, %r2503, 4;
	add.s64 	%rd24, %rd5, %rd151;
	ld.global.u32 	%r2504, [%rd24];
	setp.lt.s32 	%p85, %r2504, 1;
	@%p85 bra 	$L__BB0_160;
	mul.lo.s32 	%r607, %r2503, %r1113;
	mov.b32 	%r2507, 0;
$L__BB0_146:
	setp.lt.u32 	%p86, %r1111, 16;
	add.s32 	%r1572, %r2507, %r607;
	mul.wide.s32 	%rd152, %r1572, 4;
	add.s64 	%rd153, %rd18, %rd152;
	ld.global.u32 	%r1573, [%rd153];
	add.s32 	%r1574, %r1573, %r2501;
	mul.wide.s32 	%rd154, %r1574, 4;
	add.s64 	%rd155, %rd3, %rd154;
	ld.global.u32 	%r615, [%rd155];
	add.s32 	%r616, %r2507, %r2500;
	mov.b32 	%r2510, 0;
	@%p86 bra 	$L__BB0_149;
	mov.b32 	%r2508, 0;
$L__BB0_148:
	.pragma "nounroll";
	mad.lo.s32 	%r1576, %r2508, %r1110, %r615;
	mul.wide.s32 	%rd156, %r1576, 4;
	add.s64 	%rd157, %rd1, %rd156;
	ld.global.f32 	%f81, [%rd157];
	mad.lo.s32 	%r1577, %r2508, %r2486, %r616;
	mul.wide.s32 	%rd158, %r1577, 4;
	add.s64 	%rd159, %rd22, %rd158;
	st.global.f32 	[%rd159], %f81;
	mul.wide.s32 	%rd160, %r1110, 4;
	add.s64 	%rd161, %rd157, %rd160;
	ld.global.f32 	%f82, [%rd161];
	mul.wide.s32 	%rd162, %r2486, 4;
	add.s64 	%rd163, %rd159, %rd162;
	st.global.f32 	[%rd163], %f82;
	add.s64 	%rd164, %rd161, %rd160;
	ld.global.f32 	%f83, [%rd164];
	add.s64 	%rd165, %rd163, %rd162;
	st.global.f32 	[%rd165], %f83;
	add.s64 	%rd166, %rd164, %rd160;
	ld.global.f32 	%f84, [%rd166];
	add.s64 	%rd167, %rd165, %rd162;
	st.global.f32 	[%rd167], %f84;
	add.s64 	%rd168, %rd166, %rd160;
	ld.global.f32 	%f85, [%rd168];
	add.s64 	%rd169, %rd167, %rd162;
	st.global.f32 	[%rd169], %f85;
	add.s64 	%rd170, %rd168, %rd160;
	ld.global.f32 	%f86, [%rd170];
	add.s64 	%rd171, %rd169, %rd162;
	st.global.f32 	[%rd171], %f86;
	add.s64 	%rd172, %rd170, %rd160;
	ld.global.f32 	%f87, [%rd172];
	add.s64 	%rd173, %rd171, %rd162;
	st.global.f32 	[%rd173], %f87;
	add.s64 	%rd174, %rd172, %rd160;
	ld.global.f32 	%f88, [%rd174];
	add.s64 	%rd175, %rd173, %rd162;
	st.global.f32 	[%rd175], %f88;
	add.s64 	%rd176, %rd174, %rd160;
	ld.global.f32 	%f89, [%rd176];
	add.s64 	%rd177, %rd175, %rd162;
	st.global.f32 	[%rd177], %f89;
	add.s64 	%rd178, %rd176, %rd160;
	ld.global.f32 	%f90, [%rd178];
	add.s64 	%rd179, %rd177, %rd162;
	st.global.f32 	[%rd179], %f90;
	add.s64 	%rd180, %rd178, %rd160;
	ld.global.f32 	%f91, [%rd180];
	add.s64 	%rd181, %rd179, %rd162;
	st.global.f32 	[%rd181], %f91;
	add.s64 	%rd182, %rd180, %rd160;
	ld.global.f32 	%f92, [%rd182];
	add.s64 	%rd183, %rd181, %rd162;
	st.global.f32 	[%rd183], %f92;
	add.s64 	%rd184, %rd182, %rd160;
	ld.global.f32 	%f93, [%rd184];
	add.s64 	%rd185, %rd183, %rd162;
	st.global.f32 	[%rd185], %f93;
	add.s64 	%rd186, %rd184, %rd160;
	ld.global.f32 	%f94, [%rd186];
	add.s64 	%rd187, %rd185, %rd162;
	st.global.f32 	[%rd187], %f94;
	add.s64 	%rd188, %rd186, %rd160;
	ld.global.f32 	%f95, [%rd188];
	add.s64 	%rd189, %rd187, %rd162;
	st.global.f32 	[%rd189], %f95;
	add.s64 	%rd190, %rd188, %rd160;
	ld.global.f32 	%f96, [%rd190];
	add.s64 	%rd191, %rd189, %rd162;
	st.global.f32 	[%rd191], %f96;
	add.s32 	%r2508, %r2508, 16;
	setp.ne.s32 	%p87, %r2508, %r600;
	mov.u32 	%r2510, %r600;
	@%p87 bra 	$L__BB0_148;
$L__BB0_149:
	setp.eq.s32 	%p88, %r598, 0;
	@%p88 bra 	$L__BB0_159;
	add.s32 	%r1578, %r598, -1;
	setp.lt.u32 	%p89, %r1578, 7;
	@%p89 bra 	$L__BB0_152;
	mad.lo.s32 	%r1579, %r2510, %r1110, %r615;
	mul.wide.s32 	%rd192, %r1579, 4;
	add.s64 	%rd193, %rd1, %rd192;
	ld.global.f32 	%f97, [%rd193];
	mad.lo.s32 	%r1580, %r2510, %r2486, %r616;
	mul.wide.s32 	%rd194, %r1580, 4;
	add.s64 	%rd195, %rd22, %rd194;
	st.global.f32 	[%rd195], %f97;
	mul.wide.s32 	%rd196, %r1110, 4;
	add.s64 	%rd197, %rd193, %rd196;
	ld.global.f32 	%f98, [%rd197];
	mul.wide.s32 	%rd198, %r2486, 4;
	add.s64 	%rd199, %rd195, %rd198;
	st.global.f32 	[%rd199], %f98;
	add.s64 	%rd200, %rd197, %rd196;
	ld.global.f32 	%f99, [%rd200];
	add.s64 	%rd201, %rd199, %rd198;
	st.global.f32 	[%rd201], %f99;
	add.s64 	%rd202, %rd200, %rd196;
	ld.global.f32 	%f100, [%rd202];
	add.s64 	%rd203, %rd201, %rd198;
	st.global.f32 	[%rd203], %f100;
	add.s64 	%rd204, %rd202, %rd196;
	ld.global.f32 	%f101, [%rd204];
	add.s64 	%rd205, %rd203, %rd198;
	st.global.f32 	[%rd205], %f101;
	add.s64 	%rd206, %rd204, %rd196;
	ld.global.f32 	%f102, [%rd206];
	add.s64 	%rd207, %rd205, %rd198;
	st.global.f32 	[%rd207], %f102;
	add.s64 	%rd208, %rd206, %rd196;
	ld.global.f32 	%f103, [%rd208];
	add.s64 	%rd209, %rd207, %rd198;
	st.global.f32 	[%rd209], %f103;
	add.s64 	%rd210, %rd208, %rd196;
	ld.global.f32 	%f104, [%rd210];
	add.s64 	%rd211, %rd209, %rd198;
	st.global.f32 	[%rd211], %f104;
	add.s32 	%r2510, %r2510, 8;
$L__BB0_152:
	setp.eq.s32 	%p90, %r599, 0;
	@%p90 bra 	$L__BB0_159;
	add.s32 	%r1581, %r599, -1;
	setp.lt.u32 	%p91, %r1581, 3;
	@%p91 bra 	$L__BB0_155;
	mad.lo.s32 	%r1582, %r2510, %r1110, %r615;
	mul.wide.s32 	%rd212, %r1582, 4;
	add.s64 	%rd213, %rd1, %rd212;
	ld.global.f32 	%f105, [%rd213];
	mad.lo.s32 	%r1583, %r2510, %r2486, %r616;
	mul.wide.s32 	%rd214, %r1583, 4;
	add.s64 	%rd215, %rd22, %rd214;
	st.global.f32 	[%rd215], %f105;
	mul.wide.s32 	%rd216, %r1110, 4;
	add.s64 	%rd217, %rd213, %rd216;
	ld.global.f32 	%f106, [%rd217];
	mul.wide.s32 	%rd218, %r2486, 4;
	add.s64 	%rd219, %rd215, %rd218;
	st.global.f32 	[%rd219], %f106;
	add.s64 	%rd220, %rd217, %rd216;
	ld.global.f32 	%f107, [%rd220];
	add.s64 	%rd221, %rd219, %rd218;
	st.global.f32 	[%rd221], %f107;
	add.s64 	%rd222, %rd220, %rd216;
	ld.global.f32 	%f108, [%rd222];
	add.s64 	%rd223, %rd221, %rd218;
	st.global.f32 	[%rd223], %f108;
	add.s32 	%r2510, %r2510, 4;
$L__BB0_155:
	setp.eq.s32 	%p92, %r601, 0;
	@%p92 bra 	$L__BB0_159;
	setp.eq.s32 	%p93, %r601, 1;
	mad.lo.s32 	%r1584, %r2510, %r1110, %r615;
	mul.wide.s32 	%rd224, %r1584, 4;
	add.s64 	%rd25, %rd1, %rd224;
	ld.global.f32 	%f109, [%rd25];
	mad.lo.s32 	%r1585, %r2510, %r2486, %r616;
	mul.wide.s32 	%rd225, %r1585, 4;
	add.s64 	%rd26, %rd22, %rd225;
	st.global.f32 	[%rd26], %f109;
	@%p93 bra 	$L__BB0_159;
	setp.eq.s32 	%p94, %r601, 2;
	add.s64 	%rd28, %rd25, %rd27;
	ld.global.f32 	%f110, [%rd28];
	add.s64 	%rd30, %rd26, %rd29;
	st.global.f32 	[%rd30], %f110;
	@%p94 bra 	$L__BB0_159;
	add.s64 	%rd226, %rd28, %rd27;
	ld.global.f32 	%f111, [%rd226];
	add.s64 	%rd227, %rd30, %rd29;
	st.global.f32 	[%rd227], %f111;
$L__BB0_159:
	mul.wide.s32 	%rd228, %r615, 4;
	add.s64 	%rd229, %rd2, %rd228;
	ld.global.u32 	%r1586, [%rd229];
	mul.wide.s32 	%rd230, %r616, 4;
	add.s64 	%rd231, %rd23, %rd230;
	st.global.u32 	[%rd231], %r1586;
	mul.wide.s32 	%rd232, %r2506, 4;
	add.s64 	%rd233, %rd18, %rd232;
	st.global.u32 	[%rd233], %r616;
	add.s32 	%r2506, %r2506, 1;
	add.s32 	%r2507, %r2507, 1;
	ld.global.u32 	%r2504, [%rd24];
	setp.lt.s32 	%p95, %r2507, %r2504;
	@%p95 bra 	$L__BB0_146;
$L__BB0_160:
	mul.wide.u32 	%rd234, %r2503, 4;
	add.s64 	%rd235, %rd4, %rd234;
	ld.global.u32 	%r1587, [%rd235];
	add.s32 	%r2501, %r1587, %r2501;
	add.s32 	%r2500, %r2504, %r2500;
	add.s32 	%r1588, %r2503, %r597;
	mul.wide.s32 	%rd236, %r1588, 4;
	add.s64 	%rd237, %rd6, %rd236;
	st.global.u32 	[%rd237], %r2504;
	add.s32 	%r2503, %r2503, 1;
	setp.eq.s32 	%p96, %r2503, %r1112;
	@%p96 bra 	$L__BB0_161;
	bra.uni 	$L__BB0_144;
$L__BB0_161:
	mul.lo.s32 	%r651, %r1113, %r1112;
	setp.ge.s32 	%p97, %r2506, %r651;
	@%p97 bra 	$L__BB0_174;
	sub.s32 	%r652, %r651, %r2506;
	and.b32  	%r653, %r652, 15;
	sub.s32 	%r1589, %r2506, %r651;
	setp.gt.u32 	%p98, %r1589, -16;
	@%p98 bra 	$L__BB0_165;
	and.b32  	%r654, %r652, -16;
	mov.b32 	%r2535, 0;
$L__BB0_164:
	.pragma "nounroll";
	mul.wide.s32 	%rd238, %r2506, 4;
	add.s64 	%rd239, %rd18, %rd238;
	mov.b32 	%r1591, -1;
	st.global.u32 	[%rd239], %r1591;
	st.global.u32 	[%rd239+4], %r1591;
	st.global.u32 	[%rd239+8], %r1591;
	st.global.u32 	[%rd239+12], %r1591;
	st.global.u32 	[%rd239+16], %r1591;
	st.global.u32 	[%rd239+20], %r1591;
	st.global.u32 	[%rd239+24], %r1591;
	st.global.u32 	[%rd239+28], %r1591;
	st.global.u32 	[%rd239+32], %r1591;
	st.global.u32 	[%rd239+36], %r1591;
	st.global.u32 	[%rd239+40], %r1591;
	st.global.u32 	[%rd239+44], %r1591;
	st.global.u32 	[%rd239+48], %r1591;
	st.global.u32 	[%rd239+52], %r1591;
	st.global.u32 	[%rd239+56], %r1591;
	st.global.u32 	[%rd239+60], %r1591;
	add.s32 	%r2506, %r2506, 16;
	add.s32 	%r2535, %r2535, 16;
	setp.ne.s32 	%p99, %r2535, %r654;
	@%p99 bra 	$L__BB0_164;
$L__BB0_165:
	setp.eq.s32 	%p100, %r653, 0;
	@%p100 bra 	$L__BB0_174;
	and.b32  	%r670, %r652, 7;
	setp.lt.u32 	%p101, %r653, 8;
	@%p101 bra 	$L__BB0_168;
	mul.wide.s32 	%rd240, %r2506, 4;
	add.s64 	%rd241, %rd18, %rd240;
	mov.b32 	%r1592, -1;
	st.global.u32 	[%rd241], %r1592;
	st.global.u32 	[%rd241+4], %r1592;
	st.global.u32 	[%rd241+8], %r1592;
	st.global.u32 	[%rd241+12], %r1592;
	st.global.u32 	[%rd241+16], %r1592;
	st.global.u32 	[%rd241+20], %r1592;
	st.global.u32 	[%rd241+24], %r1592;
	st.global.u32 	[%rd241+28], %r1592;
	add.s32 	%r2506, %r2506, 8;
$L__BB0_168:
	setp.eq.s32 	%p102, %r670, 0;
	@%p102 bra 	$L__BB0_174;
	and.b32  	%r673, %r652, 3;
	setp.lt.u32 	%p103, %r670, 4;
	@%p103 bra 	$L__BB0_171;
	mul.wide.s32 	%rd242, %r2506, 4;
	add.s64 	%rd243, %rd18, %rd242;
	mov.b32 	%r1593, -1;
	st.global.u32 	[%rd243], %r1593;
	st.global.u32 	[%rd243+4], %r1593;
	st.global.u32 	[%rd243+8], %r1593;
	st.global.u32 	[%rd243+12], %r1593;
	add.s32 	%r2506, %r2506, 4;
$L__BB0_171:
	setp.eq.s32 	%p104, %r673, 0;
	@%p104 bra 	$L__BB0_174;
	mov.b32 	%r2540, 0;
$L__BB0_173:
	.pragma "nounroll";
	mul.wide.s32 	%rd244, %r2506, 4;
	add.s64 	%rd245, %rd18, %rd244;
	mov.b32 	%r1595, -1;
	st.global.u32 	[%rd245], %r1595;
	add.s32 	%r2506, %r2506, 1;
	add.s32 	%r2540, %r2540, 1;
	setp.ne.s32 	%p105, %r2540, %r673;
	@%p105 bra 	$L__BB0_173;
$L__BB0_174:
	ld.param.u64 	%rd534, [_Z11trainKernelPKfiiiPKiS2_S2_S2_iyyiiiiPiS3_PfS3_S3_S3_S3_S3_S3_S4_S3_S3_S3_S3_S3_S4_S3__param_22];
	ld.param.u64 	%rd533, [_Z11trainKernelPKfiiiPKiS2_S2_S2_iyyiiiiPiS3_PfS3_S3_S3_S3_S3_S3_S4_S3_S3_S3_S3_S3_S4_S3__param_21];
	mul.lo.s32 	%r680, %r1114, %r1;
	cvta.to.global.u64 	%rd246, %rd533;
	mul.wide.s32 	%rd247, %r680, 4;
	add.s64 	%rd32, %rd246, %rd247;
	mov.b32 	%r1597, 0;
	st.global.u32 	[%rd32], %r1597;
	cvta.to.global.u64 	%rd248, %rd534;
	add.s64 	%rd33, %rd248, %rd247;
	st.global.u32 	[%rd33], %r2486;
	add.s64 	%rd34, %rd8, %rd247;
	mov.b32 	%r1598, -2;
	st.global.u32 	[%rd34], %r1598;
	setp.lt.s32 	%p106, %r1114, 3;
	mov.b32 	%r2698, 1;
	@%p106 bra 	$L__BB0_382;
	ld.param.u64 	%rd537, [_Z11trainKernelPKfiiiPKiS2_S2_S2_iyyiiiiPiS3_PfS3_S3_S3_S3_S3_S3_S4_S3_S3_S3_S3_S3_S4_S3__param_27];
	ld.param.u64 	%rd536, [_Z11trainKernelPKfiiiPKiS2_S2_S2_iyyiiiiPiS3_PfS3_S3_S3_S3_S3_S3_S4_S3_S3_S3_S3_S3_S4_S3__param_26];
	ld.param.u64 	%rd535, [_Z11trainKernelPKfiiiPKiS2_S2_S2_iyyiiiiPiS3_PfS3_S3_S3_S3_S3_S3_S4_S3_S3_S3_S3_S3_S4_S3__param_25];
	ld.param.u32 	%r2178, [_Z11trainKernelPKfiiiPKiS2_S2_S2_iyyiiiiPiS3_PfS3_S3_S3_S3_S3_S3_S4_S3_S3_S3_S3_S3_S4_S3__param_13];
	cvta.to.global.u64 	%rd249, %rd535;
	mul.wide.s32 	%rd250, %r581, 4;
	add.s64 	%rd35, %rd249, %rd250;
	cvta.to.global.u64 	%rd251, %rd536;
	add.s64 	%rd36, %rd251, %rd250;
	cvta.to.global.u64 	%rd252, %rd537;
	mul.wide.s32 	%rd253, %r582, 4;
	add.s64 	%rd37, %rd252, %rd253;
	min.s32 	%r681, %r2178, %r1111;
	setp.gt.s32 	%p1, %r681, 0;
	and.b32  	%r682, %r1112, 7;
	and.b32  	%r683, %r1112, 3;
	and.b32  	%r684, %r1112, 2147483632;
	mov.b32 	%r2684, 0;
	not.pred 	%p132, %p1;
	mov.u32 	%r2548, %r2684;
$L__BB0_176:
	mov.u32 	%r691, %r2684;
	setp.gt.s32 	%p107, %r2548, %r691;
	add.s32 	%r1601, %r1114, -2;
	setp.ge.s32 	%p108, %r691, %r1601;
	or.pred  	%p109, %p107, %p108;
	@%p109 bra 	$L__BB0_381;
	mul.wide.u32 	%rd38, %r2548, 4;
	add.s64 	%rd254, %rd34, %rd38;
	ld.global.u32 	%r1602, [%rd254];
	setp.ne.s32 	%p110, %r1602, -2;
	mov.u32 	%r2684, %r691;
	@%p110 bra 	$L__BB0_380;
	setp.lt.s32 	%p111, %r1112, 1;
	add.s64 	%rd255, %rd32, %rd38;
	ld.global.u32 	%r694, [%rd255];
	add.s64 	%rd256, %rd33, %rd38;
	ld.global.u32 	%r695, [%rd256];
	add.s32 	%r696, %r695, %r694;
	mul.lo.s32 	%r1603, %r1114, %r581;
	mad.lo.s32 	%r697, %r2548, %r1112, %r1603;
	mov.f32 	%f333, 0f00000000;
	mov.f32 	%f334, %f333;
	@%p111 bra 	$L__BB0_192;
	add.s32 	%r1605, %r1112, -1;
	setp.lt.u32 	%p112, %r1605, 15;
	mov.f32 	%f334, 0f00000000;
	mov.b32 	%r2551, 0;
	mov.f32 	%f333, %f334;
	@%p112 bra 	$L__BB0_182;
	mov.f32 	%f334, 0f00000000;
	mov.b32 	%r2553, 0;
$L__BB0_181:
	.pragma "nounroll";
	add.s32 	%r1607, %r2553, %r697;
	mul.wide.s32 	%rd257, %r1607, 4;
	add.s64 	%rd258, %rd6, %rd257;
	ld.global.u32 	%r1608, [%rd258];
	mul.lo.s32 	%r1609, %r1608, %r1608;
	cvt.rn.f32.u32 	%f117, %r1609;
	add.f32 	%f118, %f333, %f117;
	cvt.rn.f32.s32 	%f119, %r1608;
	add.f32 	%f120, %f334, %f119;
	ld.global.u32 	%r1610, [%rd258+4];
	mul.lo.s32 	%r1611, %r1610, %r1610;
	cvt.rn.f32.u32 	%f121, %r1611;
	add.f32 	%f122, %f118, %f121;
	cvt.rn.f32.s32 	%f123, %r1610;
	add.f32 	%f124, %f120, %f123;
	ld.global.u32 	%r1612, [%rd258+8];
	mul.lo.s32 	%r1613, %r1612, %r1612;
	cvt.rn.f32.u32 	%f125, %r1613;
	add.f32 	%f126, %f122, %f125;
	cvt.rn.f32.s32 	%f127, %r1612;
	add.f32 	%f128, %f124, %f127;
	ld.global.u32 	%r1614, [%rd258+12];
	mul.lo.s32 	%r1615, %r1614, %r1614;
	cvt.rn.f32.u32 	%f129, %r1615;
	add.f32 	%f130, %f126, %f129;
	cvt.rn.f32.s32 	%f131, %r1614;
	add.f32 	%f132, %f128, %f131;
	ld.global.u32 	%r1616, [%rd258+16];
	mul.lo.s32 	%r1617, %r1616, %r1616;
	cvt.rn.f32.u32 	%f133, %r1617;
	add.f32 	%f134, %f130, %f133;
	cvt.rn.f32.s32 	%f135, %r1616;
	add.f32 	%f136, %f132, %f135;
	ld.global.u32 	%r1618, [%rd258+20];
	mul.lo.s32 	%r1619, %r1618, %r1618;
	cvt.rn.f32.u32 	%f137, %r1619;
	add.f32 	%f138, %f134, %f137;
	cvt.rn.f32.s32 	%f139, %r1618;
	add.f32 	%f140, %f136, %f139;
	ld.global.u32 	%r1620, [%rd258+24];
	mul.lo.s32 	%r1621, %r1620, %r1620;
	cvt.rn.f32.u32 	%f141, %r1621;
	add.f32 	%f142, %f138, %f141;
	cvt.rn.f32.s32 	%f143, %r1620;
	add.f32 	%f144, %f140, %f143;
	ld.global.u32 	%r1622, [%rd258+28];
	mul.lo.s32 	%r1623, %r1622, %r1622;
	cvt.rn.f32.u32 	%f145, %r1623;
	add.f32 	%f146, %f142, %f145;
	cvt.rn.f32.s32 	%f147, %r1622;
	add.f32 	%f148, %f144, %f147;
	ld.global.u32 	%r1624, [%rd258+32];
	mul.lo.s32 	%r1625, %r1624, %r1624;
	cvt.rn.f32.u32 	%f149, %r1625;
	add.f32 	%f150, %f146, %f149;
	cvt.rn.f32.s32 	%f151, %r1624;
	add.f32 	%f152, %f148, %f151;
	ld.global.u32 	%r1626, [%rd258+36];
	mul.lo.s32 	%r1627, %r1626, %r1626;
	cvt.rn.f32.u32 	%f153, %r1627;
	add.f32 	%f154, %f150, %f153;
	cvt.rn.f32.s32 	%f155, %r1626;
	add.f32 	%f156, %f152, %f155;
	ld.global.u32 	%r1628, [%rd258+40];
	mul.lo.s32 	%r1629, %r1628, %r1628;
	cvt.rn.f32.u32 	%f157, %r1629;
	add.f32 	%f158, %f154, %f157;
	cvt.rn.f32.s32 	%f159, %r1628;
	add.f32 	%f160, %f156, %f159;
	ld.global.u32 	%r1630, [%rd258+44];
	mul.lo.s32 	%r1631, %r1630, %r1630;
	cvt.rn.f32.u32 	%f161, %r1631;
	add.f32 	%f162, %f158, %f161;
	cvt.rn.f32.s32 	%f163, %r1630;
	add.f32 	%f164, %f160, %f163;
	ld.global.u32 	%r1632, [%rd258+48];
	mul.lo.s32 	%r1633, %r1632, %r1632;
	cvt.rn.f32.u32 	%f165, %r1633;
	add.f32 	%f166, %f162, %f165;
	cvt.rn.f32.s32 	%f167, %r1632;
	add.f32 	%f168, %f164, %f167;
	ld.global.u32 	%r1634, [%rd258+52];
	mul.lo.s32 	%r1635, %r1634, %r1634;
	cvt.rn.f32.u32 	%f169, %r1635;
	add.f32 	%f170, %f166, %f169;
	cvt.rn.f32.s32 	%f171, %r1634;
	add.f32 	%f172, %f168, %f171;
	ld.global.u32 	%r1636, [%rd258+56];
	mul.lo.s32 	%r1637, %r1636, %r1636;
	cvt.rn.f32.u32 	%f173, %r1637;
	add.f32 	%f174, %f170, %f173;
	cvt.rn.f32.s32 	%f175, %r1636;
	add.f32 	%f176, %f172, %f175;
	ld.global.u32 	%r1638, [%rd258+60];
	mul.lo.s32 	%r1639, %r1638, %r1638;
	cvt.rn.f32.u32 	%f177, %r1639;
	add.f32 	%f333, %f174, %f177;
	cvt.rn.f32.s32 	%f178, %r1638;
	add.f32 	%f334, %f176, %f178;
	add.s32 	%r2553, %r2553, 16;
	setp.eq.s32 	%p113, %r2553, %r684;
	mov.u32 	%r2551, %r684;
	@%p113 bra 	$L__BB0_182;
	bra.uni 	$L__BB0_181;
$L__BB0_182:
	and.b32  	%r699, %r1112, 15;
	setp.eq.s32 	%p114, %r699, 0;
	@%p114 bra 	$L__BB0_192;
	add.s32 	%r1640, %r699, -1;
	setp.lt.u32 	%p115, %r1640, 7;
	@%p115 bra 	$L__BB0_185;
	add.s32 	%r1641, %r2551, %r697;
	mul.wide.s32 	%rd259, %r1641, 4;
	add.s64 	%rd260, %rd6, %rd259;
	ld.global.u32 	%r1642, [%rd260];
	mul.lo.s32 	%r1643, %r1642, %r1642;
	cvt.rn.f32.u32 	%f180, %r1643;
	add.f32 	%f181, %f333, %f180;
	cvt.rn.f32.s32 	%f182, %r1642;
	add.f32 	%f183, %f334, %f182;
	ld.global.u32 	%r1644, [%rd260+4];
	mul.lo.s32 	%r1645, %r1644, %r1644;
	cvt.rn.f32.u32 	%f184, %r1645;
	add.f32 	%f185, %f181, %f184;
	cvt.rn.f32.s32 	%f186, %r1644;
	add.f32 	%f187, %f183, %f186;
	ld.global.u32 	%r1646, [%rd260+8];
	mul.lo.s32 	%r1647, %r1646, %r1646;
	cvt.rn.f32.u32 	%f188, %r1647;
	add.f32 	%f189, %f185, %f188;
	cvt.rn.f32.s32 	%f190, %r1646;
	add.f32 	%f191, %f187, %f190;
	ld.global.u32 	%r1648, [%rd260+12];
	mul.lo.s32 	%r1649, %r1648, %r1648;
	cvt.rn.f32.u32 	%f192, %r1649;
	add.f32 	%f193, %f189, %f192;
	cvt.rn.f32.s32 	%f194, %r1648;
	add.f32 	%f195, %f191, %f194;
	ld.global.u32 	%r1650, [%rd260+16];
	mul.lo.s32 	%r1651, %r1650, %r1650;
	cvt.rn.f32.u32 	%f196, %r1651;
	add.f32 	%f197, %f193, %f196;
	cvt.rn.f32.s32 	%f198, %r1650;
	add.f32 	%f199, %f195, %f198;
	ld.global.u32 	%r1652, [%rd260+20];
	mul.lo.s32 	%r1653, %r1652, %r1652;
	cvt.rn.f32.u32 	%f200, %r1653;
	add.f32 	%f201, %f197, %f200;
	cvt.rn.f32.s32 	%f202, %r1652;
	add.f32 	%f203, %f199, %f202;
	ld.global.u32 	%r1654, [%rd260+24];
	mul.lo.s32 	%r1655, %r1654, %r1654;
	cvt.rn.f32.u32 	%f204, %r1655;
	add.f32 	%f205, %f201, %f204;
	cvt.rn.f32.s32 	%f206, %r1654;
	add.f32 	%f207, %f203, %f206;
	ld.global.u32 	%r1656, [%rd260+28];
	mul.lo.s32 	%r1657, %r1656, %r1656;
	cvt.rn.f32.u32 	%f208, %r1657;
	add.f32 	%f333, %f205, %f208;
	cvt.rn.f32.s32 	%f209, %r1656;
	add.f32 	%f334, %f207, %f209;
	add.s32 	%r2551, %r2551, 8;
$L__BB0_185:
	setp.eq.s32 	%p116, %r682, 0;
	@%p116 bra 	$L__BB0_192;
	add.s32 	%r1658, %r682, -1;
	setp.lt.u32 	%p117, %r1658, 3;
	@%p117 bra 	$L__BB0_188;
	add.s32 	%r1659, %r2551, %r697;
	mul.wide.s32 	%rd261, %r1659, 4;
	add.s64 	%rd262, %rd6, %rd261;
	ld.global.u32 	%r1660, [%rd262];
	mul.lo.s32 	%r1661, %r1660, %r1660;
	cvt.rn.f32.u32 	%f211, %r1661;
	add.f32 	%f212, %f333, %f211;
	cvt.rn.f32.s32 	%f213, %r1660;
	add.f32 	%f214, %f334, %f213;
	ld.global.u32 	%r1662, [%rd262+4];
	mul.lo.s32 	%r1663, %r1662, %r1662;
	cvt.rn.f32.u32 	%f215, %r1663;
	add.f32 	%f216, %f212, %f215;
	cvt.rn.f32.s32 	%f217, %r1662;
	add.f32 	%f218, %f214, %f217;
	ld.global.u32 	%r1664, [%rd262+8];
	mul.lo.s32 	%r1665, %r1664, %r1664;
	cvt.rn.f32.u32 	%f219, %r1665;
	add.f32 	%f220, %f216, %f219;
	cvt.rn.f32.s32 	%f221, %r1664;
	add.f32 	%f222, %f218, %f221;
	ld.global.u32 	%r1666, [%rd262+12];
	mul.lo.s32 	%r1667, %r1666, %r1666;
	cvt.rn.f32.u32 	%f223, %r1667;
	add.f32 	%f333, %f220, %f223;
	cvt.rn.f32.s32 	%f224, %r1666;
	add.f32 	%f334, %f222, %f224;
	add.s32 	%r2551, %r2551, 4;
$L__BB0_188:
	setp.eq.s32 	%p118, %r683, 0;
	@%p118 bra 	$L__BB0_192;
	setp.eq.s32 	%p119, %r683, 1;
	add.s32 	%r1668, %r2551, %r697;
	mul.wide.s32 	%rd263, %r1668, 4;
	add.s64 	%rd39, %rd6, %rd263;
	ld.global.u32 	%r1669, [%rd39];
	mul.lo.s32 	%r1670, %r1669, %r1669;
	cvt.rn.f32.u32 	%f225, %r1670;
	add.f32 	%f333, %f333, %f225;
	cvt.rn.f32.s32 	%f226, %r1669;
	add.f32 	%f334, %f334, %f226;
	@%p119 bra 	$L__BB0_192;
	setp.eq.s32 	%p120, %r683, 2;
	ld.global.u32 	%r1671, [%rd39+4];
	mul.lo.s32 	%r1672, %r1671, %r1671;
	cvt.rn.f32.u32 	%f227, %r1672;
	add.f32 	%f333, %f333, %f227;
	cvt.rn.f32.s32 	%f228, %r1671;
	add.f32 	%f334, %f334, %f228;
	@%p120 bra 	$L__BB0_192;
	ld.global.u32 	%r1673, [%rd39+8];
	mul.lo.s32 	%r1674, %r1673, %r1673;
	cvt.rn.f32.u32 	%f229, %r1674;
	add.f32 	%f333, %f333, %f229;
	cvt.rn.f32.s32 	%f230, %r1673;
	add.f32 	%f334, %f334, %f230;
$L__BB0_192:
	setp.lt.s32 	%p121, %r1111, 1;
	@%p121 bra 	$L__BB0_206;
	setp.lt.u32 	%p122, %r1111, 16;
	mov.b32 	%r2555, 0;
	@%p122 bra 	$L__BB0_196;
	mov.b32 	%r2557, 0;
$L__BB0_195:
	.pragma "nounroll";
	mul.wide.u32 	%rd264, %r2557, 4;
	add.s64 	%rd265, %rd37, %rd264;
	st.global.u32 	[%rd265], %r2557;
	add.s32 	%r1677, %r2557, 1;
	st.global.u32 	[%rd265+4], %r1677;
	add.s32 	%r1678, %r2557, 2;
	st.global.u32 	[%rd265+8], %r1678;
	add.s32 	%r1679, %r2557, 3;
	st.global.u32 	[%rd265+12], %r1679;
	add.s32 	%r1680, %r2557, 4;
	st.global.u32 	[%rd265+16], %r1680;
	add.s32 	%r1681, %r2557, 5;
	st.global.u32 	[%rd265+20], %r1681;
	add.s32 	%r1682, %r2557, 6;
	st.global.u32 	[%rd265+24], %r1682;
	add.s32 	%r1683, %r2557, 7;
	st.global.u32 	[%rd265+28], %r1683;
	add.s32 	%r1684, %r2557, 8;
	st.global.u32 	[%rd265+32], %r1684;
	add.s32 	%r1685, %r2557, 9;
	st.global.u32 	[%rd265+36], %r1685;
	add.s32 	%r1686, %r2557, 10;
	st.global.u32 	[%rd265+40], %r1686;
	add.s32 	%r1687, %r2557, 11;
	st.global.u32 	[%rd265+44], %r1687;
	add.s32 	%r1688, %r2557, 12;
	st.global.u32 	[%rd265+48], %r1688;
	add.s32 	%r1689, %r2557, 13;
	st.global.u32 	[%rd265+52], %r1689;
	add.s32 	%r1690, %r2557, 14;
	st.global.u32 	[%rd265+56], %r1690;
	add.s32 	%r1691, %r2557, 15;
	st.global.u32 	[%rd265+60], %r1691;
	add.s32 	%r2557, %r2557, 16;
	and.b32  	%r2555, %r1111, 2147483632;
	setp.eq.s32 	%p123, %r2557, %r2555;
	@%p123 bra 	$L__BB0_196;
	bra.uni 	$L__BB0_195;
$L__BB0_196:
	and.b32  	%r707, %r1111, 15;
	setp.eq.s32 	%p124, %r707, 0;
	@%p124 bra 	$L__BB0_206;
	add.s32 	%r1692, %r707, -1;
	setp.lt.u32 	%p125, %r1692, 7;
	@%p125 bra 	$L__BB0_199;
	mul.wide.u32 	%rd266, %r2555, 4;
	add.s64 	%rd267, %rd37, %rd266;
	st.global.u32 	[%rd267], %r2555;
	add.s32 	%r1693, %r2555, 1;
	st.global.u32 	[%rd267+4], %r1693;
	add.s32 	%r1694, %r2555, 2;
	st.global.u32 	[%rd267+8], %r1694;
	add.s32 	%r1695, %r2555, 3;
	st.global.u32 	[%rd267+12], %r1695;
	add.s32 	%r1696, %r2555, 4;
	st.global.u32 	[%rd267+16], %r1696;
	add.s32 	%r1697, %r2555, 5;
	st.global.u32 	[%rd267+20], %r1697;
	add.s32 	%r1698, %r2555, 6;
	st.global.u32 	[%rd267+24], %r1698;
	add.s32 	%r1699, %r2555, 7;
	st.global.u32 	[%rd267+28], %r1699;
	add.s32 	%r2555, %r2555, 8;
$L__BB0_199:
	and.b32  	%r710, %r1111, 7;
	setp.eq.s32 	%p126, %r710, 0;
	@%p126 bra 	$L__BB0_206;
	add.s32 	%r1700, %r710, -1;
	setp.lt.u32 	%p127, %r1700, 3;
	@%p127 bra 	$L__BB0_202;
	mul.wide.u32 	%rd268, %r2555, 4;
	add.s64 	%rd269, %rd37, %rd268;
	st.global.u32 	[%rd269], %r2555;
	add.s32 	%r1701, %r2555, 1;
	st.global.u32 	[%rd269+4], %r1701;
	add.s32 	%r1702, %r2555, 2;
	st.global.u32 	[%rd269+8], %r1702;
	add.s32 	%r1703, %r2555, 3;
	st.global.u32 	[%rd269+12], %r1703;
	add.s32 	%r2555, %r2555, 4;
$L__BB0_202:
	and.b32  	%r713, %r1111, 3;
	setp.eq.s32 	%p128, %r713, 0;
	@%p128 bra 	$L__BB0_206;
	setp.eq.s32 	%p129, %r713, 1;
	mul.wide.u32 	%rd270, %r2555, 4;
	add.s64 	%rd40, %rd37, %rd270;
	st.global.u32 	[%rd40], %r2555;
	@%p129 bra 	$L__BB0_206;
	setp.eq.s32 	%p130, %r713, 2;
	add.s32 	%r1704, %r2555, 1;
	st.global.u32 	[%rd40+4], %r1704;
	@%p130 bra 	$L__BB0_206;
	add.s32 	%r1705, %r2555, 2;
	st.global.u32 	[%rd40+8], %r1705;
$L__BB0_206:
	mul.wide.s32 	%rd271, %r694, 4;
	add.s64 	%rd41, %rd18, %rd271;
	mov.pred 	%p340, -1;
	mov.b32 	%r2616, -1;
	@%p132 bra 	$L__BB0_273;
	mov.b32 	%r2616, -1;
	mov.f32 	%f348, 0fE9045951;
	mov.b32 	%r2565, 0;
	mov.u32 	%r2564, %r1111;
$L__BB0_208:
	mov.u32 	%r722, %r2202;
	mov.u32 	%r2202, %r2201;
	mov.u32 	%r2201, %r2200;
	mov.u32 	%r2200, %r2199;
	mov.u32 	%r2199, %r2198;
	not.b32 	%r1710, %r694;
	add.s32 	%r727, %r1710, %r696;
	setp.eq.s32 	%p133, %r727, 0;
	shr.u32 	%r1711, %r722, 2;
	xor.b32  	%r1712, %r1711, %r722;
	shl.b32 	%r1713, %r2199, 4;
	shl.b32 	%r1714, %r1712, 1;
	xor.b32  	%r1715, %r1714, %r1713;
	xor.b32  	%r1716, %r1715, %r1712;
	xor.b32  	%r2198, %r1716, %r2199;
	add.s32 	%r2716, %r2716, 362437;
	add.s32 	%r1717, %r2198, %r2716;
	rem.u32 	%r1718, %r1717, %r2564;
	mul.wide.s32 	%rd272, %r1718, 4;
	add.s64 	%rd273, %rd37, %rd272;
	ld.global.u32 	%r2652, [%rd273];
	mul.wide.s32 	%rd274, %r2564, 4;
	add.s64 	%rd275, %rd37, %rd274;
	ld.global.u32 	%r1719, [%rd275+-4];
	st.global.u32 	[%rd273], %r1719;
	st.global.u32 	[%rd275+-4], %r2652;
	@%p133 bra 	$L__BB0_228;
	setp.lt.s32 	%p134, %r727, 1;
	mov.u64 	%rd541, %rd18;
	@%p134 bra 	$L__BB0_225;
	mul.lo.s32 	%r731, %r2652, %r2486;
	mov.b32 	%r2568, 1;
	mov.u64 	%rd539, %rd19;
	mov.u64 	%rd541, %rd18;
$L__BB0_211:
	setp.lt.s32 	%p135, %r695, 1;
	@%p135 bra 	$L__BB0_224;
	mov.u32 	%r2570, %r694;
$L__BB0_213:
	setp.lt.s32 	%p136, %r2568, 1;
	add.s32 	%r734, %r2570, %r2568;
	add.s32 	%r735, %r734, %r2568;
	setp.ge.s32 	%p137, %r734, %r696;
	or.pred  	%p138, %p136, %p137;
	mov.u32 	%r2571, %r734;
	mov.u32 	%r2579, %r2570;
	@%p138 bra 	$L__BB0_217;
	min.s32 	%r736, %r735, %r696;
	mov.u32 	%r2579, %r2570;
	mov.u32 	%r2571, %r734;
$L__BB0_215:
	mul.wide.s32 	%rd276, %r2570, 4;
	add.s64 	%rd277, %rd541, %rd276;
	ld.global.u32 	%r744, [%rd277];
	add.s32 	%r1721, %r744, %r731;
	mul.wide.s32 	%rd278, %r1721, 4;
	add.s64 	%rd279, %rd22, %rd278;
	ld.global.f32 	%f232, [%rd279];
	mul.wide.s32 	%rd280, %r2571, 4;
	add.s64 	%rd281, %rd541, %rd280;
	ld.global.u32 	%r745, [%rd281];
	add.s32 	%r1722, %r745, %r731;
	mul.wide.s32 	%rd282, %r1722, 4;
	add.s64 	%rd283, %rd22, %rd282;
	ld.global.f32 	%f233, [%rd283];
	setp.geu.f32 	%p139, %f232, %f233;
	@%p139 bra 	$L__BB0_231;
	mul.wide.s32 	%rd286, %r2579, 4;
	add.s64 	%rd287, %rd539, %rd286;
	st.global.u32 	[%rd287], %r744;
	add.s32 	%r2570, %r2570, 1;
	bra.uni 	$L__BB0_232;
$L__BB0_217:
	min.s32 	%r1723, %r734, %r696;
	setp.le.s32 	%p145, %r1723, %r2570;
	@%p145 bra 	$L__BB0_220;
	min.s32 	%r740, %r734, %r696;
$L__BB0_219:
	mul.wide.s32 	%rd288, %r2570, 4;
	add.s64 	%rd289, %rd541, %rd288;
	ld.global.u32 	%r1724, [%rd289];
	mul.wide.s32 	%rd290, %r2579, 4;
	add.s64 	%rd291, %rd539, %rd290;
	st.global.u32 	[%rd291], %r1724;
	add.s32 	%r2570, %r2570, 1;
	add.s32 	%r2579, %r2579, 1;
	setp.lt.s32 	%p146, %r2570, %r740;
	@%p146 bra 	$L__BB0_219;
$L__BB0_220:
	min.s32 	%r1725, %r735, %r696;
	setp.le.s32 	%p147, %r1725, %r2571;
	@%p147 bra 	$L__BB0_223;
	min.s32 	%r752, %r735, %r696;
$L__BB0_222:
	mul.wide.s32 	%rd292, %r2571, 4;
	add.s64 	%rd293, %rd541, %rd292;
	ld.global.u32 	%r1726, [%rd293];
	mul.wide.s32 	%rd294, %r2579, 4;
	add.s64 	%rd295, %rd539, %rd294;
	st.global.u32 	[%rd295], %r1726;
	add.s32 	%r2571, %r2571, 1;
	add.s32 	%r2579, %r2579, 1;
	setp.lt.s32 	%p148, %r2571, %r752;
	@%p148 bra 	$L__BB0_222;
$L__BB0_223:
	setp.lt.s32 	%p149, %r735, %r696;
	mov.u32 	%r2570, %r735;
	@%p149 bra 	$L__BB0_213;
$L__BB0_224:
	setp.eq.s64 	%p150, %rd541, %rd18;
	selp.b64 	%rd541, %rd19, %rd18, %p150;
	selp.b64 	%rd539, %rd18, %rd19, %p150;
	shl.b32 	%r2568, %r2568, 1;
	not.b32 	%r1727, %r694;
	add.s32 	%r1728, %r1727, %r696;
	setp.le.s32 	%p151, %r2568, %r1728;
	@%p151 bra 	$L__BB0_211;
$L__BB0_225:
	setp.lt.s32 	%p152, %r695, 1;
	setp.ne.s64 	%p153, %rd541, %rd19;
	or.pred  	%p154, %p153, %p152;
	@%p154 bra 	$L__BB0_228;
	mov.u32 	%r2583, %r694;
$L__BB0_227:
	mul.wide.s32 	%rd296, %r2583, 4;
	add.s64 	%rd297, %rd19, %rd296;
	ld.global.u32 	%r1729, [%rd297];
	add.s64 	%rd298, %rd18, %rd296;
	st.global.u32 	[%rd298], %r1729;
	add.s32 	%r2583, %r2583, 1;
	setp.lt.s32 	%p155, %r2583, %r696;
	@%p155 bra 	$L__BB0_227;
$L__BB0_228:
	@%p111 bra 	$L__BB0_244;
	add.s32 	%r1731, %r1112, -1;
	setp.lt.u32 	%p157, %r1731, 15;
	mov.b32 	%r2585, 0;
	@%p157 bra 	$L__BB0_234;
	mov.b32 	%r2587, 0;
	bra.uni 	$L__BB0_233;
$L__BB0_231:
	mul.wide.s32 	%rd284, %r2579, 4;
	add.s64 	%rd285, %rd539, %rd284;
	st.global.u32 	[%rd285], %r745;
	add.s32 	%r2571, %r2571, 1;
$L__BB0_232:
	add.s32 	%r2579, %r2579, 1;
	setp.lt.s32 	%p140, %r2570, %r734;
	setp.lt.s32 	%p141, %r2571, %r736;
	and.pred  	%p142, %p140, %p141;
	setp.lt.s32 	%p143, %r2579, %r696;
	and.pred  	%p144, %p142, %p143;
	@%p144 bra 	$L__BB0_215;
	bra.uni 	$L__BB0_217;
$L__BB0_233:
	.pragma "nounroll";
	add.s32 	%r1733, %r2587, %r697;
	mul.wide.s32 	%rd299, %r1733, 4;
	add.s64 	%rd300, %rd6, %rd299;
	ld.global.u32 	%r1734, [%rd300];
	mul.wide.u32 	%rd301, %r2587, 4;
	add.s64 	%rd302, %rd36, %rd301;
	st.global.u32 	[%rd302], %r1734;
	add.s64 	%rd303, %rd35, %rd301;
	mov.b32 	%r1735, 0;
	st.global.u32 	[%rd303], %r1735;
	ld.global.u32 	%r1736, [%rd300+4];
	st.global.u32 	[%rd302+4], %r1736;
	st.global.u32 	[%rd303+4], %r1735;
	ld.global.u32 	%r1737, [%rd300+8];
	st.global.u32 	[%rd302+8], %r1737;
	st.global.u32 	[%rd303+8], %r1735;
	ld.global.u32 	%r1738, [%rd300+12];
	st.global.u32 	[%rd302+12], %r1738;
	st.global.u32 	[%rd303+12], %r1735;
	ld.global.u32 	%r1739, [%rd300+16];
	st.global.u32 	[%rd302+16], %r1739;
	st.global.u32 	[%rd303+16], %r1735;
	ld.global.u32 	%r1740, [%rd300+20];
	st.global.u32 	[%rd302+20], %r1740;
	st.global.u32 	[%rd303+20], %r1735;
	ld.global.u32 	%r1741, [%rd300+24];
	st.global.u32 	[%rd302+24], %r1741;
	st.global.u32 	[%rd303+24], %r1735;
	ld.global.u32 	%r1742, [%rd300+28];
	st.global.u32 	[%rd302+28], %r1742;
	st.global.u32 	[%rd303+28], %r1735;
	ld.global.u32 	%r1743, [%rd300+32];
	st.global.u32 	[%rd302+32], %r1743;
	st.global.u32 	[%rd303+32], %r1735;
	ld.global.u32 	%r1744, [%rd300+36];
	st.global.u32 	[%rd302+36], %r1744;
	st.global.u32 	[%rd303+36], %r1735;
	ld.global.u32 	%r1745, [%rd300+40];
	st.global.u32 	[%rd302+40], %r1745;
	st.global.u32 	[%rd303+40], %r1735;
	ld.global.u32 	%r1746, [%rd300+44];
	st.global.u32 	[%rd302+44], %r1746;
	st.global.u32 	[%rd303+44], %r1735;
	ld.global.u32 	%r1747, [%rd300+48];
	st.global.u32 	[%rd302+48], %r1747;
	st.global.u32 	[%rd303+48], %r1735;
	ld.global.u32 	%r1748, [%rd300+52];
	st.global.u32 	[%rd302+52], %r1748;
	st.global.u32 	[%rd303+52], %r1735;
	ld.global.u32 	%r1749, [%rd300+56];
	st.global.u32 	[%rd302+56], %r1749;
	st.global.u32 	[%rd303+56], %r1735;
	ld.global.u32 	%r1750, [%rd300+60];
	st.global.u32 	[%rd302+60], %r1750;
	st.global.u32 	[%rd303+60], %r1735;
	add.s32 	%r2587, %r2587, 16;
	setp.eq.s32 	%p158, %r2587, %r684;
	mov.u32 	%r2585, %r684;
	@%p158 bra 	$L__BB0_234;
	bra.uni 	$L__BB0_233;
$L__BB0_234:
	and.b32  	%r765, %r1112, 15;
	setp.eq.s32 	%p159, %r765, 0;
	@%p159 bra 	$L__BB0_244;
	add.s32 	%r1751, %r765, -1;
	setp.lt.u32 	%p160, %r1751, 7;
	@%p160 bra 	$L__BB0_237;
	add.s32 	%r1752, %r2585, %r697;
	mul.wide.s32 	%rd304, %r1752, 4;
	add.s64 	%rd305, %rd6, %rd304;
	ld.global.u32 	%r1753, [%rd305];
	mul.wide.u32 	%rd306, %r2585, 4;
	add.s64 	%rd307, %rd36, %rd306;
	st.global.u32 	[%rd307], %r1753;
	add.s64 	%rd308, %rd35, %rd306;
	mov.b32 	%r1754, 0;
	st.global.u32 	[%rd308], %r1754;
	ld.global.u32 	%r1755, [%rd305+4];
	st.global.u32 	[%rd307+4], %r1755;
	st.global.u32 	[%rd308+4], %r1754;
	ld.global.u32 	%r1756, [%rd305+8];
	st.global.u32 	[%rd307+8], %r1756;
	st.global.u32 	[%rd308+8], %r1754;
	ld.global.u32 	%r1757, [%rd305+12];
	st.global.u32 	[%rd307+12], %r1757;
	st.global.u32 	[%rd308+12], %r1754;
	ld.global.u32 	%r1758, [%rd305+16];
	st.global.u32 	[%rd307+16], %r1758;
	st.global.u32 	[%rd308+16], %r1754;
	ld.global.u32 	%r1759, [%rd305+20];
	st.global.u32 	[%rd307+20], %r1759;
	st.global.u32 	[%rd308+20], %r1754;
	ld.global.u32 	%r1760, [%rd305+24];
	st.global.u32 	[%rd307+24], %r1760;
	st.global.u32 	[%rd308+24], %r1754;
	ld.global.u32 	%r1761, [%rd305+28];
	st.global.u32 	[%rd307+28], %r1761;
	st.global.u32 	[%rd308+28], %r1754;
	add.s32 	%r2585, %r2585, 8;
$L__BB0_237:
	setp.eq.s32 	%p161, %r682, 0;
	@%p161 bra 	$L__BB0_244;
	add.s32 	%r1762, %r682, -1;
	setp.lt.u32 	%p162, %r1762, 3;
	@%p162 bra 	$L__BB0_240;
	add.s32 	%r1763, %r2585, %r697;
	mul.wide.s32 	%rd309, %r1763, 4;
	add.s64 	%rd310, %rd6, %rd309;
	ld.global.u32 	%r1764, [%rd310];
	mul.wide.u32 	%rd311, %r2585, 4;
	add.s64 	%rd312, %rd36, %rd311;
	st.global.u32 	[%rd312], %r1764;
	add.s64 	%rd313, %rd35, %rd311;
	mov.b32 	%r1765, 0;
	st.global.u32 	[%rd313], %r1765;
	ld.global.u32 	%r1766, [%rd310+4];
	st.global.u32 	[%rd312+4], %r1766;
	st.global.u32 	[%rd313+4], %r1765;
	ld.global.u32 	%r1767, [%rd310+8];
	st.global.u32 	[%rd312+8], %r1767;
	st.global.u32 	[%rd313+8], %r1765;
	ld.global.u32 	%r1768, [%rd310+12];
	st.global.u32 	[%rd312+12], %r1768;
	st.global.u32 	[%rd313+12], %r1765;
	add.s32 	%r2585, %r2585, 4;
$L__BB0_240:
	setp.eq.s32 	%p163, %r683, 0;
	@%p163 bra 	$L__BB0_244;
	setp.eq.s32 	%p164, %r683, 1;
	add.s32 	%r1769, %r2585, %r697;
	mul.wide.s32 	%rd314, %r1769, 4;
	add.s64 	%rd47, %rd6, %rd314;
	ld.global.u32 	%r1770, [%rd47];
	mul.wide.u32 	%rd315, %r2585, 4;
	add.s64 	%rd48, %rd36, %rd315;
	st.global.u32 	[%rd48], %r1770;
	add.s64 	%rd49, %rd35, %rd315;
	mov.b32 	%r1771, 0;
	st.global.u32 	[%rd49], %r1771;
	@%p164 bra 	$L__BB0_244;
	setp.eq.s32 	%p165, %r683, 2;
	ld.global.u32 	%r1772, [%rd47+4];
	st.global.u32 	[%rd48+4], %r1772;
	mov.b32 	%r1773, 0;
	st.global.u32 	[%rd49+4], %r1773;
	@%p165 bra 	$L__BB0_244;
	ld.global.u32 	%r1774, [%rd47+8];
	st.global.u32 	[%rd48+8], %r1774;
	mov.b32 	%r1775, 0;
	st.global.u32 	[%rd49+8], %r1775;
$L__BB0_244:
	add.s32 	%r1776, %r696, -1;
	setp.le.s32 	%p166, %r1776, %r694;
	@%p166 bra 	$L__BB0_271;
	setp.eq.s32 	%p167, %r695, 2;
	mul.lo.s32 	%r770, %r2652, %r2486;
	mov.f32 	%f352, 0f00000000;
	mov.b32 	%r2632, 2;
	mov.u32 	%r2627, %r2198;
	mov.u32 	%r2628, %r2199;
	mov.u32 	%r2629, %r2200;
	mov.u32 	%r2630, %r2201;
	mov.u32 	%r2633, %r694;
	mov.f32 	%f353, %f352;
	mov.f32 	%f354, %f334;
	mov.f32 	%f355, %f333;
	@%p167 bra 	$L__BB0_263;
	ld.global.u32 	%r2588, [%rd41];
	mov.b32 	%r2599, 0;
	mov.f32 	%f352, 0f00000000;
	mov.b32 	%r2617, 1;
	mov.u32 	%r2633, %r694;
	mov.f32 	%f354, %f334;
	mov.f32 	%f355, %f333;
$L__BB0_247:
	mov.u32 	%r782, %r2633;
	mul.wide.s32 	%rd316, %r2588, 4;
	add.s64 	%rd317, %rd23, %rd316;
	ld.global.u32 	%r1781, [%rd317];
	mul.wide.s32 	%rd318, %r1781, 4;
	add.s64 	%rd319, %rd7, %rd318;
	ld.global.f32 	%f237, [%rd319+-4];
	add.s64 	%rd320, %rd35, %rd318;
	ld.global.u32 	%r1782, [%rd320+-4];
	shl.b32 	%r1783, %r1782, 1;
	cvt.rn.f32.s32 	%f238, %r1783;
	add.f32 	%f239, %f237, %f238;
	fma.rn.f32 	%f38, %f237, %f239, %f353;
	add.s64 	%rd321, %rd36, %rd318;
	ld.global.u32 	%r1784, [%rd321+-4];
	shl.b32 	%r1785, %r1784, 1;
	neg.s32 	%r1786, %r1785;
	cvt.rn.f32.s32 	%f240, %r1786;
	add.f32 	%f241, %f237, %f240;
	fma.rn.f32 	%f39, %f237, %f241, %f355;
	add.f32 	%f40, %f352, %f237;
	sub.f32 	%f41, %f354, %f237;
	cvt.rn.f32.s32 	%f242, %r1782;
	add.f32 	%f243, %f237, %f242;
	cvt.rzi.s32.f32 	%r1787, %f243;
	st.global.u32 	[%rd320+-4], %r1787;
	ld.global.u32 	%r1788, [%rd321+-4];
	cvt.rn.f32.s32 	%f244, %r1788;
	sub.f32 	%f245, %f244, %f237;
	cvt.rzi.s32.f32 	%r1789, %f245;
	st.global.u32 	[%rd321+-4], %r1789;
	add.s32 	%r1790, %r2588, %r770;
	mul.wide.s32 	%rd322, %r1790, 4;
	add.s64 	%rd323, %rd22, %rd322;
	ld.global.f32 	%f42, [%rd323];
	mul.wide.s32 	%rd324, %r782, 4;
	add.s64 	%rd50, %rd18, %rd324;
	ld.global.u32 	%r786, [%rd50+4];
	add.s32 	%r1791, %r786, %r770;
	mul.wide.s32 	%rd325, %r1791, 4;
	add.s64 	%rd51, %rd22, %rd325;
	ld.global.f32 	%f43, [%rd51];
	setp.eq.f32 	%p168, %f42, %f43;
	mov.u32 	%r2601, %r2198;
	mov.u32 	%r2602, %r2199;
	mov.u32 	%r2603, %r2200;
	mov.u32 	%r2604, %r2201;
	@%p168 bra 	$L__BB0_254;
	cvt.f64.f32 	%fd1, %f41;
	setp.leu.f64 	%p169, %fd1, 0d3EE4F8B588E368F1;
	cvt.f64.f32 	%fd2, %f40;
	setp.leu.f64 	%p170, %fd2, 0d3EE4F8B588E368F1;
	or.pred  	%p171, %p169, %p170;
	mov.u32 	%r2601, %r2198;
	mov.u32 	%r2602, %r2199;
	mov.u32 	%r2603, %r2200;
	mov.u32 	%r2604, %r2201;
	@%p171 bra 	$L__BB0_254;
	div.rn.f32 	%f246, %f38, %f40;
	div.rn.f32 	%f247, %f39, %f41;
	add.f32 	%f44, %f246, %f247;
	setp.leu.f32 	%p172, %f44, %f348;
	@%p172 bra 	$L__BB0_251;
	add.f32 	%f249, %f42, %f43;
	mul.f32 	%f347, %f249, 0f3F000000;
	mov.b32 	%r2617, 1;
	mov.u32 	%r2601, %r2198;
	mov.u32 	%r2602, %r2199;
	mov.u32 	%r2603, %r2200;
	mov.u32 	%r2604, %r2201;
	mov.u32 	%r2615, %r782;
	mov.u32 	%r2616, %r2652;
	mov.f32 	%f348, %f44;
	bra.uni 	$L__BB0_254;
$L__BB0_251:
	setp.neu.f32 	%p173, %f44, %f348;
	mov.u32 	%r2601, %r2198;
	mov.u32 	%r2602, %r2199;
	mov.u32 	%r2603, %r2200;
	mov.u32 	%r2604, %r2201;
	@%p173 bra 	$L__BB0_254;
	add.s32 	%r2617, %r2617, 1;
	shr.u32 	%r1792, %r2202, 2;
	xor.b32  	%r1793, %r1792, %r2202;
	shl.b32 	%r1794, %r2198, 4;
	shl.b32 	%r1795, %r1793, 1;
	xor.b32  	%r1796, %r1795, %r1794;
	xor.b32  	%r1797, %r1796, %r1793;
	xor.b32  	%r2601, %r1797, %r2198;
	add.s32 	%r2716, %r2716, 362437;
	add.s32 	%r1798, %r2601, %r2716;
	rem.u32 	%r1799, %r1798, %r2617;
	setp.ne.s32 	%p174, %r1799, 0;
	mov.u32 	%r2602, %r2198;
	mov.u32 	%r2603, %r2199;
	mov.u32 	%r2604, %r2200;
	mov.u32 	%r2202, %r2201;
	@%p174 bra 	$L__BB0_254;
	add.f32 	%f248, %f42, %f43;
	mul.f32 	%f347, %f248, 0f3F000000;
	mov.u32 	%r2602, %r2198;
	mov.u32 	%r2603, %r2199;
	mov.u32 	%r2604, %r2200;
	mov.u32 	%r2202, %r2201;
	mov.u32 	%r2615, %r782;
	mov.u32 	%r2616, %r2652;
	mov.f32 	%f348, %f44;
$L__BB0_254:
	mul.wide.s32 	%rd326, %r786, 4;
	add.s64 	%rd327, %rd23, %rd326;
	ld.global.u32 	%r1801, [%rd327];
	mul.wide.s32 	%rd328, %r1801, 4;
	add.s64 	%rd329, %rd7, %rd328;
	ld.global.f32 	%f250, [%rd329+-4];
	add.s64 	%rd330, %rd35, %rd328;
	ld.global.u32 	%r1802, [%rd330+-4];
	shl.b32 	%r1803, %r1802, 1;
	cvt.rn.f32.s32 	%f251, %r1803;
	add.f32 	%f252, %f250, %f251;
	fma.rn.f32 	%f353, %f250, %f252, %f38;
	add.s64 	%rd331, %rd36, %rd328;
	ld.global.u32 	%r1804, [%rd331+-4];
	shl.b32 	%r1805, %r1804, 1;
	neg.s32 	%r1806, %r1805;
	cvt.rn.f32.s32 	%f253, %r1806;
	add.f32 	%f254, %f250, %f253;
	fma.rn.f32 	%f355, %f250, %f254, %f39;
	add.f32 	%f352, %f40, %f250;
	sub.f32 	%f354, %f41, %f250;
	cvt.rn.f32.s32 	%f255, %r1802;
	add.f32 	%f256, %f250, %f255;
	cvt.rzi.s32.f32 	%r1807, %f256;
	st.global.u32 	[%rd330+-4], %r1807;
	ld.global.u32 	%r1808, [%rd331+-4];
	cvt.rn.f32.s32 	%f257, %r1808;
	sub.f32 	%f258, %f257, %f250;
	cvt.rzi.s32.f32 	%r1809, %f258;
	st.global.u32 	[%rd331+-4], %r1809;
	ld.global.f32 	%f53, [%rd51];
	add.s32 	%r2633, %r782, 2;
	ld.global.u32 	%r2588, [%rd50+8];
	add.s32 	%r1810, %r2588, %r770;
	mul.wide.s32 	%rd332, %r1810, 4;
	add.s64 	%rd333, %rd22, %rd332;
	ld.global.f32 	%f54, [%rd333];
	setp.eq.f32 	%p175, %f53, %f54;
	mov.u32 	%r2198, %r2601;
	mov.u32 	%r2199, %r2602;
	mov.u32 	%r2200, %r2603;
	mov.u32 	%r2201, %r2604;
	@%p175 bra 	$L__BB0_261;
	cvt.f64.f32 	%fd4, %f354;
	setp.leu.f64 	%p176, %fd4, 0d3EE4F8B588E368F1;
	cvt.f64.f32 	%fd5, %f352;
	setp.leu.f64 	%p177, %fd5, 0d3EE4F8B588E368F1;
	or.pred  	%p178, %p176, %p177;
	mov.u32 	%r2198, %r2601;
	mov.u32 	%r2199, %r2602;
	mov.u32 	%r2200, %r2603;
	mov.u32 	%r2201, %r2604;
	@%p178 bra 	$L__BB0_261;
	add.s32 	%r801, %r782, 1;
	div.rn.f32 	%f259, %f353, %f352;
	div.rn.f32 	%f260, %f355, %f354;
	add.f32 	%f55, %f259, %f260;
	setp.gt.f32 	%p179, %f55, %f348;
	@%p179 bra 	$L__BB0_260;
	setp.neu.f32 	%p180, %f55, %f348;
	mov.u32 	%r2198, %r2601;
	mov.u32 	%r2199, %r2602;
	mov.u32 	%r2200, %r2603;
	mov.u32 	%r2201, %r2604;
	@%p180 bra 	$L__BB0_261;
	add.s32 	%r2617, %r2617, 1;
	shr.u32 	%r1811, %r2202, 2;
	xor.b32  	%r1812, %r1811, %r2202;
	shl.b32 	%r1813, %r2601, 4;
	shl.b32 	%r1814, %r1812, 1;
	xor.b32  	%r1815, %r1814, %r1813;
	xor.b32  	%r1816, %r1815, %r1812;
	xor.b32  	%r2198, %r1816, %r2601;
	add.s32 	%r2716, %r2716, 362437;
	add.s32 	%r1817, %r2198, %r2716;
	rem.u32 	%r1818, %r1817, %r2617;
	setp.ne.s32 	%p181, %r1818, 0;
	mov.u32 	%r2199, %r2601;
	mov.u32 	%r2200, %r2602;
	mov.u32 	%r2201, %r2603;
	mov.u32 	%r2202, %r2604;
	@%p181 bra 	$L__BB0_261;
	add.f32 	%f261, %f53, %f54;
	mul.f32 	%f347, %f261, 0f3F000000;
	mov.u32 	%r2199, %r2601;
	mov.u32 	%r2200, %r2602;
	mov.u32 	%r2201, %r2603;
	mov.u32 	%r2202, %r2604;
	mov.u32 	%r2615, %r801;
	mov.u32 	%r2616, %r2652;
	mov.f32 	%f348, %f55;
	bra.uni 	$L__BB0_261;
$L__BB0_260:
	add.f32 	%f262, %f53, %f54;
	mul.f32 	%f347, %f262, 0f3F000000;
	mov.b32 	%r2617, 1;
	mov.u32 	%r2198, %r2601;
	mov.u32 	%r2199, %r2602;
	mov.u32 	%r2200, %r2603;
	mov.u32 	%r2201, %r2604;
	mov.u32 	%r2615, %r801;
	mov.u32 	%r2616, %r2652;
	mov.f32 	%f348, %f55;
$L__BB0_261:
	add.s32 	%r2599, %r2599, 2;
	add.s32 	%r1820, %r695, -1;
	and.b32  	%r1821, %r1820, -2;
	setp.ne.s32 	%p182, %r2599, %r1821;
	@%p182 bra 	$L__BB0_247;
	add.s32 	%r2632, %r2617, 1;
	mov.u32 	%r2627, %r2198;
	mov.u32 	%r2628, %r2199;
	mov.u32 	%r2629, %r2200;
	mov.u32 	%r2630, %r2201;
$L__BB0_263:
	and.b32  	%r1822, %r695, 1;
	setp.eq.b32 	%p183, %r1822, 1;
	@%p183 bra 	$L__BB0_271;
	mul.wide.s32 	%rd334, %r2633, 4;
	add.s64 	%rd335, %rd18, %rd334;
	ld.global.u32 	%r1823, [%rd335];
	mul.wide.s32 	%rd336, %r1823, 4;
	add.s64 	%rd337, %rd23, %rd336;
	ld.global.u32 	%r1824, [%rd337];
	mul.wide.s32 	%rd338, %r1824, 4;
	add.s64 	%rd339, %rd7, %rd338;
	ld.global.f32 	%f263, [%rd339+-4];
	add.s64 	%rd340, %rd35, %rd338;
	ld.global.u32 	%r1825, [%rd340+-4];
	shl.b32 	%r1826, %r1825, 1;
	cvt.rn.f32.s32 	%f264, %r1826;
	add.f32 	%f265, %f263, %f264;
	fma.rn.f32 	%f68, %f263, %f265, %f353;
	add.s64 	%rd341, %rd36, %rd338;
	ld.global.u32 	%r1827, [%rd341+-4];
	shl.b32 	%r1828, %r1827, 1;
	neg.s32 	%r1829, %r1828;
	cvt.rn.f32.s32 	%f266, %r1829;
	add.f32 	%f267, %f263, %f266;
	fma.rn.f32 	%f69, %f263, %f267, %f355;
	add.f32 	%f70, %f352, %f263;
	sub.f32 	%f71, %f354, %f263;
	cvt.rn.f32.s32 	%f268, %r1825;
	add.f32 	%f269, %f263, %f268;
	cvt.rzi.s32.f32 	%r1830, %f269;
	st.global.u32 	[%rd340+-4], %r1830;
	ld.global.u32 	%r1831, [%rd341+-4];
	cvt.rn.f32.s32 	%f270, %r1831;
	sub.f32 	%f271, %f270, %f263;
	cvt.rzi.s32.f32 	%r1832, %f271;
	st.global.u32 	[%rd341+-4], %r1832;
	add.s32 	%r1833, %r1823, %r770;
	mul.wide.s32 	%rd342, %r1833, 4;
	add.s64 	%rd343, %rd22, %rd342;
	ld.global.f32 	%f72, [%rd343];
	ld.global.u32 	%r1834, [%rd335+4];
	add.s32 	%r1835, %r1834, %r770;
	mul.wide.s32 	%rd344, %r1835, 4;
	add.s64 	%rd345, %rd22, %rd344;
	ld.global.f32 	%f73, [%rd345];
	setp.eq.f32 	%p184, %f72, %f73;
	mov.u32 	%r2198, %r2627;
	mov.u32 	%r2199, %r2628;
	mov.u32 	%r2200, %r2629;
	mov.u32 	%r2201, %r2630;
	@%p184 bra 	$L__BB0_271;
	cvt.f64.f32 	%fd7, %f71;
	setp.leu.f64 	%p185, %fd7, 0d3EE4F8B588E368F1;
	cvt.f64.f32 	%fd8, %f70;
	setp.leu.f64 	%p186, %fd8, 0d3EE4F8B588E368F1;
	or.pred  	%p187, %p185, %p186;
	mov.u32 	%r2198, %r2627;
	mov.u32 	%r2199, %r2628;
	mov.u32 	%r2200, %r2629;
	mov.u32 	%r2201, %r2630;
	@%p187 bra 	$L__BB0_271;
	div.rn.f32 	%f272, %f68, %f70;
	div.rn.f32 	%f273, %f69, %f71;
	add.f32 	%f74, %f272, %f273;
	setp.gt.f32 	%p188, %f74, %f348;
	@%p188 bra 	$L__BB0_270;
	setp.neu.f32 	%p189, %f74, %f348;
	mov.u32 	%r2198, %r2627;
	mov.u32 	%r2199, %r2628;
	mov.u32 	%r2200, %r2629;
	mov.u32 	%r2201, %r2630;
	@%p189 bra 	$L__BB0_271;
	shr.u32 	%r1836, %r2202, 2;
	xor.b32  	%r1837, %r1836, %r2202;
	shl.b32 	%r1838, %r2627, 4;
	shl.b32 	%r1839, %r1837, 1;
	xor.b32  	%r1840, %r1839, %r1838;
	xor.b32  	%r1841, %r1840, %r1837;
	xor.b32  	%r2198, %r1841, %r2627;
	add.s32 	%r2716, %r2716, 362437;
	add.s32 	%r1842, %r2198, %r2716;
	rem.u32 	%r1843, %r1842, %r2632;
	setp.ne.s32 	%p190, %r1843, 0;
	mov.u32 	%r2199, %r2627;
	mov.u32 	%r2200, %r2628;
	mov.u32 	%r2201, %r2629;
	mov.u32 	%r2202, %r2630;
	@%p190 bra 	$L__BB0_271;
	add.f32 	%f274, %f72, %f73;
	mul.f32 	%f347, %f274, 0f3F000000;
	mov.u32 	%r2199, %r2627;
	mov.u32 	%r2200, %r2628;
	mov.u32 	%r2201, %r2629;
	mov.u32 	%r2202, %r2630;
	mov.u32 	%r2615, %r2633;
	mov.u32 	%r2616, %r2652;
	mov.f32 	%f348, %f74;
	bra.uni 	$L__BB0_271;
$L__BB0_270:
	add.f32 	%f275, %f72, %f73;
	mul.f32 	%f347, %f275, 0f3F000000;
	mov.u32 	%r2198, %r2627;
	mov.u32 	%r2199, %r2628;
	mov.u32 	%r2200, %r2629;
	mov.u32 	%r2201, %r2630;
	mov.u32 	%r2615, %r2633;
	mov.u32 	%r2616, %r2652;
	mov.f32 	%f348, %f74;
$L__BB0_271:
	add.s32 	%r2565, %r2565, 1;
	setp.ne.s32 	%p191, %r2565, %r681;
	add.s32 	%r2564, %r2564, -1;
	@%p191 bra 	$L__BB0_208;
	setp.lt.f32 	%p340, %f348, 0fD01502F9;
$L__BB0_273:
	setp.eq.s32 	%p192, %r2616, -1;
	or.pred  	%p193, %p340, %p192;
	@%p193 bra 	$L__BB0_496;
	setp.eq.s32 	%p194, %r2616, %r2652;
	@%p194 bra 	$L__BB0_294;
	not.b32 	%r1844, %r694;
	add.s32 	%r855, %r1844, %r696;
	setp.eq.s32 	%p195, %r855, 0;
	@%p195 bra 	$L__BB0_294;
	setp.lt.s32 	%p196, %r855, 1;
	mov.u64 	%rd544, %rd18;
	@%p196 bra 	$L__BB0_291;
	mul.lo.s32 	%r856, %r2616, %r2486;
	mov.b32 	%r2653, 1;
	mov.u64 	%rd542, %rd19;
	mov.u64 	%rd544, %rd18;
$L__BB0_278:
	setp.lt.s32 	%p197, %r695, 1;
	@%p197 bra 	$L__BB0_290;
	mov.u32 	%r2655, %r694;
$L__BB0_280:
	setp.lt.s32 	%p198, %r2653, 1;
	add.s32 	%r859, %r2655, %r2653;
	add.s32 	%r860, %r859, %r2653;
	setp.ge.s32 	%p199, %r859, %r696;
	or.pred  	%p200, %p198, %p199;
	mov.u32 	%r2656, %r859;
	mov.u32 	%r2664, %r2655;
	@%p200 bra 	$L__BB0_284;
	min.s32 	%r861, %r860, %r696;
	mov.u32 	%r2664, %r2655;
	mov.u32 	%r2656, %r859;
$L__BB0_282:
	mul.wide.s32 	%rd346, %r2655, 4;
	add.s64 	%rd347, %rd544, %rd346;
	ld.global.u32 	%r869, [%rd347];
	add.s32 	%r1846, %r869, %r856;
	mul.wide.s32 	%rd348, %r1846, 4;
	add.s64 	%rd349, %rd22, %rd348;
	ld.global.f32 	%f276, [%rd349];
	mul.wide.s32 	%rd350, %r2656, 4;
	add.s64 	%rd351, %rd544, %rd350;
	ld.global.u32 	%r870, [%rd351];
	add.s32 	%r1847, %r870, %r856;
	mul.wide.s32 	%rd352, %r1847, 4;
	add.s64 	%rd353, %rd22, %rd352;
	ld.global.f32 	%f277, [%rd353];
	setp.geu.f32 	%p201, %f276, %f277;
	@%p201 bra 	$L__BB0_299;
	mul.wide.s32 	%rd356, %r2664, 4;
	add.s64 	%rd357, %rd542, %rd356;
	st.global.u32 	[%rd357], %r869;
	add.s32 	%r2655, %r2655, 1;
	bra.uni 	$L__BB0_300;
$L__BB0_284:
	min.s32 	%r1848, %r859, %r696;
	setp.le.s32 	%p207, %r1848, %r2655;
	@%p207 bra 	$L__BB0_287;
	min.s32 	%r865, %r859, %r696;
$L__BB0_286:
	mul.wide.s32 	%rd358, %r2655, 4;
	add.s64 	%rd359, %rd544, %rd358;
	ld.global.u32 	%r1849, [%rd359];
	mul.wide.s32 	%rd360, %r2664, 4;
	add.s64 	%rd361, %rd542, %rd360;
	st.global.u32 	[%rd361], %r1849;
	add.s32 	%r2655, %r2655, 1;
	add.s32 	%r2664, %r2664, 1;
	setp.lt.s32 	%p208, %r2655, %r865;
	@%p208 bra 	$L__BB0_286;
$L__BB0_287:
	min.s32 	%r1850, %r860, %r696;
	setp.le.s32 	%p209, %r1850, %r2656;
	@%p209 bra 	$L__BB0_289;
$L__BB0_288:
	mul.wide.s32 	%rd362, %r2656, 4;
	add.s64 	%rd363, %rd544, %rd362;
	ld.global.u32 	%r1851, [%rd363];
	mul.wide.s32 	%rd364, %r2664, 4;
	add.s64 	%rd365, %rd542, %rd364;
	st.global.u32 	[%rd365], %r1851;
	add.s32 	%r2656, %r2656, 1;
	add.s32 	%r2664, %r2664, 1;
	setp.lt.s32 	%p210, %r2656, %r1850;
	@%p210 bra 	$L__BB0_288;
$L__BB0_289:
	setp.lt.s32 	%p211, %r860, %r696;
	mov.u32 	%r2655, %r860;
	@%p211 bra 	$L__BB0_280;
$L__BB0_290:
	setp.eq.s64 	%p212, %rd544, %rd18;
	selp.b64 	%rd544, %rd19, %rd18, %p212;
	selp.b64 	%rd542, %rd18, %rd19, %p212;
	shl.b32 	%r2653, %r2653, 1;
	setp.le.s32 	%p213, %r2653, %r855;
	@%p213 bra 	$L__BB0_278;
$L__BB0_291:
	setp.ne.s64 	%p214, %rd544, %rd19;
	setp.lt.s32 	%p215, %r695, 1;
	or.pred  	%p216, %p214, %p215;
	@%p216 bra 	$L__BB0_294;
	mov.u32 	%r2668, %r694;
$L__BB0_293:
	mul.wide.s32 	%rd366, %r2668, 4;
	add.s64 	%rd367, %rd19, %rd366;
	ld.global.u32 	%r1852, [%rd367];
	add.s64 	%rd368, %rd18, %rd366;
	st.global.u32 	[%rd368], %r1852;
	add.s32 	%r2668, %r2668, 1;
	setp.lt.s32 	%p217, %r2668, %r696;
	@%p217 bra 	$L__BB0_293;
$L__BB0_294:
	ld.param.u64 	%rd530, [_Z11trainKernelPKfiiiPKiS2_S2_S2_iyyiiiiPiS3_PfS3_S3_S3_S3_S3_S3_S4_S3_S3_S3_S3_S3_S4_S3__param_18];
	ld.param.u64 	%rd529, [_Z11trainKernelPKfiiiPKiS2_S2_S2_iyyiiiiPiS3_PfS3_S3_S3_S3_S3_S3_S4_S3_S3_S3_S3_S3_S4_S3__param_17];
	ld.param.u32 	%r2179, [_Z11trainKernelPKfiiiPKiS2_S2_S2_iyyiiiiPiS3_PfS3_S3_S3_S3_S3_S3_S4_S3_S3_S3_S3_S3_S4_S3__param_14];
	add.s32 	%r1853, %r2548, %r680;
	add.s32 	%r1854, %r2616, 1;
	cvta.to.global.u64 	%rd369, %rd530;
	mul.wide.s32 	%rd370, %r1853, 4;
	add.s64 	%rd371, %rd369, %rd370;
	st.global.u32 	[%rd371], %r1854;
	cvta.to.global.u64 	%rd372, %rd529;
	add.s64 	%rd373, %rd372, %rd370;
	st.global.f32 	[%rd373], %f347;
	mul.wide.u32 	%rd374, %r2548, 4;
	add.s64 	%rd375, %rd34, %rd374;
	mov.b32 	%r1855, -3;
	st.global.u32 	[%rd375], %r1855;
	sub.s32 	%r889, %r2615, %r694;
	add.s32 	%r1856, %r889, 1;
	mul.wide.s32 	%rd376, %r691, 4;
	add.s64 	%rd57, %rd33, %rd376;
	st.global.u32 	[%rd57+4], %r1856;
	add.s32 	%r890, %r696, -1;
	sub.s32 	%r1857, %r890, %r2615;
	st.global.u32 	[%rd57+8], %r1857;
	add.s64 	%rd377, %rd32, %rd376;
	st.global.u32 	[%rd377+4], %r694;
	add.s32 	%r891, %r2615, 1;
	st.global.u32 	[%rd377+8], %r891;
	add.s64 	%rd58, %rd34, %rd376;
	mov.b32 	%r1858, -2;
	st.global.u32 	[%rd58+4], %r1858;
	ld.global.u32 	%r1859, [%rd57+4];
	setp.gt.s32 	%p218, %r1859, %r2179;
	selp.b32 	%r1860, -2, -1, %p218;
	st.global.u32 	[%rd58+4], %r1860;
	st.global.u32 	[%rd58+8], %r1858;
	ld.global.u32 	%r1861, [%rd57+8];
	setp.gt.s32 	%p219, %r1861, %r2179;
	selp.b32 	%r1862, -2, -1, %p219;
	st.global.u32 	[%rd58+8], %r1862;
	mad.lo.s32 	%r1863, %r1112, %r691, %r1112;
	mad.lo.s32 	%r892, %r1114, %r581, %r1863;
	add.s32 	%r893, %r892, %r1112;
	setp.lt.s32 	%p220, %r2615, %r694;
	@%p220 bra 	$L__BB0_302;
	sub.s32 	%r1864, %r891, %r694;
	and.b32  	%r894, %r1864, 3;
	setp.eq.s32 	%p221, %r894, 0;
	mov.u32 	%r2669, %r694;
	@%p221 bra 	$L__BB0_301;
	ld.global.u32 	%r1865, [%rd41];
	mul.wide.s32 	%rd378, %r1865, 4;
	add.s64 	%rd379, %rd23, %rd378;
	ld.global.u32 	%r1866, [%rd379];
	cvt.s64.s32 	%rd380, %r1866;
	mul.wide.s32 	%rd381, %r1866, 4;
	add.s64 	%rd382, %rd7, %rd381;
	ld.global.f32 	%f278, [%rd382+-4];
	cvt.s64.s32 	%rd59, %r892;
	add.s64 	%rd383, %rd380, %rd59;
	shl.b64 	%rd384, %rd383, 2;
	add.s64 	%rd385, %rd6, %rd384;
	ld.global.u32 	%r1867, [%rd385+-4];
	cvt.rn.f32.s32 	%f279, %r1867;
	add.f32 	%f280, %f278, %f279;
	cvt.rzi.s32.f32 	%r1868, %f280;
	st.global.u32 	[%rd385+-4], %r1868;
	add.s32 	%r2669, %r694, 1;
	setp.eq.s32 	%p222, %r894, 1;
	@%p222 bra 	$L__BB0_301;
	ld.global.u32 	%r1869, [%rd41+4];
	mul.wide.s32 	%rd386, %r1869, 4;
	add.s64 	%rd387, %rd23, %rd386;
	ld.global.u32 	%r1870, [%rd387];
	cvt.s64.s32 	%rd388, %r1870;
	mul.wide.s32 	%rd389, %r1870, 4;
	add.s64 	%rd390, %rd7, %rd389;
	ld.global.f32 	%f281, [%rd390+-4];
	add.s64 	%rd391, %rd388, %rd59;
	shl.b64 	%rd392, %rd391, 2;
	add.s64 	%rd393, %rd6, %rd392;
	ld.global.u32 	%r1871, [%rd393+-4];
	cvt.rn.f32.s32 	%f282, %r1871;
	add.f32 	%f283, %f281, %f282;
	cvt.rzi.s32.f32 	%r1872, %f283;
	st.global.u32 	[%rd393+-4], %r1872;
	add.s32 	%r2669, %r694, 2;
	setp.eq.s32 	%p223, %r894, 2;
	@%p223 bra 	$L__BB0_301;
	ld.global.u32 	%r1873, [%rd41+8];
	mul.wide.s32 	%rd394, %r1873, 4;
	add.s64 	%rd395, %rd23, %rd394;
	ld.global.u32 	%r1874, [%rd395];
	cvt.s64.s32 	%rd396, %r1874;
	mul.wide.s32 	%rd397, %r1874, 4;
	add.s64 	%rd398, %rd7, %rd397;
	ld.global.f32 	%f284, [%rd398+-4];
	add.s64 	%rd399, %rd396, %rd59;
	shl.b64 	%rd400, %rd399, 2;
	add.s64 	%rd401, %rd6, %rd400;
	ld.global.u32 	%r1875, [%rd401+-4];
	cvt.rn.f32.s32 	%f285, %r1875;
	add.f32 	%f286, %f284, %f285;
	cvt.rzi.s32.f32 	%r1876, %f286;
	st.global.u32 	[%rd401+-4], %r1876;
	add.s32 	%r2669, %r694, 3;
	bra.uni 	$L__BB0_301;
$L__BB0_299:
	mul.wide.s32 	%rd354, %r2664, 4;
	add.s64 	%rd355, %rd542, %rd354;
	st.global.u32 	[%rd355], %r870;
	add.s32 	%r2656, %r2656, 1;
$L__BB0_300:
	add.s32 	%r2664, %r2664, 1;
	setp.lt.s32 	%p202, %r2655, %r859;
	setp.lt.s32 	%p203, %r2656, %r861;
	and.pred  	%p204, %p202, %p203;
	setp.lt.s32 	%p205, %r2664, %r696;
	and.pred  	%p206, %p204, %p205;
	@%p206 bra 	$L__BB0_282;
	bra.uni 	$L__BB0_284;
$L__BB0_301:
	setp.lt.u32 	%p224, %r889, 3;
	@%p224 bra 	$L__BB0_302;
	bra.uni 	$L__BB0_497;
$L__BB0_302:
	setp.le.s32 	%p226, %r890, %r2615;
	@%p226 bra 	$L__BB0_308;
	not.b32 	%r1893, %r2615;
	add.s32 	%r1894, %r1893, %r696;
	add.s32 	%r899, %r696, -2;
	and.b32  	%r900, %r1894, 3;
	setp.eq.s32 	%p227, %r900, 0;
	mov.u32 	%r2670, %r2615;
	@%p227 bra 	$L__BB0_307;
	mul.wide.s32 	%rd437, %r2615, 4;
	add.s64 	%rd60, %rd18, %rd437;
	ld.global.u32 	%r1895, [%rd60+4];
	mul.wide.s32 	%rd438, %r1895, 4;
	add.s64 	%rd439, %rd23, %rd438;
	ld.global.u32 	%r1896, [%rd439];
	cvt.s64.s32 	%rd440, %r1896;
	mul.wide.s32 	%rd441, %r1896, 4;
	add.s64 	%rd442, %rd7, %rd441;
	ld.global.f32 	%f299, [%rd442+-4];
	cvt.s64.s32 	%rd61, %r893;
	add.s64 	%rd443, %rd440, %rd61;
	shl.b64 	%rd444, %rd443, 2;
	add.s64 	%rd445, %rd6, %rd444;
	ld.global.u32 	%r1897, [%rd445+-4];
	cvt.rn.f32.s32 	%f300, %r1897;
	add.f32 	%f301, %f299, %f300;
	cvt.rzi.s32.f32 	%r1898, %f301;
	st.global.u32 	[%rd445+-4], %r1898;
	setp.eq.s32 	%p228, %r900, 1;
	mov.u32 	%r2670, %r891;
	@%p228 bra 	$L__BB0_307;
	add.s32 	%r2670, %r2615, 2;
	ld.global.u32 	%r1899, [%rd60+8];
	mul.wide.s32 	%rd446, %r1899, 4;
	add.s64 	%rd447, %rd23, %rd446;
	ld.global.u32 	%r1900, [%rd447];
	cvt.s64.s32 	%rd448, %r1900;
	mul.wide.s32 	%rd449, %r1900, 4;
	add.s64 	%rd450, %rd7, %rd449;
	ld.global.f32 	%f302, [%rd450+-4];
	add.s64 	%rd451, %rd448, %rd61;
	shl.b64 	%rd452, %rd451, 2;
	add.s64 	%rd453, %rd6, %rd452;
	ld.global.u32 	%r1901, [%rd453+-4];
	cvt.rn.f32.s32 	%f303, %r1901;
	add.f32 	%f304, %f302, %f303;
	cvt.rzi.s32.f32 	%r1902, %f304;
	st.global.u32 	[%rd453+-4], %r1902;
	setp.eq.s32 	%p229, %r900, 2;
	@%p229 bra 	$L__BB0_307;
	add.s32 	%r2670, %r2615, 3;
	ld.global.u32 	%r1903, [%rd60+12];
	mul.wide.s32 	%rd454, %r1903, 4;
	add.s64 	%rd455, %rd23, %rd454;
	ld.global.u32 	%r1904, [%rd455];
	cvt.s64.s32 	%rd456, %r1904;
	mul.wide.s32 	%rd457, %r1904, 4;
	add.s64 	%rd458, %rd7, %rd457;
	ld.global.f32 	%f305, [%rd458+-4];
	add.s64 	%rd459, %rd456, %rd61;
	shl.b64 	%rd460, %rd459, 2;
	add.s64 	%rd461, %rd6, %rd460;
	ld.global.u32 	%r1905, [%rd461+-4];
	cvt.rn.f32.s32 	%f306, %r1905;
	add.f32 	%f307, %f305, %f306;
	cvt.rzi.s32.f32 	%r1906, %f307;
	st.global.u32 	[%rd461+-4], %r1906;
$L__BB0_307:
	sub.s32 	%r1907, %r899, %r2615;
	setp.lt.u32 	%p230, %r1907, 3;
	@%p230 bra 	$L__BB0_308;
	bra.uni 	$L__BB0_498;
$L__BB0_308:
	setp.lt.s32 	%p232, %r1112, 1;
	@%p232 bra 	$L__BB0_379;
	add.s32 	%r1925, %r1112, -1;
	setp.lt.u32 	%p233, %r1925, 7;
	mov.b32 	%r2675, 0;
	@%p233 bra 	$L__BB0_344;
	mov.b32 	%r2673, 0;
$L__BB0_311:
	.pragma "nounroll";
	add.s32 	%r1927, %r2673, %r892;
	mul.wide.s32 	%rd497, %r1927, 4;
	add.s64 	%rd62, %rd6, %rd497;
	ld.global.u32 	%r1928, [%rd62];
	ld.global.u32 	%r1929, [%rd57+4];
	setp.ne.s32 	%p234, %r1928, %r1929;
	@%p234 bra 	$L__BB0_313;
	mov.b32 	%r1930, -1;
	st.global.u32 	[%rd58+4], %r1930;
$L__BB0_313:
	mul.wide.u32 	%rd498, %r1112, 4;
	add.s64 	%rd63, %rd62, %rd498;
	ld.global.u32 	%r1931, [%rd63];
	ld.global.u32 	%r1932, [%rd57+8];
	setp.ne.s32 	%p235, %r1931, %r1932;
	@%p235 bra 	$L__BB0_315;
	mov.b32 	%r1933, -1;
	st.global.u32 	[%rd58+8], %r1933;
$L__BB0_315:
	ld.global.u32 	%r1934, [%rd62+4];
	ld.global.u32 	%r1935, [%rd57+4];
	setp.ne.s32 	%p236, %r1934, %r1935;
	@%p236 bra 	$L__BB0_317;
	mov.b32 	%r1936, -1;
	st.global.u32 	[%rd58+4], %r1936;
$L__BB0_317:
	ld.global.u32 	%r1937, [%rd63+4];
	ld.global.u32 	%r1938, [%rd57+8];
	setp.ne.s32 	%p237, %r1937, %r1938;
	@%p237 bra 	$L__BB0_319;
	mov.b32 	%r1939, -1;
	st.global.u32 	[%rd58+8], %r1939;
$L__BB0_319:
	ld.global.u32 	%r1940, [%rd62+8];
	ld.global.u32 	%r1941, [%rd57+4];
	setp.ne.s32 	%p238, %r1940, %r1941;
	@%p238 bra 	$L__BB0_321;
	mov.b32 	%r1942, -1;
	st.global.u32 	[%rd58+4], %r1942;
$L__BB0_321:
	ld.global.u32 	%r1943, [%rd63+8];
	ld.global.u32 	%r1944, [%rd57+8];
	setp.ne.s32 	%p239, %r1943, %r1944;
	@%p239 bra 	$L__BB0_323;
	mov.b32 	%r1945, -1;
	st.global.u32 	[%rd58+8], %r1945;
$L__BB0_323:
	ld.global.u32 	%r1946, [%rd62+12];
	ld.global.u32 	%r1947, [%rd57+4];
	setp.ne.s32 	%p240, %r1946, %r1947;
	@%p240 bra 	$L__BB0_325;
	mov.b32 	%r1948, -1;
	st.global.u32 	[%rd58+4], %r1948;
$L__BB0_325:
	ld.global.u32 	%r1949, [%rd63+12];
	ld.global.u32 	%r1950, [%rd57+8];
	setp.ne.s32 	%p241, %r1949, %r1950;
	@%p241 bra 	$L__BB0_327;
	mov.b32 	%r1951, -1;
	st.global.u32 	[%rd58+8], %r1951;
$L__BB0_327:
	ld.global.u32 	%r1952, [%rd62+16];
	ld.global.u32 	%r1953, [%rd57+4];
	setp.ne.s32 	%p242, %r1952, %r1953;
	@%p242 bra 	$L__BB0_329;
	mov.b32 	%r1954, -1;
	st.global.u32 	[%rd58+4], %r1954;
$L__BB0_329:
	ld.global.u32 	%r1955, [%rd63+16];
	ld.global.u32 	%r1956, [%rd57+8];
	setp.ne.s32 	%p243, %r1955, %r1956;
	@%p243 bra 	$L__BB0_331;
	mov.b32 	%r1957, -1;
	st.global.u32 	[%rd58+8], %r1957;
$L__BB0_331:
	ld.global.u32 	%r1958, [%rd62+20];
	ld.global.u32 	%r1959, [%rd57+4];
	setp.ne.s32 	%p244, %r1958, %r1959;
	@%p244 bra 	$L__BB0_333;
	mov.b32 	%r1960, -1;
	st.global.u32 	[%rd58+4], %r1960;
$L__BB0_333:
	ld.global.u32 	%r1961, [%rd63+20];
	ld.global.u32 	%r1962, [%rd57+8];
	setp.ne.s32 	%p245, %r1961, %r1962;
	@%p245 bra 	$L__BB0_335;
	mov.b32 	%r1963, -1;
	st.global.u32 	[%rd58+8], %r1963;
$L__BB0_335:
	ld.global.u32 	%r1964, [%rd62+24];
	ld.global.u32 	%r1965, [%rd57+4];
	setp.ne.s32 	%p246, %r1964, %r1965;
	@%p246 bra 	$L__BB0_337;
	mov.b32 	%r1966, -1;
	st.global.u32 	[%rd58+4], %r1966;
$L__BB0_337:
	ld.global.u32 	%r1967, [%rd63+24];
	ld.global.u32 	%r1968, [%rd57+8];
	setp.ne.s32 	%p247, %r1967, %r1968;
	@%p247 bra 	$L__BB0_339;
	mov.b32 	%r1969, -1;
	st.global.u32 	[%rd58+8], %r1969;
$L__BB0_339:
	ld.global.u32 	%r1970, [%rd62+28];
	ld.global.u32 	%r1971, [%rd57+4];
	setp.ne.s32 	%p248, %r1970, %r1971;
	@%p248 bra 	$L__BB0_341;
	mov.b32 	%r1972, -1;
	st.global.u32 	[%rd58+4], %r1972;
$L__BB0_341:
	ld.global.u32 	%r1973, [%rd63+28];
	ld.global.u32 	%r1974, [%rd57+8];
	setp.ne.s32 	%p249, %r1973, %r1974;
	@%p249 bra 	$L__BB0_343;
	mov.b32 	%r1975, -1;
	st.global.u32 	[%rd58+8], %r1975;
$L__BB0_343:
	add.s32 	%r2673, %r2673, 8;
	and.b32  	%r2675, %r1112, 2147483640;
	setp.ne.s32 	%p250, %r2673, %r2675;
	@%p250 bra 	$L__BB0_311;
$L__BB0_344:
	setp.eq.s32 	%p251, %r682, 0;
	@%p251 bra 	$L__BB0_379;
	add.s32 	%r1976, %r682, -1;
	setp.lt.u32 	%p252, %r1976, 3;
	@%p252 bra 	$L__BB0_363;
	add.s32 	%r1977, %r2675, %r892;
	mul.wide.s32 	%rd499, %r1977, 4;
	add.s64 	%rd64, %rd6, %rd499;
	ld.global.u32 	%r1978, [%rd64];
	ld.global.u32 	%r1979, [%rd57+4];
	setp.ne.s32 	%p253, %r1978, %r1979;
	@%p253 bra 	$L__BB0_348;
	mov.b32 	%r1980, -1;
	st.global.u32 	[%rd58+4], %r1980;
$L__BB0_348:
	mul.wide.u32 	%rd500, %r1112, 4;
	add.s64 	%rd65, %rd64, %rd500;
	ld.global.u32 	%r1981, [%rd65];
	ld.global.u32 	%r1982, [%rd57+8];
	setp.ne.s32 	%p254, %r1981, %r1982;
	@%p254 bra 	$L__BB0_350;
	mov.b32 	%r1983, -1;
	st.global.u32 	[%rd58+8], %r1983;
$L__BB0_350:
	ld.global.u32 	%r1984, [%rd64+4];
	ld.global.u32 	%r1985, [%rd57+4];
	setp.ne.s32 	%p255, %r1984, %r1985;
	@%p255 bra 	$L__BB0_352;
	mov.b32 	%r1986, -1;
	st.global.u32 	[%rd58+4], %r1986;
$L__BB0_352:
	ld.global.u32 	%r1987, [%rd65+4];
	ld.global.u32 	%r1988, [%rd57+8];
	setp.ne.s32 	%p256, %r1987, %r1988;
	@%p256 bra 	$L__BB0_354;
	mov.b32 	%r1989, -1;
	st.global.u32 	[%rd58+8], %r1989;
$L__BB0_354:
	ld.global.u32 	%r1990, [%rd64+8];
	ld.global.u32 	%r1991, [%rd57+4];
	setp.ne.s32 	%p257, %r1990, %r1991;
	@%p257 bra 	$L__BB0_356;
	mov.b32 	%r1992, -1;
	st.global.u32 	[%rd58+4], %r1992;
$L__BB0_356:
	ld.global.u32 	%r1993, [%rd65+8];
	ld.global.u32 	%r1994, [%rd57+8];
	setp.ne.s32 	%p258, %r1993, %r1994;
	@%p258 bra 	$L__BB0_358;
	mov.b32 	%r1995, -1;
	st.global.u32 	[%rd58+8], %r1995;
$L__BB0_358:
	ld.global.u32 	%r1996, [%rd64+12];
	ld.global.u32 	%r1997, [%rd57+4];
	setp.ne.s32 	%p259, %r1996, %r1997;
	@%p259 bra 	$L__BB0_360;
	mov.b32 	%r1998, -1;
	st.global.u32 	[%rd58+4], %r1998;
$L__BB0_360:
	ld.global.u32 	%r1999, [%rd65+12];
	ld.global.u32 	%r2000, [%rd57+8];
	setp.ne.s32 	%p260, %r1999, %r2000;
	@%p260 bra 	$L__BB0_362;
	mov.b32 	%r2001, -1;
	st.global.u32 	[%rd58+8], %r2001;
$L__BB0_362:
	add.s32 	%r2675, %r2675, 4;
$L__BB0_363:
	setp.eq.s32 	%p261, %r683, 0;
	@%p261 bra 	$L__BB0_379;
	setp.eq.s32 	%p262, %r683, 1;
	@%p262 bra 	$L__BB0_374;
	add.s32 	%r2002, %r2675, %r892;
	mul.wide.s32 	%rd501, %r2002, 4;
	add.s64 	%rd66, %rd6, %rd501;
	ld.global.u32 	%r2003, [%rd66];
	ld.global.u32 	%r2004, [%rd57+4];
	setp.ne.s32 	%p263, %r2003, %r2004;
	@%p263 bra 	$L__BB0_367;
	mov.b32 	%r2005, -1;
	st.global.u32 	[%rd58+4], %r2005;
$L__BB0_367:
	mul.wide.u32 	%rd502, %r1112, 4;
	add.s64 	%rd67, %rd66, %rd502;
	ld.global.u32 	%r2006, [%rd67];
	ld.global.u32 	%r2007, [%rd57+8];
	setp.ne.s32 	%p264, %r2006, %r2007;
	@%p264 bra 	$L__BB0_369;
	mov.b32 	%r2008, -1;
	st.global.u32 	[%rd58+8], %r2008;
$L__BB0_369:
	ld.global.u32 	%r2009, [%rd66+4];
	ld.global.u32 	%r2010, [%rd57+4];
	setp.ne.s32 	%p265, %r2009, %r2010;
	@%p265 bra 	$L__BB0_371;
	mov.b32 	%r2011, -1;
	st.global.u32 	[%rd58+4], %r2011;
$L__BB0_371:
	ld.global.u32 	%r2012, [%rd67+4];
	ld.global.u32 	%r2013, [%rd57+8];
	setp.ne.s32 	%p266, %r2012, %r2013;
	@%p266 bra 	$L__BB0_373;
	mov.b32 	%r2014, -1;
	st.global.u32 	[%rd58+8], %r2014;
$L__BB0_373:
	add.s32 	%r2675, %r2675, 2;
$L__BB0_374:
	and.b32  	%r2015, %r1112, 1;
	setp.eq.b32 	%p267, %r2015, 1;
	not.pred 	%p268, %p267;
	@%p268 bra 	$L__BB0_379;
	add.s32 	%r2016, %r2675, %r892;
	mul.wide.s32 	%rd503, %r2016, 4;
	add.s64 	%rd68, %rd6, %rd503;
	ld.global.u32 	%r2017, [%rd68];
	ld.global.u32 	%r2018, [%rd57+4];
	setp.ne.s32 	%p269, %r2017, %r2018;
	@%p269 bra 	$L__BB0_377;
	mov.b32 	%r2019, -1;
	st.global.u32 	[%rd58+4], %r2019;
$L__BB0_377:
	mul.wide.u32 	%rd504, %r1112, 4;
	add.s64 	%rd505, %rd68, %rd504;
	ld.global.u32 	%r2020, [%rd505];
	ld.global.u32 	%r2021, [%rd57+8];
	setp.ne.s32 	%p270, %r2020, %r2021;
	@%p270 bra 	$L__BB0_379;
	mov.b32 	%r2022, -1;
	st.global.u32 	[%rd58+8], %r2022;
$L__BB0_379:
	ld.param.u64 	%rd526, [_Z11trainKernelPKfiiiPKiS2_S2_S2_iyyiiiiPiS3_PfS3_S3_S3_S3_S3_S3_S4_S3_S3_S3_S3_S3_S4_S3__param_15];
	shl.b32 	%r2023, %r2548, 1;
	mov.u32 	%r2024, %ntid.x;
	mov.u32 	%r2025, %ctaid.x;
	mov.u32 	%r2026, %tid.x;
	mad.lo.s32 	%r2027, %r2024, %r2025, %r2026;
	mul.lo.s32 	%r2028, %r2027, %r1114;
	shl.b32 	%r2029, %r2028, 1;
	add.s32 	%r2030, %r2023, %r2029;
	cvta.to.global.u64 	%rd506, %rd526;
	mul.wide.s32 	%rd507, %r2030, 4;
	add.s64 	%rd508, %rd506, %rd507;
	add.s32 	%r2684, %r691, 2;
	st.global.u32 	[%rd508], %r2684;
	add.s32 	%r2031, %r691, 3;
	st.global.u32 	[%rd508+4], %r2031;
$L__BB0_380:
	add.s32 	%r2548, %r2548, 1;
	add.s32 	%r2033, %r1114, -2;
	setp.ne.s32 	%p271, %r2548, %r2033;
	@%p271 bra 	$L__BB0_176;
$L__BB0_381:
	st.local.v2.u32 	[%rd9+8], {%r2201, %r2200};
	st.local.v2.u32 	[%rd9+16], {%r2199, %r2198};
	st.local.v2.u32 	[%rd9], {%r2716, %r2202};
	add.s32 	%r2698, %r2684, 1;
$L__BB0_382:
	ld.param.u64 	%rd532, [_Z11trainKernelPKfiiiPKiS2_S2_S2_iyyiiiiPiS3_PfS3_S3_S3_S3_S3_S3_S4_S3_S3_S3_S3_S3_S4_S3__param_20];
	cvta.to.global.u64 	%rd512, %rd532;
	mov.u32 	%r2034, %ntid.x;
	mov.u32 	%r2035, %ctaid.x;
	mov.u32 	%r2036, %tid.x;
	mad.lo.s32 	%r2037, %r2034, %r2035, %r2036;
	mul.wide.s32 	%rd513, %r2037, 4;
	add.s64 	%rd514, %rd512, %rd513;
	st.global.u32 	[%rd514], %r2698;
	setp.lt.s32 	%p272, %r1114, 1;
	@%p272 bra 	$L__BB0_495;
	and.b32  	%r941, %r1114, 15;
	setp.lt.u32 	%p273, %r1114, 16;
	mov.u32 	%r2700, %r1114;
	@%p273 bra 	$L__BB0_418;
	and.b32  	%r942, %r1114, 2147483632;
	add.s32 	%r943, %r680, -1;
	mov.b32 	%r2705, 0;
	mov.u32 	%r2704, %r1114;
$L__BB0_385:
	.pragma "nounroll";
	ld.param.u64 	%rd528, [_Z11trainKernelPKfiiiPKiS2_S2_S2_iyyiiiiPiS3_PfS3_S3_S3_S3_S3_S3_S4_S3_S3_S3_S3_S3_S4_S3__param_16];
	add.s32 	%r2039, %r2704, %r943;
	cvta.to.global.u64 	%rd515, %rd528;
	mul.wide.s32 	%rd516, %r2039, 4;
	add.s64 	%rd74, %rd515, %rd516;
	ld.global.u32 	%r2040, [%rd74];
	setp.ne.s32 	%p274, %r2040, -2;
	@%p274 bra 	$L__BB0_387;
	mov.b32 	%r2041, -1;
	st.global.u32 	[%rd74], %r2041;
$L__BB0_387:
	ld.global.u32 	%r2042, [%rd74+-4];
	setp.ne.s32 	%p275, %r2042, -2;
	@%p275 bra 	$L__BB0_389;
	mov.b32 	%r2043, -1;
	st.global.u32 	[%rd74+-4], %r2043;
$L__BB0_389:
	ld.global.u32 	%r2044, [%rd74+-8];
	setp.ne.s32 	%p276, %r2044, -2;
	@%p276 bra 	$L__BB0_391;
	mov.b32 	%r2045, -1;
	st.global.u32 	[%rd74+-8], %r2045;
$L__BB0_391:
	ld.global.u32 	%r2046, [%rd74+-12];
	setp.ne.s32 	%p277, %r2046, -2;
	@%p277 bra 	$L__BB0_393;
	mov.b32 	%r2047, -1;
	st.global.u32 	[%rd74+-12], %r2047;
$L__BB0_393:
	ld.global.u32 	%r2048, [%rd74+-16];
	setp.ne.s32 	%p278, %r2048, -2;
	@%p278 bra 	$L__BB0_395;
	mov.b32 	%r2049, -1;
	st.global.u32 	[%rd74+-16], %r2049;
$L__BB0_395:
	ld.global.u32 	%r2050, [%rd74+-20];
	setp.ne.s32 	%p279, %r2050, -2;
	@%p279 bra 	$L__BB0_397;
	mov.b32 	%r2051, -1;
	st.global.u32 	[%rd74+-20], %r2051;
$L__BB0_397:
	ld.global.u32 	%r2052, [%rd74+-24];
	setp.ne.s32 	%p280, %r2052, -2;
	@%p280 bra 	$L__BB0_399;
	mov.b32 	%r2053, -1;
	st.global.u32 	[%rd74+-24], %r2053;
$L__BB0_399:
	ld.global.u32 	%r2054, [%rd74+-28];
	setp.ne.s32 	%p281, %r2054, -2;
	@%p281 bra 	$L__BB0_401;
	mov.b32 	%r2055, -1;
	st.global.u32 	[%rd74+-28], %r2055;
$L__BB0_401:
	ld.global.u32 	%r2056, [%rd74+-32];
	setp.ne.s32 	%p282, %r2056, -2;
	@%p282 bra 	$L__BB0_403;
	mov.b32 	%r2057, -1;
	st.global.u32 	[%rd74+-32], %r2057;
$L__BB0_403:
	ld.global.u32 	%r2058, [%rd74+-36];
	setp.ne.s32 	%p283, %r2058, -2;
	@%p283 bra 	$L__BB0_405;
	mov.b32 	%r2059, -1;
	st.global.u32 	[%rd74+-36], %r2059;
$L__BB0_405:
	ld.global.u32 	%r2060, [%rd74+-40];
	setp.ne.s32 	%p284, %r2060, -2;
	@%p284 bra 	$L__BB0_407;
	mov.b32 	%r2061, -1;
	st.global.u32 	[%rd74+-40], %r2061;
$L__BB0_407:
	ld.global.u32 	%r2062, [%rd74+-44];
	setp.ne.s32 	%p285, %r2062, -2;
	@%p285 bra 	$L__BB0_409;
	mov.b32 	%r2063, -1;
	st.global.u32 	[%rd74+-44], %r2063;
$L__BB0_409:
	ld.global.u32 	%r2064, [%rd74+-48];
	setp.ne.s32 	%p286, %r2064, -2;
	@%p286 bra 	$L__BB0_411;
	mov.b32 	%r2065, -1;
	st.global.u32 	[%rd74+-48], %r2065;
$L__BB0_411:
	ld.global.u32 	%r2066, [%rd74+-52];
	setp.ne.s32 	%p287, %r2066, -2;
	@%p287 bra 	$L__BB0_413;
	mov.b32 	%r2067, -1;
	st.global.u32 	[%rd74+-52], %r2067;
$L__BB0_413:
	ld.global.u32 	%r2068, [%rd74+-56];
	setp.ne.s32 	%p288, %r2068, -2;
	@%p288 bra 	$L__BB0_415;
	mov.b32 	%r2069, -1;
	st.global.u32 	[%rd74+-56], %r2069;
$L__BB0_415:
	add.s32 	%r2700, %r2704, -16;
	mul.wide.s32 	%rd517, %r2704, 4;
	add.s64 	%rd75, %rd34, %rd517;
	ld.global.u32 	%r2070, [%rd75+-64];
	setp.ne.s32 	%p289, %r2070, -2;
	@%p289 bra 	$L__BB0_417;
	mov.b32 	%r2071, -1;
	st.global.u32 	[%rd75+-64], %r2071;
$L__BB0_417:
	add.s32 	%r2705, %r2705, 16;
	setp.eq.s32 	%p290, %r2705, %r942;
	mov.u32 	%r2704, %r2700;
	@%p290 bra 	$L__BB0_418;
	bra.uni 	$L__BB0_385;
$L__BB0_418:
	setp.eq.s32 	%p291, %r941, 0;
	@%p291 bra 	$L__BB0_451;
	and.b32  	%r945, %r1114, 7;
	setp.lt.u32 	%p292, %r941, 8;
	@%p292 bra 	$L__BB0_436;
	mul.wide.s32 	%rd518, %r2700, 4;
	add.s64 	%rd69, %rd34, %rd518;
	ld.global.u32 	%r2072, [%rd69+-4];
	setp.ne.s32 	%p293, %r2072, -2;
	@%p293 bra 	$L__BB0_422;
	mov.b32 	%r2073, -1;
	st.global.u32 	[%rd69+-4], %r2073;
$L__BB0_422:
	ld.global.u32 	%r2074, [%rd69+-8];
	setp.ne.s32 	%p294, %r2074, -2;
	@%p294 bra 	$L__BB0_424;
	mov.b32 	%r2075, -1;
	st.global.u32 	[%rd69+-8], %r2075;
$L__BB0_424:
	ld.global.u32 	%r2076, [%rd69+-12];
	setp.ne.s32 	%p295, %r2076, -2;
	@%p295 bra 	$L__BB0_426;
	mov.b32 	%r2077, -1;
	st.global.u32 	[%rd69+-12], %r2077;
$L__BB0_426:
	ld.global.u32 	%r2078, [%rd69+-16];
	setp.ne.s32 	%p296, %r2078, -2;
	@%p296 bra 	$L__BB0_428;
	mov.b32 	%r2079, -1;
	st.global.u32 	[%rd69+-16], %r2079;
$L__BB0_428:
	ld.global.u32 	%r2080, [%rd69+-20];
	setp.ne.s32 	%p297, %r2080, -2;
	@%p297 bra 	$L__BB0_430;
	mov.b32 	%r2081, -1;
	st.global.u32 	[%rd69+-20], %r2081;
$L__BB0_430:
	ld.global.u32 	%r2082, [%rd69+-24];
	setp.ne.s32 	%p298, %r2082, -2;
	@%p298 bra 	$L__BB0_432;
	mov.b32 	%r2083, -1;
	st.global.u32 	[%rd69+-24], %r2083;
$L__BB0_432:
	ld.global.u32 	%r2084, [%rd69+-28];
	setp.ne.s32 	%p299, %r2084, -2;
	@%p299 bra 	$L__BB0_434;
	mov.b32 	%r2085, -1;
	st.global.u32 	[%rd69+-28], %r2085;
$L__BB0_434:
	add.s32 	%r2700, %r2700, -8;
	ld.global.u32 	%r2086, [%rd69+-32];
	setp.ne.s32 	%p300, %r2086, -2;
	@%p300 bra 	$L__BB0_436;
	mov.b32 	%r2087, -1;
	st.global.u32 	[%rd69+-32], %r2087;
$L__BB0_436:
	setp.eq.s32 	%p301, %r945, 0;
	@%p301 bra 	$L__BB0_451;
	and.b32  	%r948, %r1114, 3;
	setp.lt.u32 	%p302, %r945, 4;
	@%p302 bra 	$L__BB0_446;
	mul.wide.s32 	%rd519, %r2700, 4;
	add.s64 	%rd70, %rd34, %rd519;
	ld.global.u32 	%r2088, [%rd70+-4];
	setp.ne.s32 	%p303, %r2088, -2;
	@%p303 bra 	$L__BB0_440;
	mov.b32 	%r2089, -1;
	st.global.u32 	[%rd70+-4], %r2089;
$L__BB0_440:
	ld.global.u32 	%r2090, [%rd70+-8];
	setp.ne.s32 	%p304, %r2090, -2;
	@%p304 bra 	$L__BB0_442;
	mov.b32 	%r2091, -1;
	st.global.u32 	[%rd70+-8], %r2091;
$L__BB0_442:
	ld.global.u32 	%r2092, [%rd70+-12];
	setp.ne.s32 	%p305, %r2092, -2;
	@%p305 bra 	$L__BB0_444;
	mov.b32 	%r2093, -1;
	st.global.u32 	[%rd70+-12], %r2093;
$L__BB0_444:
	add.s32 	%r2700, %r2700, -4;
	ld.global.u32 	%r2094, [%rd70+-16];
	setp.ne.s32 	%p306, %r2094, -2;
	@%p306 bra 	$L__BB0_446;
	mov.b32 	%r2095, -1;
	st.global.u32 	[%rd70+-16], %r2095;
$L__BB0_446:
	setp.eq.s32 	%p307, %r948, 0;
	@%p307 bra 	$L__BB0_451;
	mov.b32 	%r2703, 0;
$L__BB0_448:
	.pragma "nounroll";
	mul.wide.s32 	%rd520, %r2700, 4;
	add.s64 	%rd71, %rd34, %rd520;
	ld.global.u32 	%r2097, [%rd71+-4];
	setp.ne.s32 	%p308, %r2097, -2;
	@%p308 bra 	$L__BB0_450;
	mov.b32 	%r2098, -1;
	st.global.u32 	[%rd71+-4], %r2098;
$L__BB0_450:
	add.s32 	%r2703, %r2703, 1;
	setp.ne.s32 	%p309, %r2703, %r948;
	add.s32 	%r2700, %r2700, -1;
	@%p309 bra 	$L__BB0_448;
$L__BB0_451:
	ld.param.u64 	%rd531, [_Z11trainKernelPKfiiiPKiS2_S2_S2_iyyiiiiPiS3_PfS3_S3_S3_S3_S3_S3_S4_S3_S3_S3_S3_S3_S4_S3__param_19];
	mul.lo.s32 	%r955, %r1114, %r581;
	add.s32 	%r956, %r1112, -1;
	and.b32  	%r957, %r1112, 3;
	and.b32  	%r958, %r1112, 2147483644;
	neg.s32 	%r959, %r958;
	add.s64 	%rd72, %rd6, 8;
	cvta.to.global.u64 	%rd73, %rd531;
	mov.b32 	%r2712, 0;
$L__BB0_452:
	setp.lt.s32 	%p310, %r1112, 1;
	mul.wide.u32 	%rd521, %r2712, 4;
	add.s64 	%rd522, %rd34, %rd521;
	ld.global.u32 	%r2100, [%rd522];
	setp.ne.s32 	%p311, %r2100, -1;
	or.pred  	%p312, %p311, %p310;
	@%p312 bra 	$L__BB0_494;
	setp.lt.u32 	%p313, %r956, 3;
	add.s32 	%r2104, %r2712, %r680;
	mad.lo.s32 	%r971, %r2712, %r1112, %r955;
	mul.wide.s32 	%rd523, %r2104, 4;
	add.s64 	%rd76, %rd73, %rd523;
	mov.b32 	%r2762, 0;
	mov.b32 	%r2722, 1;
	mov.u32 	%r2717, %r2198;
	mov.u32 	%r2718, %r2199;
	mov.u32 	%r2719, %r2200;
	mov.u32 	%r2720, %r2201;
	mov.u32 	%r2778, %r2762;
	@%p313 bra 	$L__BB0_476;
	mov.b32 	%r2762, 0;
	mov.b32 	%r2722, 1;
	mov.b32 	%r2714, 2;
	mov.u32 	%r2713, %r971;
	mov.u32 	%r2715, %r959;
	mov.u32 	%r2717, %r2198;
	mov.u32 	%r2718, %r2199;
	mov.u32 	%r2719, %r2200;
	mov.u32 	%r2720, %r2201;
$L__BB0_455:
	mul.wide.s32 	%rd524, %r2713, 4;
	add.s64 	%rd77, %rd72, %rd524;
	ld.global.u32 	%r2724, [%rd77+-8];
	setp.le.s32 	%p314, %r2724, %r2762;
	@%p314 bra 	$L__BB0_457;
	add.s32 	%r2108, %r2714, -1;
	st.global.u32 	[%rd76], %r2108;
	ld.global.u32 	%r2724, [%rd77+-8];
	mov.u32 	%r2762, %r2724;
$L__BB0_457:
	setp.ne.s32 	%p315, %r2724, %r2762;
	mov.u32 	%r2727, %r2717;
	mov.u32 	%r2728, %r2718;
	mov.u32 	%r2729, %r2719;
	mov.u32 	%r2730, %r2720;
	@%p315 bra 	$L__BB0_460;
	add.s32 	%r2722, %r2722, 1;
	shr.u32 	%r2109, %r2202, 2;
	xor.b32  	%r2110, %r2109, %r2202;
	shl.b32 	%r2111, %r2717, 4;
	shl.b32 	%r2112, %r2110, 1;
	xor.b32  	%r2113, %r2112, %r2111;
	xor.b32  	%r2114, %r2113, %r2110;
	xor.b32  	%r2727, %r2114, %r2717;
	add.s32 	%r2716, %r2716, 362437;
	add.s32 	%r2115, %r2727, %r2716;
	rem.u32 	%r2116, %r2115, %r2722;
	setp.ne.s32 	%p316, %r2116, 0;
	mov.u32 	%r2728, %r2717;
	mov.u32 	%r2729, %r2718;
	mov.u32 	%r2730, %r2719;
	mov.u32 	%r2202, %r2720;
	mov.u32 	%r2762, %r2724;
	@%p316 bra 	$L__BB0_460;
	add.s32 	%r2117, %r2714, -1;
	st.global.u32 	[%rd76], %r2117;
	ld.global.u32 	%r2762, [%rd77+-8];
$L__BB0_460:
	ld.global.u32 	%r2734, [%rd77+-4];
	setp.le.s32 	%p317, %r2734, %r2762;
	@%p317 bra 	$L__BB0_462;
	st.global.u32 	[%rd76], %r2714;
	ld.global.u32 	%r2734, [%rd77+-4];
	mov.u32 	%r2762, %r2734;
$L__BB0_462:
	setp.ne.s32 	%p318, %r2734, %r2762;
	mov.u32 	%r2737, %r2727;
	mov.u32 	%r2738, %r2728;
	mov.u32 	%r2739, %r2729;
	mov.u32 	%r2740, %r2730;
	@%p318 bra 	$L__BB0_465;
	add.s32 	%r2722, %r2722, 1;
	shr.u32 	%r2118, %r2202, 2;
	xor.b32  	%r2119, %r2118, %r2202;
	shl.b32 	%r2120, %r2727, 4;
	shl.b32 	%r2121, %r2119, 1;
	xor.b32  	%r2122, %r2121, %r2120;
	xor.b32  	%r2123, %r2122, %r2119;
	xor.b32  	%r2737, %r2123, %r2727;
	add.s32 	%r2716, %r2716, 362437;
	add.s32 	%r2124, %r2737, %r2716;
	rem.u32 	%r2125, %r2124, %r2722;
	setp.ne.s32 	%p319, %r2125, 0;
	mov.u32 	%r2738, %r2727;
	mov.u32 	%r2739, %r2728;
	mov.u32 	%r2740, %r2729;
	mov.u32 	%r2202, %r2730;
	mov.u32 	%r2762, %r2734;
	@%p319 bra 	$L__BB0_465;
	st.global.u32 	[%rd76], %r2714;
	ld.global.u32 	%r2762, [%rd77+-4];
$L__BB0_465:
	ld.global.u32 	%r2744, [%rd77];
	setp.le.s32 	%p320, %r2744, %r2762;
	@%p320 bra 	$L__BB0_467;
	add.s32 	%r2126, %r2714, 1;
	st.global.u32 	[%rd76], %r2126;
	ld.global.u32 	%r2744, [%rd77];
	mov.u32 	%r2762, %r2744;
$L__BB0_467:
	setp.ne.s32 	%p321, %r2744, %r2762;
	mov.u32 	%r2747, %r2737;
	mov.u32 	%r2748, %r2738;
	mov.u32 	%r2749, %r2739;
	mov.u32 	%r2750, %r2740;
	@%p321 bra 	$L__BB0_470;
	add.s32 	%r2722, %r2722, 1;
	shr.u32 	%r2127, %r2202, 2;
	xor.b32  	%r2128, %r2127, %r2202;
	shl.b32 	%r2129, %r2737, 4;
	shl.b32 	%r2130, %r2128, 1;
	xor.b32  	%r2131, %r2130, %r2129;
	xor.b32  	%r2132, %r2131, %r2128;
	xor.b32  	%r2747, %r2132, %r2737;
	add.s32 	%r2716, %r2716, 362437;
	add.s32 	%r2133, %r2747, %r2716;
	rem.u32 	%r2134, %r2133, %r2722;
	setp.ne.s32 	%p322, %r2134, 0;
	mov.u32 	%r2748, %r2737;
	mov.u32 	%r2749, %r2738;
	mov.u32 	%r2750, %r2739;
	mov.u32 	%r2202, %r2740;
	mov.u32 	%r2762, %r2744;
	@%p322 bra 	$L__BB0_470;
	add.s32 	%r2135, %r2714, 1;
	st.global.u32 	[%rd76], %r2135;
	ld.global.u32 	%r2762, [%rd77];
$L__BB0_470:
	ld.global.u32 	%r2754, [%rd77+4];
	setp.le.s32 	%p323, %r2754, %r2762;
	@%p323 bra 	$L__BB0_472;
	add.s32 	%r2136, %r2714, 2;
	st.global.u32 	[%rd76], %r2136;
	ld.global.u32 	%r2754, [%rd77+4];
	mov.u32 	%r2762, %r2754;
$L__BB0_472:
	setp.ne.s32 	%p324, %r2754, %r2762;
	mov.u32 	%r2717, %r2747;
	mov.u32 	%r2718, %r2748;
	mov.u32 	%r2719, %r2749;
	mov.u32 	%r2720, %r2750;
	@%p324 bra 	$L__BB0_475;
	add.s32 	%r2722, %r2722, 1;
	shr.u32 	%r2137, %r2202, 2;
	xor.b32  	%r2138, %r2137, %r2202;
	shl.b32 	%r2139, %r2747, 4;
	shl.b32 	%r2140, %r2138, 1;
	xor.b32  	%r2141, %r2140, %r2139;
	xor.b32  	%r2142, %r2141, %r2138;
	xor.b32  	%r2717, %r2142, %r2747;
	add.s32 	%r2716, %r2716, 362437;
	add.s32 	%r2143, %r2717, %r2716;
	rem.u32 	%r2144, %r2143, %r2722;
	setp.ne.s32 	%p325, %r2144, 0;
	mov.u32 	%r2718, %r2747;
	mov.u32 	%r2719, %r2748;
	mov.u32 	%r2720, %r2749;
	mov.u32 	%r2202, %r2750;
	mov.u32 	%r2762, %r2754;
	@%p325 bra 	$L__BB0_475;
	add.s32 	%r2145, %r2714, 2;
	st.global.u32 	[%rd76], %r2145;
	ld.global.u32 	%r2762, [%rd77+4];
$L__BB0_475:
	add.s32 	%r2715, %r2715, 4;
	add.s32 	%r2714, %r2714, 4;
	add.s32 	%r2713, %r2713, 4;
	setp.ne.s32 	%p326, %r2715, 0;
	mov.u32 	%r2778, %r958;
	@%p326 bra 	$L__BB0_455;
$L__BB0_476:
	setp.eq.s32 	%p327, %r957, 0;
	mov.u32 	%r2198, %r2717;
	mov.u32 	%r2199, %r2718;
	mov.u32 	%r2200, %r2719;
	mov.u32 	%r2201, %r2720;
	@%p327 bra 	$L__BB0_494;
	add.s32 	%r2146, %r971, %r2778;
	mul.wide.s32 	%rd525, %r2146, 4;
	add.s64 	%rd78, %rd6, %rd525;
	ld.global.u32 	%r2779, [%rd78];
	setp.le.s32 	%p328, %r2779, %r2762;
	@%p328 bra 	$L__BB0_479;
	add.s32 	%r2147, %r2778, 1;
	st.global.u32 	[%rd76], %r2147;
	ld.global.u32 	%r2779, [%rd78];
	mov.u32 	%r2762, %r2779;
$L__BB0_479:
	setp.ne.s32 	%p329, %r2779, %r2762;
	mov.u32 	%r2198, %r2717;
	mov.u32 	%r2199, %r2718;
	mov.u32 	%r2200, %r2719;
	mov.u32 	%r2201, %r2720;
	@%p329 bra 	$L__BB0_482;
	add.s32 	%r2722, %r2722, 1;
	shr.u32 	%r2148, %r2202, 2;
	xor.b32  	%r2149, %r2148, %r2202;
	shl.b32 	%r2150, %r2717, 4;
	shl.b32 	%r2151, %r2149, 1;
	xor.b32  	%r2152, %r2151, %r2150;
	xor.b32  	%r2153, %r2152, %r2149;
	xor.b32  	%r2198, %r2153, %r2717;
	add.s32 	%r2716, %r2716, 362437;
	add.s32 	%r2154, %r2198, %r2716;
	rem.u32 	%r2155, %r2154, %r2722;
	setp.ne.s32 	%p330, %r2155, 0;
	mov.u32 	%r2199, %r2717;
	mov.u32 	%r2200, %r2718;
	mov.u32 	%r2201, %r2719;
	mov.u32 	%r2202, %r2720;
	mov.u32 	%r2762, %r2779;
	@%p330 bra 	$L__BB0_482;
	add.s32 	%r2156, %r2778, 1;
	st.global.u32 	[%rd76], %r2156;
	ld.global.u32 	%r2762, [%rd78];
$L__BB0_482:
	setp.eq.s32 	%p331, %r957, 1;
	@%p331 bra 	$L__BB0_494;
	ld.global.u32 	%r2789, [%rd78+4];
	setp.le.s32 	%p332, %r2789, %r2762;
	@%p332 bra 	$L__BB0_485;
	add.s32 	%r2157, %r2778, 2;
	st.global.u32 	[%rd76], %r2157;
	ld.global.u32 	%r2789, [%rd78+4];
	mov.u32 	%r2762, %r2789;
$L__BB0_485:
	setp.ne.s32 	%p333, %r2789, %r2762;
	mov.u32 	%r2792, %r2198;
	mov.u32 	%r2793, %r2199;
	mov.u32 	%r2794, %r2200;
	mov.u32 	%r2795, %r2201;
	@%p333 bra 	$L__BB0_488;
	add.s32 	%r2722, %r2722, 1;
	shr.u32 	%r2158, %r2202, 2;
	xor.b32  	%r2159, %r2158, %r2202;
	shl.b32 	%r2160, %r2198, 4;
	shl.b32 	%r2161, %r2159, 1;
	xor.b32  	%r2162, %r2161, %r2160;
	xor.b32  	%r2163, %r2162, %r2159;
	xor.b32  	%r2792, %r2163, %r2198;
	add.s32 	%r2716, %r2716, 362437;
	add.s32 	%r2164, %r2792, %r2716;
	rem.u32 	%r2165, %r2164, %r2722;
	setp.ne.s32 	%p334, %r2165, 0;
	mov.u32 	%r2793, %r2198;
	mov.u32 	%r2794, %r2199;
	mov.u32 	%r2795, %r2200;
	mov.u32 	%r2202, %r2201;
	mov.u32 	%r2762, %r2789;
	@%p334 bra 	$L__BB0_488;
	add.s32 	%r2166, %r2778, 2;
	st.global.u32 	[%rd76], %r2166;
	ld.global.u32 	%r2762, [%rd78+4];
$L__BB0_488:
	setp.eq.s32 	%p335, %r957, 2;
	mov.u32 	%r2198, %r2792;
	mov.u32 	%r2199, %r2793;
	mov.u32 	%r2200, %r2794;
	mov.u32 	%r2201, %r2795;
	@%p335 bra 	$L__BB0_494;
	ld.global.u32 	%r2799, [%rd78+8];
	setp.le.s32 	%p336, %r2799, %r2762;
	@%p336 bra 	$L__BB0_491;
	add.s32 	%r2167, %r2778, 3;
	st.global.u32 	[%rd76], %r2167;
	ld.global.u32 	%r2799, [%rd78+8];
	mov.u32 	%r2762, %r2799;
$L__BB0_491:
	setp.ne.s32 	%p337, %r2799, %r2762;
	mov.u32 	%r2198, %r2792;
	mov.u32 	%r2199, %r2793;
	mov.u32 	%r2200, %r2794;
	mov.u32 	%r2201, %r2795;
	@%p337 bra 	$L__BB0_494;
	add.s32 	%r2168, %r2722, 1;
	shr.u32 	%r2169, %r2202, 2;
	xor.b32  	%r2170, %r2169, %r2202;
	shl.b32 	%r2171, %r2792, 4;
	shl.b32 	%r2172, %r2170, 1;
	xor.b32  	%r2173, %r2172, %r2171;
	xor.b32  	%r2174, %r2173, %r2170;
	xor.b32  	%r2198, %r2174, %r2792;
	add.s32 	%r2716, %r2716, 362437;
	add.s32 	%r2175, %r2198, %r2716;
	rem.u32 	%r2176, %r2175, %r2168;
	setp.ne.s32 	%p338, %r2176, 0;
	mov.u32 	%r2199, %r2792;
	mov.u32 	%r2200, %r2793;
	mov.u32 	%r2201, %r2794;
	mov.u32 	%r2202, %r2795;
	@%p338 bra 	$L__BB0_494;
	add.s32 	%r2177, %r2778, 3;
	st.global.u32 	[%rd76], %r2177;
	mov.u32 	%r2199, %r2792;
	mov.u32 	%r2200, %r2793;
	mov.u32 	%r2201, %r2794;
	mov.u32 	%r2202, %r2795;
$L__BB0_494:
	add.s32 	%r2712, %r2712, 1;
	setp.ne.s32 	%p339, %r2712, %r1114;
	@%p339 bra 	$L__BB0_452;
$L__BB0_495:
	ret;
$L__BB0_496:
	ld.param.u64 	%rd527, [_Z11trainKernelPKfiiiPKiS2_S2_S2_iyyiiiiPiS3_PfS3_S3_S3_S3_S3_S3_S4_S3_S3_S3_S3_S3_S4_S3__param_16];
	cvta.to.global.u64 	%rd509, %rd527;
	mul.wide.u32 	%rd510, %r2548, 4;
	add.s64 	%rd511, %rd509, %rd510;
	mov.b32 	%r2032, -1;
	st.global.u32 	[%rd511], %r2032;
	mov.u32 	%r2684, %r691;
	bra.uni 	$L__BB0_380;
$L__BB0_497:
	mul.wide.s32 	%rd402, %r2669, 4;
	add.s64 	%rd403, %rd18, %rd402;
	ld.global.u32 	%r1877, [%rd403];
	mul.wide.s32 	%rd404, %r1877, 4;
	add.s64 	%rd405, %rd23, %rd404;
	ld.global.u32 	%r1878, [%rd405];
	cvt.s64.s32 	%rd406, %r1878;
	mul.wide.s32 	%rd407, %r1878, 4;
	add.s64 	%rd408, %rd7, %rd407;
	ld.global.f32 	%f287, [%rd408+-4];
	cvt.s64.s32 	%rd409, %r892;
	add.s64 	%rd410, %rd406, %rd409;
	shl.b64 	%rd411, %rd410, 2;
	add.s64 	%rd412, %rd6, %rd411;
	ld.global.u32 	%r1879, [%rd412+-4];
	cvt.rn.f32.s32 	%f288, %r1879;
	add.f32 	%f289, %f287, %f288;
	cvt.rzi.s32.f32 	%r1880, %f289;
	st.global.u32 	[%rd412+-4], %r1880;
	ld.global.u32 	%r1881, [%rd403+4];
	mul.wide.s32 	%rd413, %r1881, 4;
	add.s64 	%rd414, %rd23, %rd413;
	ld.global.u32 	%r1882, [%rd414];
	cvt.s64.s32 	%rd415, %r1882;
	mul.wide.s32 	%rd416, %r1882, 4;
	add.s64 	%rd417, %rd7, %rd416;
	ld.global.f32 	%f290, [%rd417+-4];
	add.s64 	%rd418, %rd415, %rd409;
	shl.b64 	%rd419, %rd418, 2;
	add.s64 	%rd420, %rd6, %rd419;
	ld.global.u32 	%r1883, [%rd420+-4];
	cvt.rn.f32.s32 	%f291, %r1883;
	add.f32 	%f292, %f290, %f291;
	cvt.rzi.s32.f32 	%r1884, %f292;
	st.global.u32 	[%rd420+-4], %r1884;
	ld.global.u32 	%r1885, [%rd403+8];
	mul.wide.s32 	%rd421, %r1885, 4;
	add.s64 	%rd422, %rd23, %rd421;
	ld.global.u32 	%r1886, [%rd422];
	cvt.s64.s32 	%rd423, %r1886;
	mul.wide.s32 	%rd424, %r1886, 4;
	add.s64 	%rd425, %rd7, %rd424;
	ld.global.f32 	%f293, [%rd425+-4];
	add.s64 	%rd426, %rd423, %rd409;
	shl.b64 	%rd427, %rd426, 2;
	add.s64 	%rd428, %rd6, %rd427;
	ld.global.u32 	%r1887, [%rd428+-4];
	cvt.rn.f32.s32 	%f294, %r1887;
	add.f32 	%f295, %f293, %f294;
	cvt.rzi.s32.f32 	%r1888, %f295;
	st.global.u32 	[%rd428+-4], %r1888;
	ld.global.u32 	%r1889, [%rd403+12];
	mul.wide.s32 	%rd429, %r1889, 4;
	add.s64 	%rd430, %rd23, %rd429;
	ld.global.u32 	%r1890, [%rd430];
	cvt.s64.s32 	%rd431, %r1890;
	mul.wide.s32 	%rd432, %r1890, 4;
	add.s64 	%rd433, %rd7, %rd432;
	ld.global.f32 	%f296, [%rd433+-4];
	add.s64 	%rd434, %rd431, %rd409;
	shl.b64 	%rd435, %rd434, 2;
	add.s64 	%rd436, %rd6, %rd435;
	ld.global.u32 	%r1891, [%rd436+-4];
	cvt.rn.f32.s32 	%f297, %r1891;
	add.f32 	%f298, %f296, %f297;
	cvt.rzi.s32.f32 	%r1892, %f298;
	st.global.u32 	[%rd436+-4], %r1892;
	add.s32 	%r2669, %r2669, 4;
	setp.eq.s32 	%p225, %r2669, %r891;
	@%p225 bra 	$L__BB0_302;
	bra.uni 	$L__BB0_497;
$L__BB0_498:
	mul.wide.s32 	%rd462, %r2670, 4;
	add.s64 	%rd463, %rd18, %rd462;
	ld.global.u32 	%r1908, [%rd463+4];
	mul.wide.s32 	%rd464, %r1908, 4;
	add.s64 	%rd465, %rd23, %rd464;
	ld.global.u32 	%r1909, [%rd465];
	cvt.s64.s32 	%rd466, %r1909;
	mul.wide.s32 	%rd467, %r1909, 4;
	add.s64 	%rd468, %rd7, %rd467;
	ld.global.f32 	%f308, [%rd468+-4];
	cvt.s64.s32 	%rd469, %r893;
	add.s64 	%rd470, %rd466, %rd469;
	shl.b64 	%rd471, %rd470, 2;
	add.s64 	%rd472, %rd6, %rd471;
	ld.global.u32 	%r1910, [%rd472+-4];
	cvt.rn.f32.s32 	%f309, %r1910;
	add.f32 	%f310, %f308, %f309;
	cvt.rzi.s32.f32 	%r1911, %f310;
	st.global.u32 	[%rd472+-4], %r1911;
	ld.global.u32 	%r1912, [%rd463+8];
	mul.wide.s32 	%rd473, %r1912, 4;
	add.s64 	%rd474, %rd23, %rd473;
	ld.global.u32 	%r1913, [%rd474];
	cvt.s64.s32 	%rd475, %r1913;
	mul.wide.s32 	%rd476, %r1913, 4;
	add.s64 	%rd477, %rd7, %rd476;
	ld.global.f32 	%f311, [%rd477+-4];
	add.s64 	%rd478, %rd475, %rd469;
	shl.b64 	%rd479, %rd478, 2;
	add.s64 	%rd480, %rd6, %rd479;
	ld.global.u32 	%r1914, [%rd480+-4];
	cvt.rn.f32.s32 	%f312, %r1914;
	add.f32 	%f313, %f311, %f312;
	cvt.rzi.s32.f32 	%r1915, %f313;
	st.global.u32 	[%rd480+-4], %r1915;
	ld.global.u32 	%r1916, [%rd463+12];
	mul.wide.s32 	%rd481, %r1916, 4;
	add.s64 	%rd482, %rd23, %rd481;
	ld.global.u32 	%r1917, [%rd482];
	cvt.s64.s32 	%rd483, %r1917;
	mul.wide.s32 	%rd484, %r1917, 4;
	add.s64 	%rd485, %rd7, %rd484;
	ld.global.f32 	%f314, [%rd485+-4];
	add.s64 	%rd486, %rd483, %rd469;
	shl.b64 	%rd487, %rd486, 2;
	add.s64 	%rd488, %rd6, %rd487;
	ld.global.u32 	%r1918, [%rd488+-4];
	cvt.rn.f32.s32 	%f315, %r1918;
	add.f32 	%f316, %f314, %f315;
	cvt.rzi.s32.f32 	%r1919, %f316;
	st.global.u32 	[%rd488+-4], %r1919;
	add.s32 	%r2670, %r2670, 4;
	ld.global.u32 	%r1920, [%rd463+16];
	mul.wide.s32 	%rd489, %r1920, 4;
	add.s64 	%rd490, %rd23, %rd489;
	ld.global.u32 	%r1921, [%rd490];
	cvt.s64.s32 	%rd491, %r1921;
	mul.wide.s32 	%rd492, %r1921, 4;
	add.s64 	%rd493, %rd7, %rd492;
	ld.global.f32 	%f317, [%rd493+-4];
	add.s64 	%rd494, %rd491, %rd469;
	shl.b64 	%rd495, %rd494, 2;
	add.s64 	%rd496, %rd6, %rd495;
	ld.global.u32 	%r1922, [%rd496+-4];
	cvt.rn.f32.s32 	%f318, %r1922;
	add.f32 	%f319, %f317, %f318;
	cvt.rzi.s32.f32 	%r1923, %f319;
	st.global.u32 	[%rd496+-4], %r1923;
	setp.eq.s32 	%p231, %r2670, %r890;
	@%p231 bra 	$L__BB0_308;
	bra.uni 	$L__BB0_498;

}


// ===== COMPILED SASS (sm_100) =====

	.target	sm_100

	.elftype	@"ET_EXEC"


//--------------------- .note.nv.tkinfo           --------------------------
	.section	.note.nv.tkinfo,"",@"SHT_NOTE"
	.sectionflags	@"SHF_NOTE_NV_TKINFO"
	.tkinfo
        /*0018*/ 	.word	0x00000002
        /*0030*/ 	.string	""
        /*0030*/ 	.string	"ptxas"
        /*0030*/ 	.string	"Cuda compilation tools, release 13.0, V13.0.88"
        /*0030*/ 	.string	"Build cuda_13.0.r13.0/compiler.36424714_0"
        /*0030*/ 	.string	"-arch sm_100 -m 64 "



//--------------------- .note.nv.cuinfo           --------------------------
	.section	.note.nv.cuinfo,"",@"SHT_NOTE"
	.sectionflags	@"SHF_NOTE_NV_CUINFO"
        /*0018*/ 	.short	0x0002
        /*001a*/ 	.short	0x0064
        /*001c*/ 	.short	0x0082
	.zero		2


//--------------------- .nv.info                  --------------------------
	.section	.nv.info,"",@"SHT_CUDA_INFO"
	.align	4


	//----- nvinfo : EIATTR_REGCOUNT
	.align		4
        /*0000*/ 	.byte	0x04, 0x2f
        /*0002*/ 	.short	(.L_10 - .L_9)
	.align		4
.L_9:
        /*0004*/ 	.word	index@(_Z11trainKernelPKfiiiPKiS2_S2_S2_iyyiiiiPiS3_PfS3_S3_S3_S3_S3_S3_S4_S3_S3_S3_S3_S3_S4_S3_)
        /*0008*/ 	.word	0x00000050


	//----- nvinfo : EIATTR_FRAME_SIZE
	.align		4
.L_10:
        /*000c*/ 	.byte	0x04, 0x11
        /*000e*/ 	.short	(.L_12 - .L_11)
	.align		4
.L_11:
        /*0010*/ 	.word	index@($__internal_0_$__cuda_sm3x_div_rn_noftz_f32_slowpath)
        /*0014*/ 	.word	0x00000030


	//----- nvinfo : EIATTR_FRAME_SIZE
	.align		4
.L_12:
        /*0018*/ 	.byte	0x04, 0x11
        /*001a*/ 	.short	(.L_14 - .L_13)
	.align		4
.L_13:
        /*001c*/ 	.word	index@(_Z11trainKernelPKfiiiPKiS2_S2_S2_iyyiiiiPiS3_PfS3_S3_S3_S3_S3_S3_S4_S3_S3_S3_S3_S3_S4_S3_)
        /*0020*/ 	.word	0x00000030


	//----- nvinfo : EIATTR_MIN_STACK_SIZE
	.align		4
.L_14:
        /*0024*/ 	.byte	0x04, 0x12
        /*0026*/ 	.short	(.L_16 - .L_15)
	.align		4
.L_15:
        /*0028*/ 	.word	index@(_Z11trainKernelPKfiiiPKiS2_S2_S2_iyyiiiiPiS3_PfS3_S3_S3_S3_S3_S3_S4_S3_S3_S3_S3_S3_S4_S3_)
        /*002c*/ 	.word	0x00000030
.L_16:


//--------------------- .nv.compat                --------------------------
	.section	.nv.compat,"",@"SHT_CUDA_COMPAT_INFO"
	.align	4
        /*0000*/ 	.byte	0x02, 0x09, 0x00, 0x00, 0x02, 0x02, 0x01, 0x00, 0x02, 0x05, 0x05, 0x00, 0x03, 0x07, 0x01, 0x01
        /*0010*/ 	.byte	0x02, 0x03, 0x00, 0x00, 0x02, 0x06, 0x01, 0x00, 0x04, 0x0b, 0x08, 0x00, 0x01, 0x00, 0x00, 0x00
        /*0020*/ 	.byte	0x00, 0x00, 0x00, 0x00


//--------------------- .nv.info._Z11trainKernelPKfiiiPKiS2_S2_S2_iyyiiiiPiS3_PfS3_S3_S3_S3_S3_S3_S4_S3_S3_S3_S3_S3_S4_S3_ --------------------------
	.section	.nv.info._Z11trainKernelPKfiiiPKiS2_S2_S2_iyyiiiiPiS3_PfS3_S3_S3_S3_S3_S3_S4_S3_S3_S3_S3_S3_S4_S3_,"",@"SHT_CUDA_INFO"
	.sectionflags	@""
	.align	4


	//----- nvinfo : EIATTR_CUDA_API_VERSION
	.align		4
        /*0000*/ 	.byte	0x04, 0x37
        /*0002*/ 	.short	(.L_18 - .L_17)
.L_17:
        /*0004*/ 	.word	0x00000082


	//----- nvinfo : EIATTR_KPARAM_INFO
	.align		4
.L_18:
        /*0008*/ 	.byte	0x04, 0x17
        /*000a*/ 	.short	(.L_20 - .L_19)
.L_19:
        /*000c*/ 	.word	0x00000000
        /*0010*/ 	.short	0x001f
        /*0012*/ 	.short	0x00e0
        /*0014*/ 	.byte	0x00, 0xf5, 0x21, 0x00


	//----- nvinfo : EIATTR_KPARAM_INFO
	.align		4
.L_20:
        /*0018*/ 	.byte	0x04, 0x17
        /*001a*/ 	.short	(.L_22 - .L_21)
.L_21:
        /*001c*/ 	.word	0x00000000
        /*0020*/ 	.short	0x001e
        /*0022*/ 	.short	0x00d8
        /*0024*/ 	.byte	0x00, 0xf5, 0x21, 0x00


	//----- nvinfo : EIATTR_KPARAM_INFO
	.align		4
.L_22:
        /*0028*/ 	.byte	0x04, 0x17
        /*002a*/ 	.short	(.L_24 - .L_23)
.L_23:
        /*002c*/ 	.word	0x00000000
        /*0030*/ 	.short	0x001d
        /*0032*/ 	.short	0x00d0
        /*0034*/ 	.byte	0x00, 0xf5, 0x21, 0x00


	//----- nvinfo : EIATTR_KPARAM_INFO
	.align		4
.L_24:
        /*0038*/ 	.byte	0x04, 0x17
        /*003a*/ 	.short	(.L_26 - .L_25)
.L_25:
        /*003c*/ 	.word	0x00000000
        /*0040*/ 	.short	0x001c
        /*0042*/ 	.short	0x00c8
        /*0044*/ 	.byte	0x00, 0xf5, 0x21, 0x00


	//----- nvinfo : EIATTR_KPARAM_INFO
	.align		4
.L_26:
        /*0048*/ 	.byte	0x04, 0x17
        /*004a*/ 	.short	(.L_28 - .L_27)
.L_27:
        /*004c*/ 	.word	0x00000000
        /*0050*/ 	.short	0x001b
        /*0052*/ 	.short	0x00c0
        /*0054*/ 	.byte	0x00, 0xf5, 0x21, 0x00


	//----- nvinfo : EIATTR_KPARAM_INFO
	.align		4
.L_28:
        /*0058*/ 	.byte	0x04, 0x17
        /*005a*/ 	.short	(.L_30 - .L_29)
.L_29:
        /*005c*/ 	.word	0x00000000
        /*0060*/ 	.short	0x001a
        /*0062*/ 	.short	0x00b8
        /*0064*/ 	.byte	0x00, 0xf5, 0x21, 0x00


	//----- nvinfo : EIATTR_KPARAM_INFO
	.align		4
.L_30:
        /*0068*/ 	.byte	0x04, 0x17
        /*006a*/ 	.short	(.L_32 - .L_31)
.L_31:
        /*006c*/ 	.word	0x00000000
        /*0070*/ 	.short	0x0019
        /*0072*/ 	.short	0x00b0
        /*0074*/ 	.byte	0x00, 0xf5, 0x21, 0x00


	//----- nvinfo : EIATTR_KPARAM_INFO
	.align		4
.L_32:
        /*0078*/ 	.byte	0x04, 0x17
        /*007a*/ 	.short	(.L_34 - .L_33)
.L_33:
        /*007c*/ 	.word	0x00000000
        /*0080*/ 	.short	0x0018
        /*0082*/ 	.short	0x00a8
        /*0084*/ 	.byte	0x00, 0xf5, 0x21, 0x00


	//----- nvinfo : EIATTR_KPARAM_INFO
	.align		4
.L_34:
        /*0088*/ 	.byte	0x04, 0x17
        /*008a*/ 	.short	(.L_36 - .L_35)
.L_35:
        /*008c*/ 	.word	0x00000000
        /*0090*/ 	.short	0x0017
        /*0092*/ 	.short	0x00a0
        /*0094*/ 	.byte	0x00, 0xf5, 0x21, 0x00


	//----- nvinfo : EIATTR_KPARAM_INFO
	.align		4
.L_36:
        /*0098*/ 	.byte	0x04, 0x17
        /*009a*/ 	.short	(.L_38 - .L_37)
.L_37:
        /*009c*/ 	.word	0x00000000
        /*00a0*/ 	.short	0x0016
        /*00a2*/ 	.short	0x0098
        /*00a4*/ 	.byte	0x00, 0xf5, 0x21, 0x00


	//----- nvinfo : EIATTR_KPARAM_INFO
	.align		4
.L_38:
        /*00a8*/ 	.byte	0x04, 0x17
        /*00aa*/ 	.short	(.L_40 - .L_39)
.L_39:
        /*00ac*/ 	.word	0x00000000
        /*00b0*/ 	.short	0x0015
        /*00b2*/ 	.short	0x0090
        /*00b4*/ 	.byte	0x00, 0xf5, 0x21, 0x00


	//----- nvinfo : EIATTR_KPARAM_INFO
	.align		4
.L_40:
        /*00b8*/ 	.byte	0x04, 0x17
        /*00ba*/ 	.short	(.L_42 - .L_41)
.L_41:
        /*00bc*/ 	.word	0x00000000
        /*00c0*/ 	.short	0x0014
        /*00c2*/ 	.short	0x0088
        /*00c4*/ 	.byte	0x00, 0xf5, 0x21, 0x00


	//----- nvinfo : EIATTR_KPARAM_INFO
	.align		4
.L_42:
        /*00c8*/ 	.byte	0x04, 0x17
        /*00ca*/ 	.short	(.L_44 - .L_43)
.L_43:
        /*00cc*/ 	.word	0x00000000
        /*00d0*/ 	.short	0x0013
        /*00d2*/ 	.short	0x0080
        /*00d4*/ 	.byte	0x00, 0xf5, 0x21, 0x00


	//----- nvinfo : EIATTR_KPARAM_INFO
	.align		4
.L_44:
        /*00d8*/ 	.byte	0x04, 0x17
        /*00da*/ 	.short	(.L_46 - .L_45)
.L_45:
        /*00dc*/ 	.word	0x00000000
        /*00e0*/ 	.short	0x0012
        /*00e2*/ 	.short	0x0078
        /*00e4*/ 	.byte	0x00, 0xf5, 0x21, 0x00


	//----- nvinfo : EIATTR_KPARAM_INFO
	.align		4
.L_46:
        /*00e8*/ 	.byte	0x04, 0x17
        /*00ea*/ 	.short	(.L_48 - .L_47)
.L_47:
        /*00ec*/ 	.word	0x00000000
        /*00f0*/ 	.short	0x0011
        /*00f2*/ 	.short	0x0070
        /*00f4*/ 	.byte	0x00, 0xf5, 0x21, 0x00


	//----- nvinfo : EIATTR_KPARAM_INFO
	.align		4
.L_48:
        /*00f8*/ 	.byte	0x04, 0x17
        /*00fa*/ 	.short	(.L_50 - .L_49)
.L_49:
        /*00fc*/ 	.word	0x00000000
        /*0100*/ 	.short	0x0010
        /*0102*/ 	.short	0x0068
        /*0104*/ 	.byte	0x00, 0xf5, 0x21, 0x00


	//----- nvinfo : EIATTR_KPARAM_INFO
	.align		4
.L_50:
        /*0108*/ 	.byte	0x04, 0x17
        /*010a*/ 	.short	(.L_52 - .L_51)
.L_51:
        /*010c*/ 	.word	0x00000000
        /*0110*/ 	.short	0x000f
        /*0112*/ 	.short	0x0060
        /*0114*/ 	.byte	0x00, 0xf5, 0x21, 0x00


	//----- nvinfo : EIATTR_KPARAM_INFO
	.align		4
.L_52:
        /*0118*/ 	.byte	0x04, 0x17
        /*011a*/ 	.short	(.L_54 - .L_53)
.L_53:
        /*011c*/ 	.word	0x00000000
        /*0120*/ 	.short	0x000e
        /*0122*/ 	.short	0x005c
        /*0124*/ 	.byte	0x00, 0xf0, 0x11, 0x00


	//----- nvinfo : EIATTR_KPARAM_INFO
	.align		4
.L_54:
        /*0128*/ 	.byte	0x04, 0x17
        /*012a*/ 	.short	(.L_56 - .L_55)
.L_55:
        /*012c*/ 	.word	0x00000000
        /*0130*/ 	.short	0x000d
        /*0132*/ 	.short	0x0058
        /*0134*/ 	.byte	0x00, 0xf0, 0x11, 0x00


	//----- nvinfo : EIATTR_KPARAM_INFO
	.align		4
.L_56:
        /*0138*/ 	.byte	0x04, 0x17
        /*013a*/ 	.short	(.L_58 - .L_57)
.L_57:
        /*013c*/ 	.word	0x00000000
        /*0140*/ 	.short	0x000c
        /*0142*/ 	.short	0x0054
        /*0144*/ 	.byte	0x00, 0xf0, 0x11, 0x00


	//----- nvinfo : EIATTR_KPARAM_INFO
	.align		4
.L_58:
        /*0148*/ 	.byte	0x04, 0x17
        /*014a*/ 	.short	(.L_60 - .L_59)
.L_59:
        /*014c*/ 	.word	0x00000000
        /*0150*/ 	.short	0x000b
        /*0152*/ 	.short	0x0050
        /*0154*/ 	.byte	0x00, 0xf0, 0x11, 0x00


	//----- nvinfo : EIATTR_KPARAM_INFO
	.align		4
.L_60:
        /*0158*/ 	.byte	0x04, 0x17
        /*015a*/ 	.short	(.L_62 - .L_61)
.L_61:
        /*015c*/ 	.word	0x00000000
        /*0160*/ 	.short	0x000a
        /*0162*/ 	.short	0x0048
        /*0164*/ 	.byte	0x00, 0xf0, 0x21, 0x00


	//----- nvinfo : EIATTR_KPARAM_INFO
	.align		4
.L_62:
        /*0168*/ 	.byte	0x04, 0x17
        /*016a*/ 	.short	(.L_64 - .L_63)
.L_63:
        /*016c*/ 	.word	0x00000000
        /*0170*/ 	.short	0x0009
        /*0172*/ 	.short	0x0040
        /*0174*/ 	.byte	0x00, 0xf0, 0x21, 0x00


	//----- nvinfo : EIATTR_KPARAM_INFO
	.align		4
.L_64:
        /*0178*/ 	.byte	0x04, 0x17
        /*017a*/ 	.short	(.L_66 - .L_65)
.L_65:
        /*017c*/ 	.word	0x00000000
        /*0180*/ 	.short	0x0008
        /*0182*/ 	.short	0x0038
        /*0184*/ 	.byte	0x00, 0xf0, 0x11, 0x00


	//----- nvinfo : EIATTR_KPARAM_INFO
	.align		4
.L_66:
        /*0188*/ 	.byte	0x04, 0x17
        /*018a*/ 	.short	(.L_68 - .L_67)
.L_67:
        /*018c*/ 	.word	0x00000000
        /*0190*/ 	.short	0x0007
        /*0192*/ 	.short	0x0030
        /*0194*/ 	.byte	0x00, 0xf5, 0x21, 0x00


	//----- nvinfo : EIATTR_KPARAM_INFO
	.align		4
.L_68:
        /*0198*/ 	.byte	0x04, 0x17
        /*019a*/ 	.short	(.L_70 - .L_69)
.L_69:
        /*019c*/ 	.word	0x00000000
        /*01a0*/ 	.short	0x0006
        /*01a2*/ 	.short	0x0028
        /*01a4*/ 	.byte	0x00, 0xf5, 0x21, 0x00


	//----- nvinfo : EIATTR_KPARAM_INFO
	.align		4
.L_70:
        /*01a8*/ 	.byte	0x04, 0x17
        /*01aa*/ 	.short	(.L_72 - .L_71)
.L_71:
        /*01ac*/ 	.word	0x00000000
        /*01b0*/ 	.short	0x0005
        /*01b2*/ 	.short	0x0020
        /*01b4*/ 	.byte	0x00, 0xf5, 0x21, 0x00


	//----- nvinfo : EIATTR_KPARAM_INFO
	.align		4
.L_72:
        /*01b8*/ 	.byte	0x04, 0x17
        /*01ba*/ 	.short	(.L_74 - .L_73)
.L_73:
        /*01bc*/ 	.word	0x00000000
        /*01c0*/ 	.short	0x0004
        /*01c2*/ 	.short	0x0018
        /*01c4*/ 	.byte	0x00, 0xf5, 0x21, 0x00


	//----- nvinfo : EIATTR_KPARAM_INFO
	.align		4
.L_74:
        /*01c8*/ 	.byte	0x04, 0x17
        /*01ca*/ 	.short	(.L_76 - .L_75)
.L_75:
        /*01cc*/ 	.word	0x00000000
        /*01d0*/ 	.short	0x0003
        /*01d2*/ 	.short	0x0010
        /*01d4*/ 	.byte	0x00, 0xf0, 0x11, 0x00


	//----- nvinfo : EIATTR_KPARAM_INFO
	.align		4
.L_76:
        /*01d8*/ 	.byte	0x04, 0x17
        /*01da*/ 	.short	(.L_78 - .L_77)
.L_77:
        /*01dc*/ 	.word	0x00000000
        /*01e0*/ 	.short	0x0002
        /*01e2*/ 	.short	0x000c
        /*01e4*/ 	.byte	0x00, 0xf0, 0x11, 0x00


	//----- nvinfo : EIATTR_KPARAM_INFO
	.align		4
.L_78:
        /*01e8*/ 	.byte	0x04, 0x17
        /*01ea*/ 	.short	(.L_80 - .L_79)
.L_79:
        /*01ec*/ 	.word	0x00000000
        /*01f0*/ 	.short	0x0001
        /*01f2*/ 	.short	0x0008
        /*01f4*/ 	.byte	0x00, 0xf0, 0x11, 0x00


	//----- nvinfo : EIATTR_KPARAM_INFO
	.align		4
.L_80:
        /*01f8*/ 	.byte	0x04, 0x17
        /*01fa*/ 	.short	(.L_82 - .L_81)
.L_81:
        /*01fc*/ 	.word	0x00000000
        /*0200*/ 	.short	0x0000
        /*0202*/ 	.short	0x0000
        /*0204*/ 	.byte	0x00, 0xf5, 0x21, 0x00


	//----- nvinfo : EIATTR_SPARSE_MMA_MASK
	.align		4
.L_82:
        /*0208*/ 	.byte	0x03, 0x50
        /*020a*/ 	.short	0x0000


	//----- nvinfo : EIATTR_MAXREG_COUNT
	.align		4
        /*020c*/ 	.byte	0x03, 0x1b
        /*020e*/ 	.short	0x00ff


	//----- nvinfo : EIATTR_MERCURY_ISA_VERSION
	.align		4
        /*0210*/ 	.byte	0x03, 0x5f
        /*0212*/ 	.short	0x0101


	//----- nvinfo : EIATTR_VRC_CTA_INIT_COUNT
	.align		4
        /*0214*/ 	.byte	0x02, 0x4a
	.zero		1
	.zero		1


	//----- nvinfo : EIATTR_EXIT_INSTR_OFFSETS
	.align		4
        /*0218*/ 	.byte	0x04, 0x1c
        /*021a*/ 	.short	(.L_84 - .L_83)


	//   ....[0]....
.L_83:
        /*021c*/ 	.word	0x00000080


	//   ....[1]....
        /*0220*/ 	.word	0x0000b560


	//   ....[2]....
        /*0224*/ 	.word	0x0000da00


	//----- nvinfo : EIATTR_CRS_STACK_SIZE
	.align		4
.L_84:
        /*0228*/ 	.byte	0x04, 0x1e
        /*022a*/ 	.short	(.L_86 - .L_85)
.L_85:
        /*022c*/ 	.word	0x00000000


	//----- nvinfo : EIATTR_CBANK_PARAM_SIZE
	.align		4
.L_86:
        /*0230*/ 	.byte	0x03, 0x19
        /*0232*/ 	.short	0x00e8


	//----- nvinfo : EIATTR_PARAM_CBANK
	.align		4
        /*0234*/ 	.byte	0x04, 0x0a
        /*0236*/ 	.short	(.L_88 - .L_87)
	.align		4
.L_87:
        /*0238*/ 	.word	index@(.nv.constant0._Z11trainKernelPKfiiiPKiS2_S2_S2_iyyiiiiPiS3_PfS3_S3_S3_S3_S3_S3_S4_S3_S3_S3_S3_S3_S4_S3_)
        /*023c*/ 	.short	0x0380
        /*023e*/ 	.short	0x00e8


	//----- nvinfo : EIATTR_SW_WAR
	.align		4
.L_88:
        /*0240*/ 	.byte	0x04, 0x36
        /*0242*/ 	.short	(.L_90 - .L_89)
.L_89:
        /*0244*/ 	.word	0x00000008
.L_90:


//--------------------- .nv.callgraph             --------------------------
	.section	.nv.callgraph,"",@"SHT_CUDA_CALLGRAPH"
	.align	4
	.sectionentsize	8
	.align		4
        /*0000*/ 	.word	0x00000000
	.align		4
        /*0004*/ 	.word	0xffffffff
	.align		4
        /*0008*/ 	.word	0x00000000
	.align		4
        /*000c*/ 	.word	0xfffffffe
	.align		4
        /*0010*/ 	.word	0x00000000
	.align		4
        /*0014*/ 	.word	0xfffffffd
	.align		4
        /*0018*/ 	.word	0x00000000
	.align		4
        /*001c*/ 	.word	0xfffffffc


//--------------------- .nv.constant4             --------------------------
	.section	.nv.constant4,"a",@progbits
	.align	8
	.align		8
.nv.constant4:
        /*0000*/ 	.dword	precalc_xorwow_matrix
	.align		8
        /*0008*/ 	.dword	precalc_xorwow_offset_matrix
	.align		8
        /*0010*/ 	.dword	mrg32k3aM1
	.align		8
        /*0018*/ 	.dword	mrg32k3aM2
	.align		8
        /*0020*/ 	.dword	mrg32k3aM1SubSeq
	.align		8
        /*0028*/ 	.dword	mrg32k3aM2SubSeq
	.align		8
        /*0030*/ 	.dword	mrg32k3aM1Seq
	.align		8
        /*0038*/ 	.dword	mrg32k3aM2Seq


//--------------------- .nv.constant3             --------------------------
	.section	.nv.constant3,"a",@progbits
	.align	8
.nv.constant3:
	.type		__cr_lgamma_table,@object
	.size		__cr_lgamma_table,(.L_8 - __cr_lgamma_table)
__cr_lgamma_table:
        /*0000*/ 	.byte	0x00, 0x00, 0x00, 0x00, 0x00, 0x00, 0x00, 0x00, 0x00, 0x00, 0x00, 0x00, 0x00, 0x00, 0x00, 0x00
        /*0010*/ 	.byte	0xef, 0x39, 0xfa, 0xfe, 0x42, 0x2e, 0xe6, 0x3f, 0x02, 0x20, 0x2a, 0xfa, 0x0b, 0xab, 0xfc, 0x3f
        /*0020*/ 	.byte	0xf9, 0x2c, 0x92, 0x7c, 0xa7, 0x6c, 0x09, 0x40, 0xc9, 0x79, 0x44, 0x3c, 0x64, 0x26, 0x13, 0x40
        /*0030*/ 	.byte	0xca, 0x01, 0xcf, 0x3a, 0x27, 0x51, 0x1a, 0x40, 0x30, 0xcc, 0x2d, 0xf3, 0xe1, 0x0c, 0x21, 0x40
        /*0040*/ 	.byte	0x0d, 0xb7, 0xfc, 0x82, 0x8e, 0x35, 0x25, 0x40
.L_8:


//--------------------- .text._Z11trainKernelPKfiiiPKiS2_S2_S2_iyyiiiiPiS3_PfS3_S3_S3_S3_S3_S3_S4_S3_S3_S3_S3_S3_S4_S3_ --------------------------
	.section	.text._Z11trainKernelPKfiiiPKiS2_S2_S2_iyyiiiiPiS3_PfS3_S3_S3_S3_S3_S3_S4_S3_S3_S3_S3_S3_S4_S3_,"ax",@progbits
	.align	128
        .global         _Z11trainKernelPKfiiiPKiS2_S2_S2_iyyiiiiPiS3_PfS3_S3_S3_S3_S3_S3_S4_S3_S3_S3_S3_S3_S4_S3_
        .type           _Z11trainKernelPKfiiiPKiS2_S2_S2_iyyiiiiPiS3_PfS3_S3_S3_S3_S3_S3_S4_S3_S3_S3_S3_S3_S4_S3_,@function
        .size           _Z11trainKernelPKfiiiPKiS2_S2_S2_iyyiiiiPiS3_PfS3_S3_S3_S3_S3_S3_S4_S3_S3_S3_S3_S3_S4_S3_,(.L_x_182 - _Z11trainKernelPKfiiiPKiS2_S2_S2_iyyiiiiPiS3_PfS3_S3_S3_S3_S3_S3_S4_S3_S3_S3_S3_S3_S4_S3_)
        .other          _Z11trainKernelPKfiiiPKiS2_S2_S2_iyyiiiiPiS3_PfS3_S3_S3_S3_S3_S3_S4_S3_S3_S3_S3_S3_S4_S3_,@"STO_CUDA_ENTRY STV_DEFAULT"
_Z11trainKernelPKfiiiPKiS2_S2_S2_iyyiiiiPiS3_PfS3_S3_S3_S3_S3_S3_S4_S3_S3_S3_S3_S3_S4_S3_:
.text._Z11trainKernelPKfiiiPKiS2_S2_S2_iyyiiiiPiS3_PfS3_S3_S3_S3_S3_S3_S4_S3_S3_S3_S3_S3_S4_S3_:
[----:B------:R-:W0:Y:S01]  /*0000*/  LDC R1, c[0x0][0x37c] ;  /* 0x0000df00ff017b82 */ /* 0x000e220000000800 */
[----:B------:R-:W1:Y:S01]  /*0010*/  S2R R9, SR_TID.X ;  /* 0x0000000000097919 */ /* 0x000e620000002100 */
[----:B------:R-:W1:Y:S01]  /*0020*/  LDCU UR4, c[0x0][0x360] ;  /* 0x00006c00ff0477ac */ /* 0x000e620008000800 */
[----:B0-----:R-:W-:Y:S01]  /*0030*/  VIADD R1, R1, 0xffffffd0 ;  /* 0xffffffd001017836 */ /* 0x001fe20000000000 */
[----:B------:R-:W1:Y:S01]  /*0040*/  S2R R0, SR_CTAID.X ;  /* 0x0000000000007919 */ /* 0x000e620000002500 */
[----:B------:R-:W0:Y:S01]  /*0050*/  LDCU UR5, c[0x0][0x3d0] ;  /* 0x00007a00ff0577ac */ /* 0x000e220008000800 */
[----:B-1----:R-:W-:-:S05]  /*0060*/  IMAD R9, R0, UR4, R9 ;  /* 0x0000000400097c24 */ /* 0x002fca000f8e0209 */
[----:B0-----:R-:W-:-:S13]  /*0070*/  ISETP.GE.AND P0, PT, R9, UR5, PT ;  /* 0x0000000509007c0c */ /* 0x001fda000bf06270 */
[----:B------:R-:W-:Y:S05]  /*0080*/  @P0 EXIT ;  /* 0x000000000000094d */ /* 0x000fea0003800000 */
[----:B------:R-:W0:Y:S01]  /*0090*/  LDC.64 R2, c[0x0][0x3c0] ;  /* 0x0000f000ff027b82 */ /* 0x000e220000000a00 */
[----:B------:R-:W1:Y:S01]  /*00a0*/  LDCU.64 UR8, c[0x0][0x358] ;  /* 0x00006b00ff0877ac */ /* 0x000e620008000a00 */
[----:B------:R-:W-:Y:S06]  /*00b0*/  BSSY.RECONVERGENT B0, `(.L_x_0) ;  /* 0x0000262000007945 */ /* 0x000fec0003800200 */
[----:B------:R-:W2:Y:S01]  /*00c0*/  LDC.64 R10, c[0x0][0x3c8] ;  /* 0x0000f200ff0a7b82 */ /* 0x000ea20000000a00 */
[----:B0-----:R-:W-:Y:S02]  /*00d0*/  LOP3.LUT R0, R2, 0xaad26b49, RZ, 0x3c, !PT ;  /* 0xaad26b4902007812 */ /* 0x001fe400078e3cff */
[----:B------:R-:W-:-:S03]  /*00e0*/  LOP3.LUT R2, R3, 0xf7dcefdd, RZ, 0x3c, !PT ;  /* 0xf7dcefdd03027812 */ /* 0x000fc600078e3cff */
[----:B------:R-:W-:Y:S02]  /*00f0*/  IMAD R0, R0, 0x4182bed5, RZ ;  /* 0x4182bed500007824 */ /* 0x000fe400078e02ff */
[----:B------:R-:W-:Y:S02]  /*0100*/  IMAD R3, R2, -0x658354e5, RZ ;  /* 0x9a7cab1b02037824 */ /* 0x000fe400078e02ff */
[C---:B------:R-:W-:Y:S01]  /*0110*/  VIADD R7, R0.reuse, 0x75bcd15 ;  /* 0x075bcd1500077836 */ /* 0x040fe20000000000 */
[C---:B------:R-:W-:Y:S01]  /*0120*/  LOP3.LUT R4, R0.reuse, 0x159a55e5, RZ, 0x3c, !PT ;  /* 0x159a55e500047812 */ /* 0x040fe200078e3cff */
[C---:B------:R-:W-:Y:S01]  /*0130*/  VIADD R5, R3.reuse, 0x1f123bb5 ;  /* 0x1f123bb503057836 */ /* 0x040fe20000000000 */
[C---:B------:R-:W-:Y:S02]  /*0140*/  IADD3 R6, PT, PT, R0.reuse, 0x64f0c9, R3 ;  /* 0x0064f0c900067810 */ /* 0x040fe40007ffe003 */
[----:B------:R-:W-:Y:S02]  /*0150*/  LOP3.LUT R2, R3, 0x5491333, RZ, 0x3c, !PT ;  /* 0x0549133303027812 */ /* 0x000fe400078e3cff */
[----:B------:R-:W-:Y:S01]  /*0160*/  IADD3 R3, PT, PT, R0, 0x583f19, RZ ;  /* 0x00583f1900037810 */ /* 0x000fe20007ffe0ff */
[----:B------:R0:W-:Y:S01]  /*0170*/  STL.64 [R1], R6 ;  /* 0x0000000601007387 */ /* 0x0001e20000100a00 */
[----:B--2---:R-:W-:-:S03]  /*0180*/  IADD3 R0, P0, PT, R9, R10, RZ ;  /* 0x0000000a09007210 */ /* 0x004fc60007f1e0ff */
[----:B------:R0:W-:Y:S01]  /*0190*/  STL.64 [R1+0x8], R4 ;  /* 0x0000080401007387 */ /* 0x0001e20000100a00 */
[----:B------:R-:W-:Y:S02]  /*01a0*/  LEA.HI.X.SX32 R8, R9, R11, 0x1, P0 ;  /* 0x0000000b09087211 */ /* 0x000fe400000f0eff */
[----:B------:R-:W-:Y:S01]  /*01b0*/  ISETP.NE.U32.AND P0, PT, R0, RZ, PT ;  /* 0x000000ff0000720c */ /* 0x000fe20003f05070 */
[----:B------:R0:W-:Y:S03]  /*01c0*/  STL.64 [R1+0x10], R2 ;  /* 0x0000100201007387 */ /* 0x0001e60000100a00 */
[----:B------:R-:W-:-:S13]  /*01d0*/  ISETP.NE.AND.EX P0, PT, R8, RZ, PT, P0 ;  /* 0x000000ff0800720c */ /* 0x000fda0003f05300 */
[----:B01----:R-:W-:Y:S05]  /*01e0*/  @!P0 BRA `(.L_x_1) ;  /* 0x0000002400388947 */ /* 0x003fea0003800000 */
[----:B------:R-:W-:-:S07]  /*01f0*/  IMAD.MOV.U32 R14, RZ, RZ, RZ ;  /* 0x000000ffff0e7224 */ /* 0x000fce00078e00ff */
.L_x_10:
[----:B------:R-:W-:Y:S01]  /*0200*/  LOP3.LUT R47, R0, 0x3, RZ, 0xc0, !PT ;  /* 0x00000003002f7812 */ /* 0x000fe200078ec0ff */
[----:B------:R-:W-:Y:S03]  /*0210*/  BSSY.RECONVERGENT B1, `(.L_x_2) ;  /* 0x0000245000017945 */ /* 0x000fe60003800200 */
[----:B------:R-:W-:-:S04]  /*0220*/  ISETP.NE.U32.AND P0, PT, R47, RZ, PT ;  /* 0x000000ff2f00720c */ /* 0x000fc80003f05070 */
[----:B------:R-:W-:-:S13]  /*0230*/  ISETP.NE.AND.EX P0, PT, RZ, RZ, PT, P0 ;  /* 0x000000ffff00720c */ /* 0x000fda0003f05300 */
[----:B012---:R-:W-:Y:S05]  /*0240*/  @!P0 BRA `(.L_x_3) ;  /* 0x0000002400048947 */ /* 0x007fea0003800000 */
[----:B------:R-:W0:Y:S01]  /*0250*/  LDC.64 R10, c[0x4][RZ] ;  /* 0x01000000ff0a7b82 */ /* 0x000e220000000a00 */
[----:B------:R-:W-:Y:S01]  /*0260*/  IMAD.MOV.U32 R16, RZ, RZ, RZ ;  /* 0x000000ffff107224 */ /* 0x000fe200078e00ff */
[----:B------:R-:W-:Y:S02]  /*0270*/  CS2R R2, SRZ ;  /* 0x0000000000027805 */ /* 0x000fe4000001ff00 */
[----:B------:R-:W-:Y:S01]  /*0280*/  CS2R R4, SRZ ;  /* 0x0000000000047805 */ /* 0x000fe2000001ff00 */
[----:B------:R-:W-:Y:S02]  /*0290*/  IMAD.MOV.U32 R7, RZ, RZ, RZ ;  /* 0x000000ffff077224 */ /* 0x000fe400078e00ff */
[----:B0-----:R-:W-:-:S07]  /*02a0*/  IMAD.WIDE.U32 R10, R14, 0xc80, R10 ;  /* 0x00000c800e0a7825 */ /* 0x001fce00078e000a */
.L_x_5:
[----:B------:R-:W-:-:S06]  /*02b0*/  LEA R15, R16, R1, 0x2 ;  /* 0x00000001100f7211 */ /* 0x000fcc00078e10ff */
[----:B------:R-:W5:Y:S01]  /*02c0*/  LDL R15, [R15+0x4] ;  /* 0x000004000f0f7983 */ /* 0x000f620000100800 */
[----:B------:R-:W-:Y:S01]  /*02d0*/  IMAD.SHL.U32 R17, R16, 0x20, RZ ;  /* 0x0000002010117824 */ /* 0x000fe200078e00ff */
[----:B------:R-:W-:-:S06]  /*02e0*/  UMOV UR4, URZ ;  /* 0x000000ff00047c82 */ /* 0x000fcc0008000000 */
.L_x_4:
[----:B-----5:R-:W-:Y:S01]  /*02f0*/  SHF.R.U32.HI R49, RZ, UR4, R15 ;  /* 0x00000004ff317c19 */ /* 0x020fe2000801160f */
[----:B------:R-:W-:-:S03]  /*0300*/  VIADD R12, R17, UR4 ;  /* 0x00000004110c7c36 */ /* 0x000fc60008000000 */
[----:B------:R-:W-:-:S04]  /*0310*/  LOP3.LUT R13, R49, 0x1, RZ, 0xc0, !PT ;  /* 0x00000001310d7812 */ /* 0x000fc800078ec0ff */
[----:B------:R-:W-:Y:S01]  /*0320*/  ISETP.NE.U32.AND P0, PT, R13, 0x1, PT ;  /* 0x000000010d00780c */ /* 0x000fe20003f05070 */
[----:B------:R-:W-:-:S04]  /*0330*/  IMAD R13, R12, 0x5, RZ ;  /* 0x000000050c0d7824 */ /* 0x000fc800078e02ff */
[----:B------:R-:W-:-:S08]  /*0340*/  IMAD.WIDE.U32 R12, R13, 0x4, R10 ;  /* 0x000000040d0c7825 */ /* 0x000fd000078e000a */
[----:B------:R-:W2:Y:S04]  /*0350*/  @!P0 LDG.E R18, desc[UR8][R12.64] ;  /* 0x000000080c128981 */ /* 0x000ea8000c1e1900 */
[----:B------:R-:W3:Y:S04]  /*0360*/  @!P0 LDG.E R19, desc[UR8][R12.64+0x4] ;  /* 0x000004080c138981 */ /* 0x000ee8000c1e1900 */
[----:B------:R-:W4:Y:S04]  /*0370*/  @!P0 LDG.E R20, desc[UR8][R12.64+0x8] ;  /* 0x000008080c148981 */ /* 0x000f28000c1e1900 */
[----:B------:R-:W4:Y:S04]  /*0380*/  @!P0 LDG.E R21, desc[UR8][R12.64+0xc] ;  /* 0x00000c080c158981 */ /* 0x000f28000c1e1900 */
[----:B------:R-:W4:Y:S01]  /*0390*/  @!P0 LDG.E R22, desc[UR8][R12.64+0x10] ;  /* 0x000010080c168981 */ /* 0x000f22000c1e1900 */
[----:B------:R-:W-:-:S13]  /*03a0*/  R2P PR, R49, 0x7e ;  /* 0x0000007e31007804 */ /* 0x000fda0000000000 */
[----:B------:R-:W4:Y:S04]  /*03b0*/  @P1 LDG.E R24, desc[UR8][R12.64+0x24] ;  /* 0x000024080c181981 */ /* 0x000f28000c1e1900 */
        /* <DEDUP_REMOVED lines=23> */
[----:B------:R-:W4:Y:S01]  /*0530*/  @P6 LDG.E R41, desc[UR8][R12.64+0x84] ;  /* 0x000084080c296981 */ /* 0x000f22000c1e1900 */
[----:B--2---:R-:W-:-:S03]  /*0540*/  @!P0 LOP3.LUT R7, R7, R18, RZ, 0x3c, !PT ;  /* 0x0000001207078212 */ /* 0x004fc600078e3cff */
[----:B------:R-:W2:Y:S01]  /*0550*/  @P1 LDG.E R18, desc[UR8][R12.64+0x14] ;  /* 0x000014080c121981 */ /* 0x000ea2000c1e1900 */
[----:B---3--:R-:W-:-:S03]  /*0560*/  @!P0 LOP3.LUT R4, R4, R19, RZ, 0x3c, !PT ;  /* 0x0000001304048212 */ /* 0x008fc600078e3cff */
[----:B------:R-:W3:Y:S01]  /*0570*/  @P1 LDG.E R19, desc[UR8][R12.64+0x18] ;  /* 0x000018080c131981 */ /* 0x000ee2000c1e1900 */
[----:B----4-:R-:W-:-:S03]  /*0580*/  @!P0 LOP3.LUT R5, R5, R20, RZ, 0x3c, !PT ;  /* 0x0000001405058212 */ /* 0x010fc600078e3cff */
[----:B------:R-:W4:Y:S01]  /*0590*/  @P1 LDG.E R20, desc[UR8][R12.64+0x1c] ;  /* 0x00001c080c141981 */ /* 0x000f22000c1e1900 */
[----:B------:R-:W-:-:S03]  /*05a0*/  @!P0 LOP3.LUT R2, R2, R21, RZ, 0x3c, !PT ;  /* 0x0000001502028212 */ /* 0x000fc600078e3cff */
[----:B------:R-:W4:Y:S01]  /*05b0*/  @P1 LDG.E R21, desc[UR8][R12.64+0x20] ;  /* 0x000020080c151981 */ /* 0x000f22000c1e1900 */
[----:B------:R-:W-:-:S03]  /*05c0*/  @!P0 LOP3.LUT R3, R3, R22, RZ, 0x3c, !PT ;  /* 0x0000001603038212 */ /* 0x000fc600078e3cff */
[----:B------:R-:W4:Y:S01]  /*05d0*/  @P2 LDG.E R22, desc[UR8][R12.64+0x28] ;  /* 0x000028080c162981 */ /* 0x000f22000c1e1900 */
[----:B------:R-:W-:-:S13]  /*05e0*/  LOP3.LUT P0, RZ, R49, 0x80, RZ, 0xc0, !PT ;  /* 0x0000008031ff7812 */ /* 0x000fda000780c0ff */
[----:B------:R-:W4:Y:S04]  /*05f0*/  @P0 LDG.E R54, desc[UR8][R12.64+0x8c] ;  /* 0x00008c080c360981 */ /* 0x000f28000c1e1900 */
[----:B------:R-:W4:Y:S04]  /*0600*/  @P0 LDG.E R43, desc[UR8][R12.64+0x90] ;  /* 0x000090080c2b0981 */ /* 0x000f28000c1e1900 */
[----:B------:R-:W4:Y:S04]  /*0610*/  @P0 LDG.E R56, desc[UR8][R12.64+0x94] ;  /* 0x000094080c380981 */ /* 0x000f28000c1e1900 */
[----:B------:R-:W4:Y:S04]  /*0620*/  @P0 LDG.E R45, desc[UR8][R12.64+0x98] ;  /* 0x000098080c2d0981 */ /* 0x000f28000c1e1900 */
[----:B------:R-:W4:Y:S01]  /*0630*/  @P0 LDG.E R58, desc[UR8][R12.64+0x9c] ;  /* 0x00009c080c3a0981 */ /* 0x000f22000c1e1900 */
[----:B------:R-:W-:-:S04]  /*0640*/  @P1 LOP3.LUT R3, R3, R24, RZ, 0x3c, !PT ;  /* 0x0000001803031212 */ /* 0x000fc800078e3cff */
[----:B------:R-:W-:-:S04]  /*0650*/  @P2 LOP3.LUT R3, R3, R28, RZ, 0x3c, !PT ;  /* 0x0000001c03032212 */ /* 0x000fc800078e3cff */
[----:B------:R-:W-:-:S04]  /*0660*/  @P3 LOP3.LUT R3, R3, R34, RZ, 0x3c, !PT ;  /* 0x0000002203033212 */ /* 0x000fc800078e3cff */
[----:B------:R-:W-:-:S04]  /*0670*/  @P4 LOP3.LUT R3, R3, R40, RZ, 0x3c, !PT ;  /* 0x0000002803034212 */ /* 0x000fc800078e3cff */
[----:B------:R-:W-:-:S04]  /*0680*/  @P5 LOP3.LUT R3, R3, R46, RZ, 0x3c, !PT ;  /* 0x0000002e03035212 */ /* 0x000fc800078e3cff */
[----:B------:R-:W-:Y:S02]  /*0690*/  @P6 LOP3.LUT R3, R3, R52, RZ, 0x3c, !PT ;  /* 0x0000003403036212 */ /* 0x000fe400078e3cff */
[----:B--2---:R-:W-:Y:S02]  /*06a0*/  @P1 LOP3.LUT R7, R7, R18, RZ, 0x3c, !PT ;  /* 0x0000001207071212 */ /* 0x004fe400078e3cff */
[----:B---3--:R-:W-:Y:S02]  /*06b0*/  @P1 LOP3.LUT R4, R4, R19, RZ, 0x3c, !PT ;  /* 0x0000001304041212 */ /* 0x008fe400078e3cff */
[----:B----4-:R-:W-:Y:S02]  /*06c0*/  @P1 LOP3.LUT R5, R5, R20, RZ, 0x3c, !PT ;  /* 0x0000001405051212 */ /* 0x010fe400078e3cff */
[----:B------:R-:W-:Y:S02]  /*06d0*/  @P1 LOP3.LUT R2, R2, R21, RZ, 0x3c, !PT ;  /* 0x0000001502021212 */ /* 0x000fe400078e3cff */
[----:B------:R-:W-:-:S02]  /*06e0*/  @P2 LOP3.LUT R4, R4, R23, RZ, 0x3c, !PT ;  /* 0x0000001704042212 */ /* 0x000fc400078e3cff */
[----:B------:R-:W-:Y:S02]  /*06f0*/  @P2 LOP3.LUT R7, R7, R22, RZ, 0x3c, !PT ;  /* 0x0000001607072212 */ /* 0x000fe400078e3cff */
[----:B------:R-:W-:Y:S02]  /*0700*/  @P2 LOP3.LUT R5, R5, R26, RZ, 0x3c, !PT ;  /* 0x0000001a05052212 */ /* 0x000fe400078e3cff */
[----:B------:R-:W-:Y:S02]  /*0710*/  @P2 LOP3.LUT R2, R2, R25, RZ, 0x3c, !PT ;  /* 0x0000001902022212 */ /* 0x000fe400078e3cff */
[----:B------:R-:W-:Y:S02]  /*0720*/  @P3 LOP3.LUT R7, R7, R30, RZ, 0x3c, !PT ;  /* 0x0000001e07073212 */ /* 0x000fe400078e3cff */
        /* <DEDUP_REMOVED lines=20> */
[----:B------:R-:W-:-:S13]  /*0870*/  R2P PR, R49.B1, 0x7f ;  /* 0x0000007f31007804 */ /* 0x000fda0000001000 */
[----:B------:R-:W2:Y:S04]  /*0880*/  @P0 LDG.E R18, desc[UR8][R12.64+0xa0] ;  /* 0x0000a0080c120981 */ /* 0x000ea8000c1e1900 */
[----:B------:R-:W3:Y:S04]  /*0890*/  @P0 LDG.E R19, desc[UR8][R12.64+0xa4] ;  /* 0x0000a4080c130981 */ /* 0x000ee8000c1e1900 */
        /* <DEDUP_REMOVED lines=28> */
[----:B--2---:R-:W-:-:S03]  /*0a60*/  @P0 LOP3.LUT R7, R7, R18, RZ, 0x3c, !PT ;  /* 0x0000001207070212 */ /* 0x004fc600078e3cff */
[----:B------:R-:W2:Y:S01]  /*0a70*/  @P1 LDG.E R18, desc[UR8][R12.64+0xb4] ;  /* 0x0000b4080c121981 */ /* 0x000ea2000c1e1900 */
[----:B---3--:R-:W-:-:S03]  /*0a80*/  @P0 LOP3.LUT R4, R4, R19, RZ, 0x3c, !PT ;  /* 0x0000001304040212 */ /* 0x008fc600078e3cff */
[----:B------:R-:W3:Y:S01]  /*0a90*/  @P1 LDG.E R19, desc[UR8][R12.64+0xb8] ;  /* 0x0000b8080c131981 */ /* 0x000ee2000c1e1900 */
[----:B----4-:R-:W-:-:S03]  /*0aa0*/  @P0 LOP3.LUT R5, R5, R20, RZ, 0x3c, !PT ;  /* 0x0000001405050212 */ /* 0x010fc600078e3cff */
[----:B------:R-:W4:Y:S01]  /*0ab0*/  @P1 LDG.E R20, desc[UR8][R12.64+0xbc] ;  /* 0x0000bc080c141981 */ /* 0x000f22000c1e1900 */
[----:B------:R-:W-:-:S03]  /*0ac0*/  @P0 LOP3.LUT R2, R2, R21, RZ, 0x3c, !PT ;  /* 0x0000001502020212 */ /* 0x000fc600078e3cff */
[----:B------:R-:W4:Y:S01]  /*0ad0*/  @P1 LDG.E R21, desc[UR8][R12.64+0xc0] ;  /* 0x0000c0080c151981 */ /* 0x000f22000c1e1900 */
[----:B------:R-:W-:-:S03]  /*0ae0*/  @P0 LOP3.LUT R3, R3, R22, RZ, 0x3c, !PT ;  /* 0x0000001603030212 */ /* 0x000fc600078e3cff */
[----:B------:R-:W4:Y:S01]  /*0af0*/  @P1 LDG.E R22, desc[UR8][R12.64+0xc4] ;  /* 0x0000c4080c161981 */ /* 0x000f22000c1e1900 */
[----:B------:R-:W-:-:S13]  /*0b00*/  LOP3.LUT P0, RZ, R49, 0x8000, RZ, 0xc0, !PT ;  /* 0x0000800031ff7812 */ /* 0x000fda000780c0ff */
[----:B------:R-:W4:Y:S04]  /*0b10*/  @P0 LDG.E R54, desc[UR8][R12.64+0x12c] ;  /* 0x00012c080c360981 */ /* 0x000f28000c1e1900 */
[----:B------:R-:W4:Y:S04]  /*0b20*/  @P0 LDG.E R43, desc[UR8][R12.64+0x130] ;  /* 0x000130080c2b0981 */ /* 0x000f28000c1e1900 */
[----:B------:R-:W4:Y:S04]  /*0b30*/  @P0 LDG.E R56, desc[UR8][R12.64+0x134] ;  /* 0x000134080c380981 */ /* 0x000f28000c1e1900 */
[----:B------:R-:W4:Y:S04]  /*0b40*/  @P0 LDG.E R58, desc[UR8][R12.64+0x13c] ;  /* 0x00013c080c3a0981 */ /* 0x000f28000c1e1900 */
[----:B------:R-:W4:Y:S01]  /*0b50*/  @P0 LDG.E R45, desc[UR8][R12.64+0x138] ;  /* 0x000138080c2d0981 */ /* 0x000f22000c1e1900 */
[----:B------:R-:W-:-:S04]  /*0b60*/  UIADD3 UR4, UPT, UPT, UR4, 0x10, URZ ;  /* 0x0000001004047890 */ /* 0x000fc8000fffe0ff */
[----:B------:R-:W-:Y:S01]  /*0b70*/  UISETP.NE.AND UP0, UPT, UR4, 0x20, UPT ;  /* 0x000000200400788c */ /* 0x000fe2000bf05270 */
[----:B--2---:R-:W-:Y:S02]  /*0b80*/  @P1 LOP3.LUT R7, R7, R18, RZ, 0x3c, !PT ;  /* 0x0000001207071212 */ /* 0x004fe400078e3cff */
[----:B---3--:R-:W-:Y:S02]  /*0b90*/  @P1 LOP3.LUT R4, R4, R19, RZ, 0x3c, !PT ;  /* 0x0000001304041212 */ /* 0x008fe400078e3cff */
[----:B----4-:R-:W-:Y:S02]  /*0ba0*/  @P1 LOP3.LUT R5, R5, R20, RZ, 0x3c, !PT ;  /* 0x0000001405051212 */ /* 0x010fe400078e3cff */
        /* <DEDUP_REMOVED lines=31> */
[----:B------:R-:W-:Y:S01]  /*0da0*/  @P0 LOP3.LUT R2, R2, R45, RZ, 0x3c, !PT ;  /* 0x0000002d02020212 */ /* 0x000fe200078e3cff */
[----:B------:R-:W-:Y:S06]  /*0db0*/  BRA.U UP0, `(.L_x_4) ;  /* 0xfffffff5004c7547 */ /* 0x000fec000b83ffff */
[----:B------:R-:W-:-:S05]  /*0dc0*/  VIADD R16, R16, 0x1 ;  /* 0x0000000110107836 */ /* 0x000fca0000000000 */
[----:B------:R-:W-:-:S13]  /*0dd0*/  ISETP.NE.AND P0, PT, R16, 0x5, PT ;  /* 0x000000051000780c */ /* 0x000fda0003f05270 */
[----:B------:R-:W-:Y:S05]  /*0de0*/  @P0 BRA `(.L_x_5) ;  /* 0xfffffff400300947 */ /* 0x000fea000383ffff */
[----:B------:R0:W-:Y:S01]  /*0df0*/  STL [R1+0x4], R7 ;  /* 0x0000040701007387 */ /* 0x0001e20000100800 */
[----:B------:R-:W-:-:S03]  /*0e00*/  ISETP.NE.U32.AND P0, PT, R47, 0x1, PT ;  /* 0x000000012f00780c */ /* 0x000fc60003f05070 */
[----:B------:R0:W-:Y:S01]  /*0e10*/  STL.64 [R1+0x8], R4 ;  /* 0x0000080401007387 */ /* 0x0001e20000100a00 */
[----:B------:R-:W-:-:S03]  /*0e20*/  ISETP.NE.AND.EX P0, PT, RZ, RZ, PT, P0 ;  /* 0x000000ffff00720c */ /* 0x000fc60003f05300 */
[----:B------:R0:W-:Y:S10]  /*0e30*/  STL.64 [R1+0x10], R2 ;  /* 0x0000100201007387 */ /* 0x0001f40000100a00 */
[----:B------:R-:W-:Y:S05]  /*0e40*/  @!P0 BRA `(.L_x_3) ;  /* 0x0000001800048947 */ /* 0x000fea0003800000 */
[----:B------:R-:W-:Y:S01]  /*0e50*/  UMOV UR4, URZ ;  /* 0x000000ff00047c82 */ /* 0x000fe20008000000 */
[----:B------:R-:W-:Y:S01]  /*0e60*/  UMOV UR5, URZ ;  /* 0x000000ff00057c82 */ /* 0x000fe20008000000 */
[----:B------:R-:W-:Y:S02]  /*0e70*/  HFMA2 R16, -RZ, RZ, 0, 0 ;  /* 0x00000000ff107431 */ /* 0x000fe400000001ff */
[----:B0-----:R-:W-:Y:S01]  /*0e80*/  IMAD.MOV.U32 R7, RZ, RZ, RZ ;  /* 0x000000ffff077224 */ /* 0x001fe200078e00ff */
[----:B------:R-:W-:Y:S01]  /*0e90*/  MOV R5, UR4 ;  /* 0x0000000400057c02 */ /* 0x000fe20008000f00 */
[----:B------:R-:W-:Y:S02]  /*0ea0*/  IMAD.U32 R3, RZ, RZ, UR4 ;  /* 0x00000004ff037e24 */ /* 0x000fe4000f8e00ff */
[----:B------:R-:W-:Y:S02]  /*0eb0*/  IMAD.U32 R2, RZ, RZ, UR5 ;  /* 0x00000005ff027e24 */ /* 0x000fe4000f8e00ff */
[----:B------:R-:W-:-:S07]  /*0ec0*/  IMAD.U32 R4, RZ, RZ, UR5 ;  /* 0x00000005ff047e24 */ /* 0x000fce000f8e00ff */
.L_x_7:
[----:B------:R-:W-:-:S06]  /*0ed0*/  IMAD R15, R16, 0x4, R1 ;  /* 0x00000004100f7824 */ /* 0x000fcc00078e0201 */
[----:B------:R-:W5:Y:S01]  /*0ee0*/  LDL R15, [R15+0x4] ;  /* 0x000004000f0f7983 */ /* 0x000f620000100800 */
[----:B------:R-:W-:Y:S01]  /*0ef0*/  IMAD.SHL.U32 R17, R16, 0x20, RZ ;  /* 0x0000002010117824 */ /* 0x000fe200078e00ff */
[----:B------:R-:W-:-:S06]  /*0f00*/  UMOV UR4, URZ ;  /* 0x000000ff00047c82 */ /* 0x000fcc0008000000 */
.L_x_6:
[----:B-----5:R-:W-:Y:S02]  /*0f10*/  SHF.R.U32.HI R49, RZ, UR4, R15 ;  /* 0x00000004ff317c19 */ /* 0x020fe4000801160f */
[----:B------:R-:W-:Y:S02]  /*0f20*/  IADD3 R12, PT, PT, R17, UR4, RZ ;  /* 0x00000004110c7c10 */ /* 0x000fe4000fffe0ff */
        /* <DEDUP_REMOVED lines=179> */
[----:B------:R-:W-:Y:S05]  /*1a60*/  @P0 BRA `(.L_x_3) ;  /* 0x0000000800fc0947 */ /* 0x000fea0003800000 */
[----:B------:R-:W-:Y:S01]  /*1a70*/  UMOV UR4, URZ ;  /* 0x000000ff00047c82 */ /* 0x000fe20008000000 */
[----:B------:R-:W-:Y:S01]  /*1a80*/  UMOV UR5, URZ ;  /* 0x000000ff00057c82 */ /* 0x000fe20008000000 */
[----:B------:R-:W-:Y:S01]  /*1a90*/  IMAD.MOV.U32 R16, RZ, RZ, RZ ;  /* 0x000000ffff107224 */ /* 0x000fe200078e00ff */
[----:B-1----:R-:W-:Y:S01]  /*1aa0*/  MOV R3, UR4 ;  /* 0x0000000400037c02 */ /* 0x002fe20008000f00 */
[----:B------:R-:W-:Y:S02]  /*1ab0*/  IMAD.MOV.U32 R7, RZ, RZ, RZ ;  /* 0x000000ffff077224 */ /* 0x000fe400078e00ff */
[----:B------:R-:W-:Y:S02]  /*1ac0*/  IMAD.U32 R2, RZ, RZ, UR5 ;  /* 0x00000005ff027e24 */ /* 0x000fe4000f8e00ff */
[----:B------:R-:W-:Y:S02]  /*1ad0*/  IMAD.U32 R5, RZ, RZ, UR4 ;  /* 0x00000004ff057e24 */ /* 0x000fe4000f8e00ff */
[----:B------:R-:W-:-:S07]  /*1ae0*/  IMAD.U32 R4, RZ, RZ, UR5 ;  /* 0x00000005ff047e24 */ /* 0x000fce000f8e00ff */
.L_x_9:
[----:B------:R-:W-:-:S06]  /*1af0*/  LEA R15, R16, R1, 0x2 ;  /* 0x00000001100f7211 */ /* 0x000fcc00078e10ff */
[----:B------:R-:W5:Y:S01]  /*1b00*/  LDL R15, [R15+0x4] ;  /* 0x000004000f0f7983 */ /* 0x000f620000100800 */
[----:B------:R-:W-:Y:S01]  /*1b10*/  IMAD.SHL.U32 R17, R16, 0x20, RZ ;  /* 0x0000002010117824 */ /* 0x000fe200078e00ff */
[----:B------:R-:W-:-:S06]  /*1b20*/  UMOV UR4, URZ ;  /* 0x000000ff00047c82 */ /* 0x000fcc0008000000 */
.L_x_8:
        /* <DEDUP_REMOVED lines=176> */
[----:B------:R2:W-:Y:S04]  /*2630*/  STL [R1+0x4], R7 ;  /* 0x0000040701007387 */ /* 0x0005e80000100800 */
[----:B------:R2:W-:Y:S04]  /*2640*/  STL.64 [R1+0x8], R4 ;  /* 0x0000080401007387 */ /* 0x0005e80000100a00 */
[----:B------:R2:W-:Y:S02]  /*2650*/  STL.64 [R1+0x10], R2 ;  /* 0x0000100201007387 */ /* 0x0005e40000100a00 */
.L_x_3:
[----:B------:R-:W-:Y:S05]  /*2660*/  BSYNC.RECONVERGENT B1 ;  /* 0x0000000000017941 */ /* 0x000fea0003800200 */
.L_x_2:
[C---:B------:R-:W-:Y:S02]  /*2670*/  ISETP.GT.U32.AND P0, PT, R0.reuse, 0x3, PT ;  /* 0x000000030000780c */ /* 0x040fe40003f04070 */
[--C-:B------:R-:W-:Y:S02]  /*2680*/  SHF.R.U64 R0, R0, 0x2, R8.reuse ;  /* 0x0000000200007819 */ /* 0x100fe40000001208 */
[----:B------:R-:W-:Y:S02]  /*2690*/  ISETP.GT.U32.AND.EX P0, PT, R8, RZ, PT, P0 ;  /* 0x000000ff0800720c */ /* 0x000fe40003f04100 */
[----:B------:R-:W-:Y:S02]  /*26a0*/  SHF.R.U32.HI R8, RZ, 0x2, R8 ;  /* 0x00000002ff087819 */ /* 0x000fe40000011608 */
[----:B------:R-:W-:-:S09]  /*26b0*/  IADD3 R14, PT, PT, R14, 0x1, RZ ;  /* 0x000000010e0e7810 */ /* 0x000fd20007ffe0ff */
[----:B------:R-:W-:Y:S05]  /*26c0*/  @P0 BRA `(.L_x_10) ;  /* 0xffffffd800cc0947 */ /* 0x000fea000383ffff */
.L_x_1:
[----:B------:R-:W-:Y:S05]  /*26d0*/  BSYNC.RECONVERGENT B0 ;  /* 0x0000000000007941 */ /* 0x000fea0003800200 */
.L_x_0:
[----:B------:R-:W3:Y:S01]  /*26e0*/  LDCU UR6, c[0x0][0x390] ;  /* 0x00007200ff0677ac */ /* 0x000ee20008000800 */
[----:B------:R4:W-:Y:S01]  /*26f0*/  STL.64 [R1+0x18], RZ ;  /* 0x000018ff01007387 */ /* 0x0009e20000100a00 */
[----:B------:R-:W-:-:S03]  /*2700*/  IMAD.MOV.U32 R0, RZ, RZ, RZ ;  /* 0x000000ffff007224 */ /* 0x000fc600078e00ff */
[----:B------:R4:W-:Y:S04]  /*2710*/  STL [R1+0x20], RZ ;  /* 0x000020ff01007387 */ /* 0x0009e80000100800 */
[----:B------:R4:W-:Y:S01]  /*2720*/  STL.64 [R1+0x28], RZ ;  /* 0x000028ff01007387 */ /* 0x0009e20000100a00 */
[----:B---3--:R-:W-:-:S09]  /*2730*/  UISETP.GE.AND UP0, UPT, UR6, 0x1, UPT ;  /* 0x000000010600788c */ /* 0x008fd2000bf06270 */
[----:B----4-:R-:W-:Y:S05]  /*2740*/  BRA.U !UP0, `(.L_x_11) ;  /* 0x00000005084c7547 */ /* 0x010fea000b800000 */
[----:B------:R-:W-:Y:S01]  /*2750*/  UISETP.GE.U32.AND UP1, UPT, UR6, 0x10, UPT ;  /* 0x000000100600788c */ /* 0x000fe2000bf26070 */
[----:B------:R-:W-:Y:S01]  /*2760*/  IMAD.MOV.U32 R0, RZ, RZ, RZ ;  /* 0x000000ffff007224 */ /* 0x000fe200078e00ff */
[----:B------:R-:W-:Y:S01]  /*2770*/  ULOP3.LUT UR4, UR6, 0xf, URZ, 0xc0, !UPT ;  /* 0x0000000f06047892 */ /* 0x000fe2000f8ec0ff */
[----:B------:R-:W-:-:S03]  /*2780*/  IMAD.MOV.U32 R15, RZ, RZ, RZ ;  /* 0x000000ffff0f7224 */ /* 0x000fc600078e00ff */
[----:B------:R-:W-:-:S03]  /*2790*/  UISETP.NE.AND UP2, UPT, UR4, URZ, UPT ;  /* 0x000000ff0400728c */ /* 0x000fc6000bf45270 */
[----:B------:R-:W-:Y:S08]  /*27a0*/  BRA.U !UP1, `(.L_x_12) ;  /* 0x0000000109847547 */ /* 0x000ff0000b800000 */
[----:B------:R-:W-:Y:S01]  /*27b0*/  ULOP3.LUT UR5, UR6, 0x7ffffff0, URZ, 0xc0, !UPT ;  /* 0x7ffffff006057892 */ /* 0x000fe2000f8ec0ff */
[----:B------:R-:W-:Y:S02]  /*27c0*/  HFMA2 R0, -RZ, RZ, 0, 0 ;  /* 0x00000000ff007431 */ /* 0x000fe400000001ff */
[----:B------:R-:W-:-:S03]  /*27d0*/  IMAD.MOV.U32 R8, RZ, RZ, RZ ;  /* 0x000000ffff087224 */ /* 0x000fc600078e00ff */
[----:B------:R-:W-:-:S07]  /*27e0*/  IMAD.U32 R15, RZ, RZ, UR5 ;  /* 0x00000005ff0f7e24 */ /* 0x000fce000f8e00ff */
.L_x_13:
[----:B------:R-:W3:Y:S02]  /*27f0*/  LDC.64 R10, c[0x0][0x3a8] ;  /* 0x0000ea00ff0a7b82 */ /* 0x000ee40000000a00 */
[----:B---3--:R-:W-:-:S05]  /*2800*/  IMAD.WIDE.U32 R10, R8, 0x4, R10 ;  /* 0x00000004080a7825 */ /* 0x008fca00078e000a */
[----:B------:R-:W3:Y:S04]  /*2810*/  LDG.E R13, desc[UR8][R10.64] ;  /* 0x000000080a0d7981 */ /* 0x000ee8000c1e1900 */
[----:B------:R-:W3:Y:S04]  /*2820*/  LDG.E R12, desc[UR8][R10.64+0x4] ;  /* 0x000004080a0c7981 */ /* 0x000ee8000c1e1900 */
[----:B------:R-:W4:Y:S04]  /*2830*/  LDG.E R17, desc[UR8][R10.64+0x8] ;  /* 0x000008080a117981 */ /* 0x000f28000c1e1900 */
[----:B------:R-:W4:Y:S04]  /*2840*/  LDG.E R14, desc[UR8][R10.64+0xc] ;  /* 0x00000c080a0e7981 */ /* 0x000f28000c1e1900 */
[----:B------:R-:W5:Y:S04]  /*2850*/  LDG.E R19, desc[UR8][R10.64+0x10] ;  /* 0x000010080a137981 */ /* 0x000f68000c1e1900 */
[----:B------:R-:W5:Y:S04]  /*2860*/  LDG.E R16, desc[UR8][R10.64+0x14] ;  /* 0x000014080a107981 */ /* 0x000f68000c1e1900 */
[----:B------:R-:W2:Y:S04]  /*2870*/  LDG.E R21, desc[UR8][R10.64+0x18] ;  /* 0x000018080a157981 */ /* 0x000ea8000c1e1900 */
        /* <DEDUP_REMOVED lines=8> */
[----:B------:R-:W2:Y:S01]  /*2900*/  LDG.E R26, desc[UR8][R10.64+0x3c] ;  /* 0x00003c080a1a7981 */ /* 0x000ea2000c1e1900 */
[----:B------:R-:W-:-:S05]  /*2910*/  VIADD R8, R8, 0x10 ;  /* 0x0000001008087836 */ /* 0x000fca0000000000 */
[----:B------:R-:W-:Y:S02]  /*2920*/  ISETP.NE.AND P0, PT, R8, R15, PT ;  /* 0x0000000f0800720c */ /* 0x000fe40003f05270 */
[----:B---3--:R-:W-:-:S04]  /*2930*/  IADD3 R12, PT, PT, R12, R13, R0 ;  /* 0x0000000d0c0c7210 */ /* 0x008fc80007ffe000 */
[----:B----4-:R-:W-:-:S04]  /*2940*/  IADD3 R12, PT, PT, R14, R17, R12 ;  /* 0x000000110e0c7210 */ /* 0x010fc80007ffe00c */
[----:B-----5:R-:W-:-:S04]  /*2950*/  IADD3 R12, PT, PT, R16, R19, R12 ;  /* 0x00000013100c7210 */ /* 0x020fc80007ffe00c */
[----:B--2---:R-:W-:-:S04]  /*2960*/  IADD3 R12, PT, PT, R18, R21, R12 ;  /* 0x00000015120c7210 */ /* 0x004fc80007ffe00c */
[----:B------:R-:W-:-:S04]  /*2970*/  IADD3 R12, PT, PT, R20, R23, R12 ;  /* 0x00000017140c7210 */ /* 0x000fc80007ffe00c */
[----:B------:R-:W-:-:S04]  /*2980*/  IADD3 R12, PT, PT, R22, R25, R12 ;  /* 0x00000019160c7210 */ /* 0x000fc80007ffe00c */
[----:B------:R-:W-:-:S04]  /*2990*/  IADD3 R12, PT, PT, R24, R27, R12 ;  /* 0x0000001b180c7210 */ /* 0x000fc80007ffe00c */
[----:B------:R-:W-:Y:S01]  /*29a0*/  IADD3 R0, PT, PT, R26, R29, R12 ;  /* 0x0000001d1a007210 */ /* 0x000fe20007ffe00c */
[----:B------:R-:W-:Y:S06]  /*29b0*/  @P0 BRA `(.L_x_13) ;  /* 0xfffffffc008c0947 */ /* 0x000fec000383ffff */
.L_x_12:
[----:B------:R-:W-:Y:S05]  /*29c0*/  BRA.U !UP2, `(.L_x_11) ;  /* 0x000000010aac7547 */ /* 0x000fea000b800000 */
[----:B------:R-:W-:Y:S02]  /*29d0*/  UISETP.GE.U32.AND UP1, UPT, UR4, 0x8, UPT ;  /* 0x000000080400788c */ /* 0x000fe4000bf26070 */
[----:B------:R-:W-:-:S04]  /*29e0*/  ULOP3.LUT UR5, UR6, 0x7, URZ, 0xc0, !UPT ;  /* 0x0000000706057892 */ /* 0x000fc8000f8ec0ff */
[----:B------:R-:W-:-:S03]  /*29f0*/  UISETP.NE.AND UP2, UPT, UR5, URZ, UPT ;  /* 0x000000ff0500728c */ /* 0x000fc6000bf45270 */
[----:B------:R-:W-:Y:S08]  /*2a00*/  BRA.U !UP1, `(.L_x_14) ;  /* 0x00000001093c7547 */ /* 0x000ff0000b800000 */
        /* <DEDUP_REMOVED lines=9> */
[----:B------:R-:W2:Y:S01]  /*2aa0*/  LDG.E R16, desc[UR8][R10.64+0x1c] ;  /* 0x00001c080a107981 */ /* 0x000ea2000c1e1900 */
[----:B------:R-:W-:-:S02]  /*2ab0*/  IADD3 R15, PT, PT, R15, 0x8, RZ ;  /* 0x000000080f0f7810 */ /* 0x000fc40007ffe0ff */
[----:B---3--:R-:W-:-:S04]  /*2ac0*/  IADD3 R8, PT, PT, R8, R13, R0 ;  /* 0x0000000d08087210 */ /* 0x008fc80007ffe000 */
[----:B----4-:R-:W-:-:S04]  /*2ad0*/  IADD3 R8, PT, PT, R12, R17, R8 ;  /* 0x000000110c087210 */ /* 0x010fc80007ffe008 */
[----:B-----5:R-:W-:-:S04]  /*2ae0*/  IADD3 R8, PT, PT, R14, R19, R8 ;  /* 0x000000130e087210 */ /* 0x020fc80007ffe008 */
[----:B--2---:R-:W-:-:S07]  /*2af0*/  IADD3 R0, PT, PT, R16, R21, R8 ;  /* 0x0000001510007210 */ /* 0x004fce0007ffe008 */
.L_x_14:
        /* <DEDUP_REMOVED lines=10> */
[----:B------:R-:W4:Y:S01]  /*2ba0*/  LDG.E R12, desc[UR8][R10.64+0xc] ;  /* 0x00000c080a0c7981 */ /* 0x000f22000c1e1900 */
[----:B------:R-:W-:Y:S01]  /*2bb0*/  VIADD R15, R15, 0x4 ;  /* 0x000000040f0f7836 */ /* 0x000fe20000000000 */
[----:B---3--:R-:W-:-:S04]  /*2bc0*/  IADD3 R0, PT, PT, R8, R13, R0 ;  /* 0x0000000d08007210 */ /* 0x008fc80007ffe000 */
[----:B----4-:R-:W-:-:S07]  /*2bd0*/  IADD3 R0, PT, PT, R12, R17, R0 ;  /* 0x000000110c007210 */ /* 0x010fce0007ffe000 */
.L_x_15:
[----:B------:R-:W-:Y:S05]  /*2be0*/  BRA.U !UP2, `(.L_x_11) ;  /* 0x000000010a247547 */ /* 0x000fea000b800000 */
[----:B------:R-:W3:Y:S01]  /*2bf0*/  LDC.64 R12, c[0x0][0x3a8] ;  /* 0x0000ea00ff0c7b82 */ /* 0x000ee20000000a00 */
[----:B------:R-:W-:-:S05]  /*2c00*/  UMOV UR4, URZ ;  /* 0x000000ff00047c82 */ /* 0x000fca0008000000 */
.L_x_16:
[----:B---3--:R-:W-:-:S06]  /*2c10*/  IMAD.WIDE.U32 R10, R15, 0x4, R12 ;  /* 0x000000040f0a7825 */ /* 0x008fcc00078e000c */
[----:B------:R-:W3:Y:S01]  /*2c20*/  LDG.E R11, desc[UR8][R10.64] ;  /* 0x000000080a0b7981 */ /* 0x000ee2000c1e1900 */
[----:B------:R-:W-:Y:S01]  /*2c30*/  UIADD3 UR4, UPT, UPT, UR4, 0x1, URZ ;  /* 0x0000000104047890 */ /* 0x000fe2000fffe0ff */
[----:B------:R-:W-:-:S03]  /*2c40*/  VIADD R15, R15, 0x1 ;  /* 0x000000010f0f7836 */ /* 0x000fc60000000000 */
[----:B------:R-:W-:Y:S01]  /*2c50*/  UISETP.NE.AND UP1, UPT, UR4, UR7, UPT ;  /* 0x000000070400728c */ /* 0x000fe2000bf25270 */
[----:B---3--:R-:W-:-:S08]  /*2c60*/  IMAD.IADD R0, R11, 0x1, R0 ;  /* 0x000000010b007824 */ /* 0x008fd000078e0200 */
[----:B------:R-:W-:Y:S05]  /*2c70*/  BRA.U UP1, `(.L_x_16) ;  /* 0xfffffffd01e47547 */ /* 0x000fea000b83ffff */
.L_x_11:
[----:B------:R-:W3:Y:S01]  /*2c80*/  LDC.64 R70, c[0x0][0x448] ;  /* 0x00011200ff467b82 */ /* 0x000ee20000000a00 */
[----:B------:R-:W4:Y:S01]  /*2c90*/  LDCU UR4, c[0x0][0x3b8] ;  /* 0x00007700ff0477ac */ /* 0x000f220008000800 */
[----:B------:R-:W-:Y:S01]  /*2ca0*/  IMAD R29, R9, UR6, RZ ;  /* 0x00000006091d7c24 */ /* 0x000fe2000f8e02ff */
[----:B------:R-:W5:Y:S05]  /*2cb0*/  LDCU UR5, c[0x0][0x38c] ;  /* 0x00007180ff0577ac */ /* 0x000f6a0008000800 */
[----:B------:R-:W0:Y:S01]  /*2cc0*/  LDC.64 R30, c[0x0][0x450] ;  /* 0x00011400ff1e7b82 */ /* 0x000e220000000a00 */
[----:B----4-:R-:W-:Y:S02]  /*2cd0*/  IMAD R11, R29, UR4, RZ ;  /* 0x000000041d0b7c24 */ /* 0x010fe4000f8e02ff */
[----:B-----5:R-:W-:-:S02]  /*2ce0*/  IMAD R43, R9, UR5, RZ ;  /* 0x00000005092b7c24 */ /* 0x020fc4000f8e02ff */
[----:B---3--:R-:W-:-:S04]  /*2cf0*/  IMAD.WIDE R70, R11, 0x4, R70 ;  /* 0x000000040b467825 */ /* 0x008fc800078e0246 */
[----:B0-----:R-:W-:Y:S01]  /*2d00*/  IMAD.WIDE R30, R11, 0x4, R30 ;  /* 0x000000040b1e7825 */ /* 0x001fe200078e021e */
[----:B------:R-:W-:Y:S06]  /*2d10*/  BRA.U !UP0, `(.L_x_17) ;  /* 0x0000000108e47547 */ /* 0x000fec000b800000 */
[----:B------:R-:W-:-:S07]  /*2d20*/  HFMA2 R17, -RZ, RZ, 0, 0 ;  /* 0x00000000ff117431 */ /* 0x000fce00000001ff */
.L_x_20:
[----:B------:R-:W0:Y:S02]  /*2d30*/  LDC.64 R10, c[0x0][0x3a8] ;  /* 0x0000ea00ff0a7b82 */ /* 0x000e240000000a00 */
[----:B0-----:R-:W-:-:S05]  /*2d40*/  IMAD.WIDE.U32 R10, R17, 0x4, R10 ;  /* 0x00000004110a7825 */ /* 0x001fca00078e000a */
[----:B------:R-:W3:Y:S02]  /*2d50*/  LDG.E R8, desc[UR8][R10.64] ;  /* 0x000000080a087981 */ /* 0x000ee4000c1e1900 */
[----:B---3--:R-:W-:-:S13]  /*2d60*/  ISETP.GE.AND P0, PT, R8, 0x1, PT ;  /* 0x000000010800780c */ /* 0x008fda0003f06270 */
[----:B------:R-:W-:Y:S05]  /*2d70*/  @!P0 BRA `(.L_x_18) ;  /* 0x0000000000b08947 */ /* 0x000fea0003800000 */
[----:B------:R-:W0:Y:S01]  /*2d80*/  LDC.64 R12, c[0x0][0x3b0] ;  /* 0x0000ec00ff0c7b82 */ /* 0x000e220000000a00 */
[----:B------:R-:W-:-:S07]  /*2d90*/  UMOV UR4, URZ ;  /* 0x000000ff00047c82 */ /* 0x000fce0008000000 */
[----:B------:R-:W3:Y:S01]  /*2da0*/  LDC R20, c[0x0][0x3b8] ;  /* 0x0000ee00ff147b82 */ /* 0x000ee20000000800 */
[----:B0-----:R-:W-:-:S07]  /*2db0*/  IMAD.WIDE.U32 R14, R17, 0x4, R12 ;  /* 0x00000004110e7825 */ /* 0x001fce00078e000c */
.L_x_19:
[----:B------:R-:W4:Y:S01]  /*2dc0*/  LDG.E R16, desc[UR8][R14.64] ;  /* 0x000000080e107981 */ /* 0x000f22000c1e1900 */
[----:B------:R-:W-:Y:S01]  /*2dd0*/  SHF.R.U32.HI R8, RZ, 0x2, R7 ;  /* 0x00000002ff087819 */ /* 0x000fe20000011607 */
[----:B------:R-:W-:-:S03]  /*2de0*/  VIADD R6, R6, 0x587c5 ;  /* 0x000587c506067836 */ /* 0x000fc60000000000 */
[----:B------:R-:W-:Y:S01]  /*2df0*/  LOP3.LUT R8, R8, R7, RZ, 0x3c, !PT ;  /* 0x0000000708087212 */ /* 0x000fe200078e3cff */
[----:B-12---:R-:W-:-:S03]  /*2e00*/  IMAD.SHL.U32 R7, R3, 0x10, RZ ;  /* 0x0000001003077824 */ /* 0x006fc600078e00ff */
[----:B------:R-:W-:-:S04]  /*2e10*/  SHF.L.U32 R12, R8, 0x1, RZ ;  /* 0x00000001080c7819 */ /* 0x000fc800000006ff */
[----:B------:R-:W-:Y:S01]  /*2e20*/  LOP3.LUT R12, R8, R12, R7, 0x96, !PT ;  /* 0x0000000c080c7212 */ /* 0x000fe200078e9607 */
[----:B----4-:R-:W0:Y:S01]  /*2e30*/  I2F.U32.RP R18, R16 ;  /* 0x0000001000127306 */ /* 0x010e220000209000 */
[----:B------:R-:W-:Y:S01]  /*2e40*/  IMAD.MOV R19, RZ, RZ, -R16 ;  /* 0x000000ffff137224 */ /* 0x000fe200078e0a10 */
[----:B------:R-:W-:-:S06]  /*2e50*/  ISETP.NE.U32.AND P1, PT, R16, RZ, PT ;  /* 0x000000ff1000720c */ /* 0x000fcc0003f25070 */
[----:B0-----:R-:W0:Y:S02]  /*2e60*/  MUFU.RCP R18, R18 ;  /* 0x0000001200127308 */ /* 0x001e240000001000 */
[----:B0-----:R-:W-:-:S06]  /*2e70*/  VIADD R13, R18, 0xffffffe ;  /* 0x0ffffffe120d7836 */ /* 0x001fcc0000000000 */
[----:B------:R-:W0:Y:S02]  /*2e80*/  F2I.FTZ.U32.TRUNC.NTZ R13, R13 ;  /* 0x0000000d000d7305 */ /* 0x000e24000021f000 */
[----:B0-----:R-:W-:Y:S01]  /*2e90*/  IMAD R7, R19, R13, RZ ;  /* 0x0000000d13077224 */ /* 0x001fe200078e02ff */
[----:B------:R-:W-:Y:S01]  /*2ea0*/  LOP3.LUT R19, R12, R3, RZ, 0x3c, !PT ;  /* 0x000000030c137212 */ /* 0x000fe200078e3cff */
[----:B------:R-:W-:-:S04]  /*2eb0*/  IMAD.MOV.U32 R12, RZ, RZ, RZ ;  /* 0x000000ffff0c7224 */ /* 0x000fc800078e00ff */
[----:B------:R-:W-:-:S04]  /*2ec0*/  IMAD.HI.U32 R12, R13, R7, R12 ;  /* 0x000000070d0c7227 */ /* 0x000fc800078e000c */
[----:B------:R-:W-:Y:S02]  /*2ed0*/  IMAD.IADD R7, R19, 0x1, R6 ;  /* 0x0000000113077824 */ /* 0x000fe400078e0206 */
[----:B---3--:R-:W-:Y:S02]  /*2ee0*/  IMAD R13, R17, R20, UR4 ;  /* 0x00000004110d7e24 */ /* 0x008fe4000f8e0214 */
[----:B------:R-:W-:-:S05]  /*2ef0*/  IMAD.HI.U32 R12, R12, R7, RZ ;  /* 0x000000070c0c7227 */ /* 0x000fca00078e00ff */
[----:B------:R-:W-:-:S05]  /*2f00*/  IADD3 R12, PT, PT, -R12, RZ, RZ ;  /* 0x000000ff0c0c7210 */ /* 0x000fca0007ffe1ff */
[----:B------:R-:W-:Y:S02]  /*2f10*/  IMAD R21, R16, R12, R7 ;  /* 0x0000000c10157224 */ /* 0x000fe400078e0207 */
[----:B------:R-:W-:-:S03]  /*2f20*/  IMAD.WIDE R12, R13, 0x4, R70 ;  /* 0x000000040d0c7825 */ /* 0x000fc600078e0246 */
[----:B------:R-:W-:-:S13]  /*2f30*/  ISETP.GE.U32.AND P0, PT, R21, R16, PT ;  /* 0x000000101500720c */ /* 0x000fda0003f06070 */
[----:B------:R-:W-:-:S05]  /*2f40*/  @P0 IMAD.IADD R21, R21, 0x1, -R16 ;  /* 0x0000000115150824 */ /* 0x000fca00078e0a10 */
[----:B------:R-:W-:-:S13]  /*2f50*/  ISETP.GE.U32.AND P0, PT, R21, R16, PT ;  /* 0x000000101500720c */ /* 0x000fda0003f06070 */
[----:B------:R-:W-:Y:S01]  /*2f60*/  @P0 IMAD.IADD R21, R21, 0x1, -R16 ;  /* 0x0000000115150824 */ /* 0x000fe200078e0a10 */
[----:B------:R-:W-:-:S05]  /*2f70*/  @!P1 LOP3.LUT R21, RZ, R16, RZ, 0x33, !PT ;  /* 0x00000010ff159212 */ /* 0x000fca00078e33ff */
[----:B------:R0:W-:Y:S04]  /*2f80*/  STG.E desc[UR8][R12.64], R21 ;  /* 0x000000150c007986 */ /* 0x0001e8000c101908 */
[----:B------:R-:W2:Y:S01]  /*2f90*/  LDG.E R7, desc[UR8][R10.64] ;  /* 0x000000080a077981 */ /* 0x000ea2000c1e1900 */
[----:B------:R-:W-:Y:S01]  /*2fa0*/  UIADD3 UR4, UPT, UPT, UR4, 0x1, URZ ;  /* 0x0000000104047890 */ /* 0x000fe2000fffe0ff */
[----:B------:R-:W-:Y:S01]  /*2fb0*/  IMAD.MOV.U32 R8, RZ, RZ, R4 ;  /* 0x000000ffff087224 */ /* 0x000fe200078e0004 */
[----:B------:R-:W-:Y:S01]  /*2fc0*/  MOV R4, R5 ;  /* 0x0000000500047202 */ /* 0x000fe20000000f00 */
[----:B------:R-:W-:Y:S02]  /*2fd0*/  IMAD.MOV.U32 R5, RZ, RZ, R2 ;  /* 0x000000ffff057224 */ /* 0x000fe400078e0002 */
[----:B------:R-:W-:Y:S01]  /*2fe0*/  IMAD.MOV.U32 R2, RZ, RZ, R3 ;  /* 0x000000ffff027224 */ /* 0x000fe200078e0003 */
[----:B------:R-:W-:-:S02]  /*2ff0*/  MOV R3, R19 ;  /* 0x0000001300037202 */ /* 0x000fc40000000f00 */
[----:B--2---:R-:W-:Y:S01]  /*3000*/  ISETP.LE.AND P0, PT, R7, UR4, PT ;  /* 0x0000000407007c0c */ /* 0x004fe2000bf03270 */
[----:B------:R-:W-:-:S12]  /*3010*/  IMAD.MOV.U32 R7, RZ, RZ, R8 ;  /* 0x000000ffff077224 */ /* 0x000fd800078e0008 */
[----:B0-----:R-:W-:Y:S05]  /*3020*/  @!P0 BRA `(.L_x_19) ;  /* 0xfffffffc00648947 */ /* 0x001fea000383ffff */
[----:B------:R-:W-:-:S07]  /*3030*/  IMAD.MOV.U32 R7, RZ, RZ, R8 ;  /* 0x000000ffff077224 */ /* 0x000fce00078e0008 */
.L_x_18:
[----:B------:R-:W0:Y:S01]  /*3040*/  LDCU UR6, c[0x0][0x390] ;  /* 0x00007200ff0677ac */ /* 0x000e220008000800 */
[----:B------:R-:W-:-:S05]  /*3050*/  VIADD R17, R17, 0x1 ;  /* 0x0000000111117836 */ /* 0x000fca0000000000 */
[----:B0-----:R-:W-:-:S13]  /*3060*/  ISETP.NE.AND P0, PT, R17, UR6, PT ;  /* 0x0000000611007c0c */ /* 0x001fda000bf05270 */
[----:B------:R-:W-:Y:S05]  /*3070*/  @P0 BRA `(.L_x_20) ;  /* 0xfffffffc002c0947 */ /* 0x000fea000383ffff */
[----:B------:R0:W-:Y:S04]  /*3080*/  STL.64 [R1+0x8], R4 ;  /* 0x0000080401007387 */ /* 0x0001e80000100a00 */
[----:B------:R0:W-:Y:S04]  /*3090*/  STL.64 [R1+0x10], R2 ;  /* 0x0000100201007387 */ /* 0x0001e80000100a00 */
[----:B------:R0:W-:Y:S02]  /*30a0*/  STL.64 [R1], R6 ;  /* 0x0000000601007387 */ /* 0x0001e40000100a00 */
.L_x_17:
[----:B------:R-:W3:Y:S01]  /*30b0*/  LDC.64 R32, c[0x0][0x458] ;  /* 0x00011600ff207b82 */ /* 0x000ee20000000a00 */
[----:B------:R-:W-:Y:S01]  /*30c0*/  UISETP.GE.AND UP0, UPT, UR6, 0x1, UPT ;  /* 0x000000010600788c */ /* 0x000fe2000bf06270 */
[-C--:B------:R-:W-:Y:S02]  /*30d0*/  IMAD R11, R43, R0.reuse, RZ ;  /* 0x000000002b0b7224 */ /* 0x080fe400078e02ff */
[----:B------:R-:W-:-:S04]  /*30e0*/  IMAD R13, R9, R0, RZ ;  /* 0x00000000090d7224 */ /* 0x000fc800078e02ff */
[----:B------:R-:W4:Y:S01]  /*30f0*/  LDC.64 R34, c[0x0][0x460] ;  /* 0x00011800ff227b82 */ /* 0x000f220000000a00 */
[----:B---3--:R-:W-:-:S04]  /*3100*/  IMAD.WIDE R32, R11, 0x4, R32 ;  /* 0x000000040b207825 */ /* 0x008fc800078e0220 */
[----:B------:R-:W-:Y:S02]  /*3110*/  IMAD.MOV.U32 R11, RZ, RZ, RZ ;  /* 0x000000ffff0b7224 */ /* 0x000fe400078e00ff */
[----:B----4-:R-:W-:Y:S01]  /*3120*/  IMAD.WIDE R34, R13, 0x4, R34 ;  /* 0x000000040d227825 */ /* 0x010fe200078e0222 */
[----:B------:R-:W-:Y:S06]  /*3130*/  BRA.U !UP0, `(.L_x_21) ;  /* 0x00000011081c7547 */ /* 0x000fec000b800000 */
[----:B------:R-:W3:Y:S02]  /*3140*/  LDC R10, c[0x0][0x38c] ;  /* 0x0000e300ff0a7b82 */ /* 0x000ee40000000800 */
[----:B---3--:R-:W-:-:S13]  /*3150*/  ISETP.GT.AND P0, PT, R10, RZ, PT ;  /* 0x000000ff0a00720c */ /* 0x008fda0003f04270 */
[----:B------:R-:W-:Y:S05]  /*3160*/  @P0 BRA `(.L_x_22) ;  /* 0x0000000000b80947 */ /* 0x000fea0003800000 */
[----:B------:R-:W-:Y:S01]  /*3170*/  HFMA2 R8, -RZ, RZ, 0, 0 ;  /* 0x00000000ff087431 */ /* 0x000fe200000001ff */
[----:B------:R-:W-:Y:S01]  /*3180*/  CS2R R10, SRZ ;  /* 0x00000000000a7805 */ /* 0x000fe2000001ff00 */
[----:B------:R-:W-:-:S07]  /*3190*/  IMAD.MOV.U32 R25, RZ, RZ, RZ ;  /* 0x000000ffff197224 */ /* 0x000fce00078e00ff */
.L_x_25:
[----:B------:R-:W3:Y:S02]  /*31a0*/  LDC.64 R22, c[0x0][0x3a8] ;  /* 0x0000ea00ff167b82 */ /* 0x000ee40000000a00 */
[----:B---3--:R-:W-:-:S05]  /*31b0*/  IMAD.WIDE.U32 R22, R25, 0x4, R22 ;  /* 0x0000000419167825 */ /* 0x008fca00078e0016 */
[----:B------:R-:W3:Y:S02]  /*31c0*/  LDG.E R17, desc[UR8][R22.64] ;  /* 0x0000000816117981 */ /* 0x000ee4000c1e1900 */
[----:B---3--:R-:W-:-:S13]  /*31d0*/  ISETP.GE.AND P0, PT, R17, 0x1, PT ;  /* 0x000000011100780c */ /* 0x008fda0003f06270 */
[----:B------:R-:W-:Y:S05]  /*31e0*/  @!P0 BRA `(.L_x_23) ;  /* 0x00000000005c8947 */ /* 0x000fea0003800000 */
[----:B------:R-:W-:-:S05]  /*31f0*/  UMOV UR4, URZ ;  /* 0x000000ff00047c82 */ /* 0x000fca0008000000 */
.L_x_24:
[----:B------:R-:W3:Y:S08]  /*3200*/  LDC R12, c[0x0][0x3b8] ;  /* 0x0000ee00ff0c7b82 */ /* 0x000ef00000000800 */
[----:B------:R-:W4:Y:S01]  /*3210*/  LDC.64 R14, c[0x0][0x3a0] ;  /* 0x0000e800ff0e7b82 */ /* 0x000f220000000a00 */
[----:B---3--:R-:W-:-:S04]  /*3220*/  IMAD R13, R25, R12, UR4 ;  /* 0x00000004190d7e24 */ /* 0x008fc8000f8e020c */
[----:B------:R-:W-:-:S06]  /*3230*/  IMAD.WIDE R12, R13, 0x4, R70 ;  /* 0x000000040d0c7825 */ /* 0x000fcc00078e0246 */
[----:B------:R-:W3:Y:S02]  /*3240*/  LDG.E R13, desc[UR8][R12.64] ;  /* 0x000000080c0d7981 */ /* 0x000ee4000c1e1900 */
[----:B---3--:R-:W-:-:S04]  /*3250*/  IMAD.IADD R17, R13, 0x1, R10 ;  /* 0x000000010d117824 */ /* 0x008fc800078e020a */
[----:B----4-:R-:W-:Y:S02]  /*3260*/  IMAD.WIDE R14, R17, 0x4, R14 ;  /* 0x00000004110e7825 */ /* 0x010fe400078e020e */
[----:B------:R-:W3:Y:S04]  /*3270*/  LDC.64 R16, c[0x0][0x398] ;  /* 0x0000e600ff107b82 */ /* 0x000ee80000000a00 */
[----:B------:R-:W3:Y:S01]  /*3280*/  LDG.E R15, desc[UR8][R14.64] ;  /* 0x000000080e0f7981 */ /* 0x000ee2000c1e1900 */
[----:B------:R-:W-:Y:S02]  /*3290*/  VIADD R27, R8, UR4 ;  /* 0x00000004081b7c36 */ /* 0x000fe40008000000 */
[----:B---3--:R-:W-:-:S06]  /*32a0*/  IMAD.WIDE R16, R15, 0x4, R16 ;  /* 0x000000040f107825 */ /* 0x008fcc00078e0210 */
[----:B------:R-:W3:Y:S01]  /*32b0*/  LDG.E R17, desc[UR8][R16.64] ;  /* 0x0000000810117981 */ /* 0x000ee2000c1e1900 */
[----:B------:R-:W-:-:S04]  /*32c0*/  IMAD.WIDE R18, R27, 0x4, R34 ;  /* 0x000000041b127825 */ /* 0x000fc800078e0222 */
[C---:B------:R-:W-:Y:S01]  /*32d0*/  IMAD.WIDE R20, R11.reuse, 0x4, R70 ;  /* 0x000000040b147825 */ /* 0x040fe200078e0246 */
[----:B---3--:R3:W-:Y:S04]  /*32e0*/  STG.E desc[UR8][R18.64], R17 ;  /* 0x0000001112007986 */ /* 0x0087e8000c101908 */
[----:B------:R3:W-:Y:S04]  /*32f0*/  STG.E desc[UR8][R20.64], R27 ;  /* 0x0000001b14007986 */ /* 0x0007e8000c101908 */
[----:B------:R-:W4:Y:S01]  /*3300*/  LDG.E R12, desc[UR8][R22.64] ;  /* 0x00000008160c7981 */ /* 0x000f22000c1e1900 */
[----:B------:R-:W-:Y:S01]  /*3310*/  UIADD3 UR4, UPT, UPT, UR4, 0x1, URZ ;  /* 0x0000000104047890 */ /* 0x000fe2000fffe0ff */
[----:B------:R-:W-:-:S05]  /*3320*/  IADD3 R11, PT, PT, R11, 0x1, RZ ;  /* 0x000000010b0b7810 */ /* 0x000fca0007ffe0ff */
[----:B----4-:R-:W-:-:S13]  /*3330*/  ISETP.LE.AND P0, PT, R12, UR4, PT ;  /* 0x000000040c007c0c */ /* 0x010fda000bf03270 */
[----:B---3--:R-:W-:Y:S05]  /*3340*/  @!P0 BRA `(.L_x_24) ;  /* 0xfffffffc00ac8947 */ /* 0x008fea000383ffff */
[----:B------:R-:W-:-:S07]  /*3350*/  IMAD.MOV.U32 R17, RZ, RZ, R12 ;  /* 0x000000ffff117224 */ /* 0x000fce00078e000c */
.L_x_23:
[----:B------:R-:W3:Y:S01]  /*3360*/  LDC.64 R12, c[0x0][0x3b0] ;  /* 0x0000ec00ff0c7b82 */ /* 0x000ee20000000a00 */
[----:B------:R-:W4:Y:S01]  /*3370*/  LDCU UR4, c[0x0][0x3d4] ;  /* 0x00007a80ff0477ac */ /* 0x000f220008000800 */
[----:B------:R-:W5:Y:S06]  /*3380*/  LDCU UR6, c[0x0][0x390] ;  /* 0x00007200ff0677ac */ /* 0x000f6c0008000800 */
[----:B------:R-:W0:Y:S01]  /*3390*/  LDC.64 R14, c[0x0][0x420] ;  /* 0x00010800ff0e7b82 */ /* 0x000e220000000a00 */
[----:B---3--:R-:W-:-:S06]  /*33a0*/  IMAD.WIDE.U32 R12, R25, 0x4, R12 ;  /* 0x00000004190c7825 */ /* 0x008fcc00078e000c */
[----:B------:R-:W3:Y:S01]  /*33b0*/  LDG.E R13, desc[UR8][R12.64] ;  /* 0x000000080c0d7981 */ /* 0x000ee2000c1e1900 */
[----:B----4-:R-:W-:Y:S02]  /*33c0*/  IMAD R19, R29, UR4, R25 ;  /* 0x000000041d137c24 */ /* 0x010fe4000f8e0219 */
[----:B------:R-:W-:Y:S02]  /*33d0*/  VIADD R25, R25, 0x1 ;  /* 0x0000000119197836 */ /* 0x000fe40000000000 */
[----:B0-----:R-:W-:-:S03]  /*33e0*/  IMAD.WIDE R14, R19, 0x4, R14 ;  /* 0x00000004130e7825 */ /* 0x001fc600078e020e */
[----:B-----5:R-:W-:Y:S01]  /*33f0*/  ISETP.NE.AND P0, PT, R25, UR6, PT ;  /* 0x0000000619007c0c */ /* 0x020fe2000bf05270 */
[----:B------:R-:W-:Y:S01]  /*3400*/  IMAD.IADD R8, R17, 0x1, R8 ;  /* 0x0000000111087824 */ /* 0x000fe200078e0208 */
[----:B------:R4:W-:Y:S01]  /*3410*/  STG.E desc[UR8][R14.64], R17 ;  /* 0x000000110e007986 */ /* 0x0009e2000c101908 */
[----:B---3--:R-:W-:-:S10]  /*3420*/  IADD3 R10, PT, PT, R13, R10, RZ ;  /* 0x0000000a0d0a7210 */ /* 0x008fd40007ffe0ff */
[----:B----4-:R-:W-:Y:S05]  /*3430*/  @!P0 BRA `(.L_x_21) ;  /* 0x0000000c005c8947 */ /* 0x010fea0003800000 */
[----:B------:R-:W-:Y:S05]  /*3440*/  BRA `(.L_x_25) ;  /* 0xfffffffc00547947 */ /* 0x000fea000383ffff */
.L_x_22:
[C---:B------:R-:W-:Y:S02]  /*3450*/  LOP3.LUT R28, R10.reuse, 0xf, RZ, 0xc0, !PT ;  /* 0x0000000f0a1c7812 */ /* 0x040fe400078ec0ff */
[----:B------:R-:W-:Y:S02]  /*3460*/  CS2R R14, SRZ ;  /* 0x00000000000e7805 */ /* 0x000fe4000001ff00 */
[C---:B------:R-:W-:Y:S01]  /*3470*/  LOP3.LUT R42, R10.reuse, 0x7, RZ, 0xc0, !PT ;  /* 0x000000070a2a7812 */ /* 0x040fe200078ec0ff */
[----:B------:R-:W-:Y:S01]  /*3480*/  IMAD.MOV.U32 R11, RZ, RZ, RZ ;  /* 0x000000ffff0b7224 */ /* 0x000fe200078e00ff */
[C---:B------:R-:W-:Y:S01]  /*3490*/  LOP3.LUT R8, R10.reuse, 0x7ffffff0, RZ, 0xc0, !PT ;  /* 0x7ffffff00a087812 */ /* 0x040fe200078ec0ff */
[----:B------:R-:W-:Y:S01]  /*34a0*/  IMAD.MOV.U32 R16, RZ, RZ, RZ ;  /* 0x000000ffff107224 */ /* 0x000fe200078e00ff */
[----:B------:R-:W-:-:S07]  /*34b0*/  LOP3.LUT R10, R10, 0x3, RZ, 0xc0, !PT ;  /* 0x000000030a0a7812 */ /* 0x000fce00078ec0ff */
.L_x_33:
[----:B------:R-:W3:Y:S02]  /*34c0*/  LDC.64 R12, c[0x0][0x3a8] ;  /* 0x0000ea00ff0c7b82 */ /* 0x000ee40000000a00 */
[----:B---3--:R-:W-:-:S05]  /*34d0*/  IMAD.WIDE.U32 R12, R16, 0x4, R12 ;  /* 0x00000004100c7825 */ /* 0x008fca00078e000c */
[----:B------:R-:W3:Y:S02]  /*34e0*/  LDG.E R17, desc[UR8][R12.64] ;  /* 0x000000080c117981 */ /* 0x000ee4000c1e1900 */
[----:B---3--:R-:W-:-:S13]  /*34f0*/  ISETP.GE.AND P0, PT, R17, 0x1, PT ;  /* 0x000000011100780c */ /* 0x008fda0003f06270 */
[----:B------:R-:W-:Y:S05]  /*3500*/  @!P0 BRA `(.L_x_26) ;  /* 0x0000000800f08947 */ /* 0x000fea0003800000 */
[----:B------:R-:W-:-:S05]  /*3510*/  UMOV UR4, URZ ;  /* 0x000000ff00047c82 */ /* 0x000fca0008000000 */
.L_x_32:
[----:B------:R-:W3:Y:S01]  /*3520*/  LDC R21, c[0x0][0x3b8] ;  /* 0x0000ee00ff157b82 */ /* 0x000ee20000000800 */
[----:B------:R-:W4:Y:S07]  /*3530*/  LDCU UR5, c[0x0][0x38c] ;  /* 0x00007180ff0577ac */ /* 0x000f2e0008000800 */
[----:B------:R-:W0:Y:S01]  /*3540*/  LDC.64 R22, c[0x0][0x3a0] ;  /* 0x0000e800ff167b82 */ /* 0x000e220000000a00 */
[----:B---3--:R-:W-:-:S04]  /*3550*/  IMAD R21, R16, R21, UR4 ;  /* 0x0000000410157e24 */ /* 0x008fc8000f8e0215 */
[----:B------:R-:W-:-:S06]  /*3560*/  IMAD.WIDE R20, R21, 0x4, R70 ;  /* 0x0000000415147825 */ /* 0x000fcc00078e0246 */
[----:B------:R-:W3:Y:S01]  /*3570*/  LDG.E R20, desc[UR8][R20.64] ;  /* 0x0000000814147981 */ /* 0x000ee2000c1e1900 */
[----:B----4-:R-:W-:Y:S01]  /*3580*/  UISETP.GE.U32.AND UP0, UPT, UR5, 0x10, UPT ;  /* 0x000000100500788c */ /* 0x010fe2000bf06070 */
[----:B---3--:R-:W-:-:S04]  /*3590*/  IMAD.IADD R17, R20, 0x1, R15 ;  /* 0x0000000114117824 */ /* 0x008fc800078e020f */
[----:B0-----:R-:W-:-:S05]  /*35a0*/  IMAD.WIDE R22, R17, 0x4, R22 ;  /* 0x0000000411167825 */ /* 0x001fca00078e0216 */
[----:B------:R0:W5:Y:S01]  /*35b0*/  LDG.E R17, desc[UR8][R22.64] ;  /* 0x0000000816117981 */ /* 0x000162000c1e1900 */
[----:B------:R-:W-:Y:S01]  /*35c0*/  IADD3 R19, PT, PT, R14, UR4, RZ ;  /* 0x000000040e137c10 */ /* 0x000fe2000fffe0ff */
[----:B------:R-:W-:Y:S01]  /*35d0*/  IMAD.MOV.U32 R18, RZ, RZ, RZ ;  /* 0x000000ffff127224 */ /* 0x000fe200078e00ff */
[----:B------:R-:W-:Y:S06]  /*35e0*/  BRA.U !UP0, `(.L_x_27) ;  /* 0x0000000508247547 */ /* 0x000fec000b800000 */
[----:B------:R-:W-:-:S05]  /*35f0*/  UMOV UR5, URZ ;  /* 0x000000ff00057c82 */ /* 0x000fca0008000000 */
.L_x_28:
[----:B------:R-:W0:Y:S08]  /*3600*/  LDC R18, c[0x0][0x388] ;  /* 0x0000e200ff127b82 */ /* 0x000e300000000800 */
[----:B----4-:R-:W3:Y:S01]  /*3610*/  LDC.64 R20, c[0x0][0x380] ;  /* 0x0000e000ff147b82 */ /* 0x010ee20000000a00 */
[----:B0----5:R-:W-:-:S04]  /*3620*/  IMAD R23, R18, UR5, R17 ;  /* 0x0000000512177c24 */ /* 0x021fc8000f8e0211 */
[----:B---3--:R-:W-:-:S05]  /*3630*/  IMAD.WIDE R20, R23, 0x4, R20 ;  /* 0x0000000417147825 */ /* 0x008fca00078e0214 */
[----:B------:R-:W3:Y:S01]  /*3640*/  LDG.E R45, desc[UR8][R20.64] ;  /* 0x00000008142d7981 */ /* 0x000ee2000c1e1900 */
[----:B------:R-:W-:Y:S02]  /*3650*/  IMAD R23, R0, UR5, R19 ;  /* 0x0000000500177c24 */ /* 0x000fe4000f8e0213 */
[----:B------:R-:W-:-:S04]  /*3660*/  IMAD.WIDE R24, R18, 0x4, R20 ;  /* 0x0000000412187825 */ /* 0x000fc800078e0214 */
[----:B------:R-:W-:-:S05]  /*3670*/  IMAD.WIDE R22, R23, 0x4, R32 ;  /* 0x0000000417167825 */ /* 0x000fca00078e0220 */
[----:B---3--:R0:W-:Y:S04]  /*3680*/  STG.E desc[UR8][R22.64], R45 ;  /* 0x0000002d16007986 */ /* 0x0081e8000c101908 */
[----:B------:R-:W3:Y:S01]  /*3690*/  LDG.E R47, desc[UR8][R24.64] ;  /* 0x00000008182f7981 */ /* 0x000ee2000c1e1900 */
[----:B------:R-:W-:-:S04]  /*36a0*/  IMAD.WIDE R26, R0, 0x4, R22 ;  /* 0x00000004001a7825 */ /* 0x000fc800078e0216 */
[----:B------:R-:W-:Y:S01]  /*36b0*/  IMAD.WIDE R36, R18, 0x4, R24 ;  /* 0x0000000412247825 */ /* 0x000fe200078e0218 */
[----:B---3--:R3:W-:Y:S04]  /*36c0*/  STG.E desc[UR8][R26.64], R47 ;  /* 0x0000002f1a007986 */ /* 0x0087e8000c101908 */
[----:B------:R-:W4:Y:S01]  /*36d0*/  LDG.E R49, desc[UR8][R36.64] ;  /* 0x0000000824317981 */ /* 0x000f22000c1e1900 */
[----:B------:R-:W-:-:S04]  /*36e0*/  IMAD.WIDE R38, R0, 0x4, R26 ;  /* 0x0000000400267825 */ /* 0x000fc800078e021a */
[----:B------:R-:W-:Y:S01]  /*36f0*/  IMAD.WIDE R20, R18, 0x4, R36 ;  /* 0x0000000412147825 */ /* 0x000fe200078e0224 */
[----:B----4-:R4:W-:Y:S04]  /*3700*/  STG.E desc[UR8][R38.64], R49 ;  /* 0x0000003126007986 */ /* 0x0109e8000c101908 */
[----:B------:R-:W2:Y:S01]  /*3710*/  LDG.E R51, desc[UR8][R20.64] ;  /* 0x0000000814337981 */ /* 0x000ea2000c1e1900 */
[----:B------:R-:W-:-:S04]  /*3720*/  IMAD.WIDE R40, R0, 0x4, R38 ;  /* 0x0000000400287825 */ /* 0x000fc800078e0226 */
[----:B0-----:R-:W-:Y:S01]  /*3730*/  IMAD.WIDE R22, R18, 0x4, R20 ;  /* 0x0000000412167825 */ /* 0x001fe200078e0214 */
[----:B--2---:R0:W-:Y:S04]  /*3740*/  STG.E desc[UR8][R40.64], R51 ;  /* 0x0000003328007986 */ /* 0x0041e8000c101908 */
[----:B------:R-:W2:Y:S01]  /*3750*/  LDG.E R45, desc[UR8][R22.64] ;  /* 0x00000008162d7981 */ /* 0x000ea2000c1e1900 */
[----:B------:R-:W-:-:S04]  /*3760*/  IMAD.WIDE R24, R0, 0x4, R40 ;  /* 0x0000000400187825 */ /* 0x000fc800078e0228 */
[----:B---3--:R-:W-:Y:S01]  /*3770*/  IMAD.WIDE R26, R18, 0x4, R22 ;  /* 0x00000004121a7825 */ /* 0x008fe200078e0216 */
[----:B--2---:R2:W-:Y:S04]  /*3780*/  STG.E desc[UR8][R24.64], R45 ;  /* 0x0000002d18007986 */ /* 0x0045e8000c101908 */
[----:B------:R-:W3:Y:S01]  /*3790*/  LDG.E R47, desc[UR8][R26.64] ;  /* 0x000000081a2f7981 */ /* 0x000ee2000c1e1900 */
[----:B------:R-:W-:-:S04]  /*37a0*/  IMAD.WIDE R36, R0, 0x4, R24 ;  /* 0x0000000400247825 */ /* 0x000fc800078e0218 */
[----:B----4-:R-:W-:Y:S01]  /*37b0*/  IMAD.WIDE R38, R18, 0x4, R26 ;  /* 0x0000000412267825 */ /* 0x010fe200078e021a */
[----:B---3--:R3:W-:Y:S04]  /*37c0*/  STG.E desc[UR8][R36.64], R47 ;  /* 0x0000002f24007986 */ /* 0x0087e8000c101908 */
[----:B------:R-:W4:Y:S01]  /*37d0*/  LDG.E R49, desc[UR8][R38.64] ;  /* 0x0000000826317981 */ /* 0x000f22000c1e1900 */
[----:B------:R-:W-:-:S04]  /*37e0*/  IMAD.WIDE R20, R0, 0x4, R36 ;  /* 0x0000000400147825 */ /* 0x000fc800078e0224 */
[----:B0-----:R-:W-:Y:S01]  /*37f0*/  IMAD.WIDE R40, R18, 0x4, R38 ;  /* 0x0000000412287825 */ /* 0x001fe200078e0226 */
[----:B----4-:R0:W-:Y:S04]  /*3800*/  STG.E desc[UR8][R20.64], R49 ;  /* 0x0000003114007986 */ /* 0x0101e8000c101908 */
[----:B------:R-:W4:Y:S01]  /*3810*/  LDG.E R51, desc[UR8][R40.64] ;  /* 0x0000000828337981 */ /* 0x000f22000c1e1900 */
[----:B------:R-:W-:-:S04]  /*3820*/  IMAD.WIDE R22, R0, 0x4, R20 ;  /* 0x0000000400167825 */ /* 0x000fc800078e0214 */
[----:B--2---:R-:W-:Y:S01]  /*3830*/  IMAD.WIDE R24, R18, 0x4, R40 ;  /* 0x0000000412187825 */ /* 0x004fe200078e0228 */
[----:B----4-:R2:W-:Y:S04]  /*3840*/  STG.E desc[UR8][R22.64], R51 ;  /* 0x0000003316007986 */ /* 0x0105e8000c101908 */
[----:B------:R-:W4:Y:S01]  /*3850*/  LDG.E R45, desc[UR8][R24.64] ;  /* 0x00000008182d7981 */ /* 0x000f22000c1e1900 */
[----:B------:R-:W-:-:S04]  /*3860*/  IMAD.WIDE R26, R0, 0x4, R22 ;  /* 0x00000004001a7825 */ /* 0x000fc800078e0216 */
[----:B---3--:R-:W-:Y:S01]  /*3870*/  IMAD.WIDE R36, R18, 0x4, R24 ;  /* 0x0000000412247825 */ /* 0x008fe200078e0218 */
[----:B----4-:R3:W-:Y:S04]  /*3880*/  STG.E desc[UR8][R26.64], R45 ;  /* 0x0000002d1a007986 */ /* 0x0107e8000c101908 */
        /* <DEDUP_REMOVED lines=16> */
[----:B------:R-:W3:Y:S01]  /*3990*/  LDG.E R47, desc[UR8][R38.64] ;  /* 0x00000008262f7981 */ /* 0x000ee2000c1e1900 */
[----:B------:R-:W-:-:S04]  /*39a0*/  IMAD.WIDE R20, R0, 0x4, R36 ;  /* 0x0000000400147825 */ /* 0x000fc800078e0224 */
[----:B--2---:R-:W-:Y:S01]  /*39b0*/  IMAD.WIDE R40, R18, 0x4, R38 ;  /* 0x0000000412287825 */ /* 0x004fe200078e0226 */
[----:B---3--:R4:W-:Y:S04]  /*39c0*/  STG.E desc[UR8][R20.64], R47 ;  /* 0x0000002f14007986 */ /* 0x0089e8000c101908 */
[----:B------:R-:W2:Y:S01]  /*39d0*/  LDG.E R49, desc[UR8][R40.64] ;  /* 0x0000000828317981 */ /* 0x000ea2000c1e1900 */
[----:B------:R-:W-:-:S04]  /*39e0*/  IMAD.WIDE R22, R0, 0x4, R20 ;  /* 0x0000000400167825 */ /* 0x000fc800078e0214 */
[----:B------:R-:W-:Y:S01]  /*39f0*/  IMAD.WIDE R24, R18, 0x4, R40 ;  /* 0x0000000412187825 */ /* 0x000fe200078e0228 */
[----:B--2---:R4:W-:Y:S05]  /*3a00*/  STG.E desc[UR8][R22.64], R49 ;  /* 0x0000003116007986 */ /* 0x0049ea000c101908 */
[----:B------:R-:W2:Y:S01]  /*3a10*/  LDG.E R25, desc[UR8][R24.64] ;  /* 0x0000000818197981 */ /* 0x000ea2000c1e1900 */
[----:B------:R-:W-:Y:S01]  /*3a20*/  IMAD.WIDE R26, R0, 0x4, R22 ;  /* 0x00000004001a7825 */ /* 0x000fe200078e0216 */
[----:B------:R-:W-:-:S06]  /*3a30*/  UIADD3 UR5, UPT, UPT, UR5, 0x10, URZ ;  /* 0x0000001005057890 */ /* 0x000fcc000fffe0ff */
[----:B------:R-:W-:Y:S01]  /*3a40*/  ISETP.NE.AND P0, PT, R8, UR5, PT ;  /* 0x0000000508007c0c */ /* 0x000fe2000bf05270 */
[----:B--2---:R4:W-:-:S12]  /*3a50*/  STG.E desc[UR8][R26.64], R25 ;  /* 0x000000191a007986 */ /* 0x0049d8000c101908 */
[----:B------:R-:W-:Y:S05]  /*3a60*/  @P0 BRA `(.L_x_28) ;  /* 0xfffffff800e40947 */ /* 0x000fea000383ffff */
[----:B------:R-:W-:-:S07]  /*3a70*/  IMAD.MOV.U32 R18, RZ, RZ, R8 ;  /* 0x000000ffff127224 */ /* 0x000fce00078e0008 */
.L_x_27:
[----:B------:R-:W-:-:S13]  /*3a80*/  ISETP.NE.AND P0, PT, R28, RZ, PT ;  /* 0x000000ff1c00720c */ /* 0x000fda0003f05270 */
[----:B------:R-:W-:Y:S05]  /*3a90*/  @!P0 BRA `(.L_x_29) ;  /* 0x00000004005c8947 */ /* 0x000fea0003800000 */
[----:B----4-:R-:W-:Y:S01]  /*3aa0*/  VIADD R20, R28, 0xffffffff ;  /* 0xffffffff1c147836 */ /* 0x010fe20000000000 */
[----:B------:R-:W-:-:S04]  /*3ab0*/  ISETP.NE.AND P1, PT, R42, RZ, PT ;  /* 0x000000ff2a00720c */ /* 0x000fc80003f25270 */
[----:B------:R-:W-:-:S13]  /*3ac0*/  ISETP.GE.U32.AND P0, PT, R20, 0x7, PT ;  /* 0x000000071400780c */ /* 0x000fda0003f06070 */
[----:B------:R-:W-:Y:S05]  /*3ad0*/  @!P0 BRA `(.L_x_30) ;  /* 0x0000000000948947 */ /* 0x000fea0003800000 */
[----:B------:R-:W0:Y:S08]  /*3ae0*/  LDC R53, c[0x0][0x388] ;  /* 0x0000e200ff357b82 */ /* 0x000e300000000800 */
[----:B------:R-:W3:Y:S01]  /*3af0*/  LDC.64 R20, c[0x0][0x380] ;  /* 0x0000e000ff147b82 */ /* 0x000ee20000000a00 */
[----:B0----5:R-:W-:-:S04]  /*3b00*/  IMAD R23, R18, R53, R17 ;  /* 0x0000003512177224 */ /* 0x021fc800078e0211 */
[----:B---3--:R-:W-:-:S05]  /*3b10*/  IMAD.WIDE R20, R23, 0x4, R20 ;  /* 0x0000000417147825 */ /* 0x008fca00078e0214 */
[----:B------:R-:W3:Y:S01]  /*3b20*/  LDG.E R45, desc[UR8][R20.64] ;  /* 0x00000008142d7981 */ /* 0x000ee2000c1e1900 */
[----:B------:R-:W-:Y:S02]  /*3b30*/  IMAD R23, R18, R0, R19 ;  /* 0x0000000012177224 */ /* 0x000fe400078e0213 */
        /* <DEDUP_REMOVED lines=19> */
[----:B------:R-:W2:Y:S01]  /*3c70*/  LDG.E R47, desc[UR8][R26.64] ;  /* 0x000000081a2f7981 */ /* 0x000ea2000c1e1900 */
[----:B------:R-:W-:-:S04]  /*3c80*/  IMAD.WIDE R36, R0, 0x4, R24 ;  /* 0x0000000400247825 */ /* 0x000fc800078e0218 */
[----:B----4-:R-:W-:Y:S01]  /*3c90*/  IMAD.WIDE R38, R53, 0x4, R26 ;  /* 0x0000000435267825 */ /* 0x010fe200078e021a */
[----:B--2---:R3:W-:Y:S04]  /*3ca0*/  STG.E desc[UR8][R36.64], R47 ;  /* 0x0000002f24007986 */ /* 0x0047e8000c101908 */
[----:B------:R-:W2:Y:S01]  /*3cb0*/  LDG.E R49, desc[UR8][R38.64] ;  /* 0x0000000826317981 */ /* 0x000ea2000c1e1900 */
[----:B------:R-:W-:-:S04]  /*3cc0*/  IMAD.WIDE R20, R0, 0x4, R36 ;  /* 0x0000000400147825 */ /* 0x000fc800078e0224 */
[----:B0-----:R-:W-:Y:S01]  /*3cd0*/  IMAD.WIDE R40, R53, 0x4, R38 ;  /* 0x0000000435287825 */ /* 0x001fe200078e0226 */
[----:B--2---:R3:W-:Y:S05]  /*3ce0*/  STG.E desc[UR8][R20.64], R49 ;  /* 0x0000003114007986 */ /* 0x0047ea000c101908 */
[----:B------:R-:W2:Y:S01]  /*3cf0*/  LDG.E R41, desc[UR8][R40.64] ;  /* 0x0000000828297981 */ /* 0x000ea2000c1e1900 */
[----:B------:R-:W-:Y:S01]  /*3d00*/  IMAD.WIDE R22, R0, 0x4, R20 ;  /* 0x0000000400167825 */ /* 0x000fe200078e0214 */
[----:B------:R-:W-:-:S04]  /*3d10*/  IADD3 R18, PT, PT, R18, 0x8, RZ ;  /* 0x0000000812127810 */ /* 0x000fc80007ffe0ff */
[----:B--2---:R3:W-:Y:S03]  /*3d20*/  STG.E desc[UR8][R22.64], R41 ;  /* 0x0000002916007986 */ /* 0x0047e6000c101908 */
.L_x_30:
[----:B------:R-:W-:Y:S05]  /*3d30*/  @!P1 BRA `(.L_x_29) ;  /* 0x0000000000b49947 */ /* 0x000fea0003800000 */
[----:B---3--:R-:W-:Y:S01]  /*3d40*/  VIADD R20, R42, 0xffffffff ;  /* 0xffffffff2a147836 */ /* 0x008fe20000000000 */
        /* <DEDUP_REMOVED lines=12> */
[----:B------:R-:W4:Y:S01]  /*3e10*/  LDG.E R47, desc[UR8][R24.64] ;  /* 0x00000008182f7981 */ /* 0x000f22000c1e1900 */
[----:B------:R-:W-:-:S04]  /*3e20*/  IMAD.WIDE R26, R0, 0x4, R22 ;  /* 0x00000004001a7825 */ /* 0x000fc800078e0216 */
[----:B------:R-:W-:Y:S01]  /*3e30*/  IMAD.WIDE R36, R41, 0x4, R24 ;  /* 0x0000000429247825 */ /* 0x000fe200078e0218 */
[----:B----4-:R3:W-:Y:S04]  /*3e40*/  STG.E desc[UR8][R26.64], R47 ;  /* 0x0000002f1a007986 */ /* 0x0107e8000c101908 */
[----:B------:R-:W4:Y:S01]  /*3e50*/  LDG.E R49, desc[UR8][R36.64] ;  /* 0x0000000824317981 */ /* 0x000f22000c1e1900 */
[----:B------:R-:W-:-:S04]  /*3e60*/  IMAD.WIDE R38, R0, 0x4, R26 ;  /* 0x0000000400267825 */ /* 0x000fc800078e021a */
[----:B------:R-:W-:Y:S01]  /*3e70*/  IMAD.WIDE R20, R41, 0x4, R36 ;  /* 0x0000000429147825 */ /* 0x000fe200078e0224 */
[----:B----4-:R3:W-:Y:S05]  /*3e80*/  STG.E desc[UR8][R38.64], R49 ;  /* 0x0000003126007986 */ /* 0x0107ea000c101908 */
[----:B------:R-:W4:Y:S01]  /*3e90*/  LDG.E R21, desc[UR8][R20.64] ;  /* 0x0000000814157981 */ /* 0x000f22000c1e1900 */
[----:B------:R-:W-:-:S04]  /*3ea0*/  IMAD.WIDE R40, R0, 0x4, R38 ;  /* 0x0000000400287825 */ /* 0x000fc800078e0226 */
[----:B------:R-:W-:Y:S01]  /*3eb0*/  VIADD R18, R18, 0x4 ;  /* 0x0000000412127836 */ /* 0x000fe20000000000 */
[----:B----4-:R3:W-:Y:S06]  /*3ec0*/  STG.E desc[UR8][R40.64], R21 ;  /* 0x0000001528007986 */ /* 0x0107ec000c101908 */
.L_x_31:
[----:B------:R-:W-:Y:S05]  /*3ed0*/  @!P1 BRA `(.L_x_29) ;  /* 0x00000000004c9947 */ /* 0x000fea0003800000 */
[----:B---3--:R-:W0:Y:S08]  /*3ee0*/  LDC R39, c[0x0][0x388] ;  /* 0x0000e200ff277b82 */ /* 0x008e300000000800 */
[----:B------:R-:W3:Y:S01]  /*3ef0*/  LDC.64 R20, c[0x0][0x380] ;  /* 0x0000e000ff147b82 */ /* 0x000ee20000000a00 */
[----:B0----5:R-:W-:-:S04]  /*3f00*/  IMAD R23, R18, R39, R17 ;  /* 0x0000002712177224 */ /* 0x021fc800078e0211 */
[----:B---3--:R-:W-:-:S05]  /*3f10*/  IMAD.WIDE R20, R23, 0x4, R20 ;  /* 0x0000000417147825 */ /* 0x008fca00078e0214 */
[----:B------:R-:W3:Y:S01]  /*3f20*/  LDG.E R25, desc[UR8][R20.64] ;  /* 0x0000000814197981 */ /* 0x000ee2000c1e1900 */
[----:B------:R-:W-:Y:S01]  /*3f30*/  IMAD R23, R18, R0, R19 ;  /* 0x0000000012177224 */ /* 0x000fe200078e0213 */
[----:B------:R-:W-:-:S03]  /*3f40*/  ISETP.NE.AND P0, PT, R10, 0x1, PT ;  /* 0x000000010a00780c */ /* 0x000fc60003f05270 */
[----:B------:R-:W-:-:S05]  /*3f50*/  IMAD.WIDE R22, R23, 0x4, R32 ;  /* 0x0000000417167825 */ /* 0x000fca00078e0220 */
[----:B---3--:R0:W-:Y:S05]  /*3f60*/  STG.E desc[UR8][R22.64], R25 ;  /* 0x0000001916007986 */ /* 0x0081ea000c101908 */
[----:B------:R-:W-:Y:S05]  /*3f70*/  @!P0 BRA `(.L_x_29) ;  /* 0x0000000000248947 */ /* 0x000fea0003800000 */
[----:B0-----:R-:W-:-:S05]  /*3f80*/  IMAD.WIDE R24, R39, 0x4, R20 ;  /* 0x0000000427187825 */ /* 0x001fca00078e0214 */
[----:B------:R-:W3:Y:S01]  /*3f90*/  LDG.E R37, desc[UR8][R24.64] ;  /* 0x0000000818257981 */ /* 0x000ee2000c1e1900 */
[----:B------:R-:W-:Y:S01]  /*3fa0*/  ISETP.NE.AND P0, PT, R10, 0x2, PT ;  /* 0x000000020a00780c */ /* 0x000fe20003f05270 */
[----:B------:R-:W-:-:S12]  /*3fb0*/  IMAD.WIDE R26, R0, 0x4, R22 ;  /* 0x00000004001a7825 */ /* 0x000fd800078e0216 */
[----:B------:R-:W-:Y:S01]  /*3fc0*/  @P0 IMAD.WIDE R20, R39, 0x4, R24 ;  /* 0x0000000427140825 */ /* 0x000fe200078e0218 */
[----:B---3--:R0:W-:Y:S05]  /*3fd0*/  STG.E desc[UR8][R26.64], R37 ;  /* 0x000000251a007986 */ /* 0x0081ea000c101908 */
[----:B------:R-:W3:Y:S01]  /*3fe0*/  @P0 LDG.E R21, desc[UR8][R20.64] ;  /* 0x0000000814150981 */ /* 0x000ee2000c1e1900 */
[----:B------:R-:W-:-:S05]  /*3ff0*/  @P0 IMAD.WIDE R22, R0, 0x4, R26 ;  /* 0x0000000400160825 */ /* 0x000fca00078e021a */
[----:B---3--:R0:W-:Y:S02]  /*4000*/  @P0 STG.E desc[UR8][R22.64], R21 ;  /* 0x0000001516000986 */ /* 0x0081e4000c101908 */
.L_x_29:
[----:B0--34-:R-:W0:Y:S02]  /*4010*/  LDC.64 R20, c[0x0][0x398] ;  /* 0x0000e600ff147b82 */ /* 0x019e240000000a00 */
[----:B0----5:R-:W-:-:S06]  /*4020*/  IMAD.WIDE R20, R17, 0x4, R20 ;  /* 0x0000000411147825 */ /* 0x021fcc00078e0214 */
[----:B------:R-:W3:Y:S01]  /*4030*/  LDG.E R21, desc[UR8][R20.64] ;  /* 0x0000000814157981 */ /* 0x000ee2000c1e1900 */
[----:B------:R-:W-:-:S04]  /*4040*/  IMAD.WIDE R22, R19, 0x4, R34 ;  /* 0x0000000413167825 */ /* 0x000fc800078e0222 */
[C---:B------:R-:W-:Y:S01]  /*4050*/  IMAD.WIDE R24, R11.reuse, 0x4, R70 ;  /* 0x000000040b187825 */ /* 0x040fe200078e0246 */
[----:B---3--:R3:W-:Y:S04]  /*4060*/  STG.E desc[UR8][R22.64], R21 ;  /* 0x0000001516007986 */ /* 0x0087e8000c101908 */
[----:B------:R3:W-:Y:S04]  /*4070*/  STG.E desc[UR8][R24.64], R19 ;  /* 0x0000001318007986 */ /* 0x0007e8000c101908 */
[----:B------:R-:W4:Y:S01]  /*4080*/  LDG.E R17, desc[UR8][R12.64] ;  /* 0x000000080c117981 */ /* 0x000f22000c1e1900 */
[----:B------:R-:W-:Y:S01]  /*4090*/  UIADD3 UR4, UPT, UPT, UR4, 0x1, URZ ;  /* 0x0000000104047890 */ /* 0x000fe2000fffe0ff */
[----:B------:R-:W-:-:S05]  /*40a0*/  VIADD R11, R11, 0x1 ;  /* 0x000000010b0b7836 */ /* 0x000fca0000000000 */
[----:B----4-:R-:W-:-:S13]  /*40b0*/  ISETP.LE.AND P0, PT, R17, UR4, PT ;  /* 0x0000000411007c0c */ /* 0x010fda000bf03270 */
[----:B---3--:R-:W-:Y:S05]  /*40c0*/  @!P0 BRA `(.L_x_32) ;  /* 0xfffffff400148947 */ /* 0x008fea000383ffff */
.L_x_26:
[----:B------:R-:W3:Y:S01]  /*40d0*/  LDC.64 R12, c[0x0][0x3b0] ;  /* 0x0000ec00ff0c7b82 */ /* 0x000ee20000000a00 */
[----:B------:R-:W4:Y:S01]  /*40e0*/  LDCU UR4, c[0x0][0x3d4] ;  /* 0x00007a80ff0477ac */ /* 0x000f220008000800 */
[----:B------:R-:W5:Y:S06]  /*40f0*/  LDCU UR6, c[0x0][0x390] ;  /* 0x00007200ff0677ac */ /* 0x000f6c0008000800 */
[----:B------:R-:W0:Y:S01]  /*4100*/  LDC.64 R18, c[0x0][0x420] ;  /* 0x00010800ff127b82 */ /* 0x000e220000000a00 */
[----:B---3--:R-:W-:-:S06]  /*4110*/  IMAD.WIDE.U32 R12, R16, 0x4, R12 ;  /* 0x00000004100c7825 */ /* 0x008fcc00078e000c */
[----:B------:R-:W3:Y:S01]  /*4120*/  LDG.E R12, desc[UR8][R12.64] ;  /* 0x000000080c0c7981 */ /* 0x000ee2000c1e1900 */
[----:B----4-:R-:W-:Y:S01]  /*4130*/  IMAD R21, R29, UR4, R16 ;  /* 0x000000041d157c24 */ /* 0x010fe2000f8e0210 */
[----:B------:R-:W-:Y:S01]  /*4140*/  IADD3 R16, PT, PT, R16, 0x1, RZ ;  /* 0x0000000110107810 */ /* 0x000fe20007ffe0ff */
[----:B------:R-:W-:Y:S02]  /*4150*/  IMAD.IADD R14, R17, 0x1, R14 ;  /* 0x00000001110e7824 */ /* 0x000fe400078e020e */
[----:B0-----:R-:W-:Y:S01]  /*4160*/  IMAD.WIDE R18, R21, 0x4, R18 ;  /* 0x0000000415127825 */ /* 0x001fe200078e0212 */
[----:B-----5:R-:W-:-:S04]  /*4170*/  ISETP.NE.AND P0, PT, R16, UR6, PT ;  /* 0x0000000610007c0c */ /* 0x020fc8000bf05270 */
[----:B------:R4:W-:Y:S01]  /*4180*/  STG.E desc[UR8][R18.64], R17 ;  /* 0x0000001112007986 */ /* 0x0009e2000c101908 */
[----:B---3--:R-:W-:-:S08]  /*4190*/  IMAD.IADD R15, R12, 0x1, R15 ;  /* 0x000000010c0f7824 */ /* 0x008fd000078e020f */
[----:B----4-:R-:W-:Y:S05]  /*41a0*/  @P0 BRA `(.L_x_33) ;  /* 0xfffffff000c40947 */ /* 0x010fea000383ffff */
.L_x_21:
[----:B------:R-:W3:Y:S02]  /*41b0*/  LDCU UR4, c[0x0][0x3b8] ;  /* 0x00007700ff0477ac */ /* 0x000ee40008000800 */
[----:B---3--:R-:W-:-:S06]  /*41c0*/  UIMAD UR4, UR6, UR4, URZ ;  /* 0x00000004060472a4 */ /* 0x008fcc000f8e02ff */
[----:B------:R-:W-:-:S13]  /*41d0*/  ISETP.GE.AND P0, PT, R11, UR4, PT ;  /* 0x000000040b007c0c */ /* 0x000fda000bf06270 */
[----:B------:R-:W-:Y:S05]  /*41e0*/  @P0 BRA `(.L_x_34) ;  /* 0x00000004000c0947 */ /* 0x000fea0003800000 */
[C---:B------:R-:W-:Y:S01]  /*41f0*/  VIADD R10, R11.reuse, -UR4 ;  /* 0x800000040b0a7c36 */ /* 0x040fe20008000000 */
[----:B------:R-:W-:-:S04]  /*4200*/  IADD3 R8, PT, PT, -R11, UR4, RZ ;  /* 0x000000040b087c10 */ /* 0x000fc8000fffe1ff */
[----:B------:R-:W-:Y:S02]  /*4210*/  ISETP.GT.U32.AND P0, PT, R10, -0x10, PT ;  /* 0xfffffff00a00780c */ /* 0x000fe40003f04070 */
[----:B------:R-:W-:-:S04]  /*4220*/  LOP3.LUT R14, R8, 0xf, RZ, 0xc0, !PT ;  /* 0x0000000f080e7812 */ /* 0x000fc800078ec0ff */
[----:B------:R-:W-:-:S07]  /*4230*/  ISETP.NE.AND P1, PT, R14, RZ, PT ;  /* 0x000000ff0e00720c */ /* 0x000fce0003f25270 */
[----:B------:R-:W-:Y:S06]  /*4240*/  @P0 BRA `(.L_x_35) ;  /* 0x0000000000600947 */ /* 0x000fec0003800000 */
[----:B------:R-:W-:Y:S01]  /*4250*/  LOP3.LUT R10, R8, 0xfffffff0, RZ, 0xc0, !PT ;  /* 0xfffffff0080a7812 */ /* 0x000fe200078ec0ff */
[----:B------:R-:W-:Y:S01]  /*4260*/  UMOV UR4, URZ ;  /* 0x000000ff00047c82 */ /* 0x000fe20008000000 */
[----:B------:R-:W-:-:S07]  /*4270*/  MOV R15, 0xffffffff ;  /* 0xffffffff000f7802 */ /* 0x000fce0000000f00 */
.L_x_36:
[----:B---3--:R-:W-:Y:S01]  /*4280*/  IMAD.WIDE R12, R11, 0x4, R70 ;  /* 0x000000040b0c7825 */ /* 0x008fe200078e0246 */
[----:B------:R-:W-:-:S03]  /*4290*/  UIADD3 UR4, UPT, UPT, UR4, 0x10, URZ ;  /* 0x0000001004047890 */ /* 0x000fc6000fffe0ff */
[----:B------:R-:W-:Y:S01]  /*42a0*/  VIADD R11, R11, 0x10 ;  /* 0x000000100b0b7836 */ /* 0x000fe20000000000 */
[----:B------:R3:W-:Y:S02]  /*42b0*/  STG.E desc[UR8][R12.64], R15 ;  /* 0x0000000f0c007986 */ /* 0x0007e4000c101908 */
[----:B------:R-:W-:Y:S02]  /*42c0*/  ISETP.NE.AND P0, PT, R10, UR4, PT ;  /* 0x000000040a007c0c */ /* 0x000fe4000bf05270 */
[----:B------:R3:W-:Y:S04]  /*42d0*/  STG.E desc[UR8][R12.64+0x4], R15 ;  /* 0x0000040f0c007986 */ /* 0x0007e8000c101908 */
        /* <DEDUP_REMOVED lines=13> */
[----:B------:R3:W-:Y:S01]  /*43b0*/  STG.E desc[UR8][R12.64+0x3c], R15 ;  /* 0x00003c0f0c007986 */ /* 0x0007e2000c101908 */
[----:B------:R-:W-:Y:S05]  /*43c0*/  @P0 BRA `(.L_x_36) ;  /* 0xfffffffc00ac0947 */ /* 0x000fea000383ffff */
.L_x_35:
[----:B------:R-:W-:Y:S05]  /*43d0*/  @!P1 BRA `(.L_x_34) ;  /* 0x0000000000909947 */ /* 0x000fea0003800000 */
[----:B------:R-:W-:Y:S02]  /*43e0*/  ISETP.GE.U32.AND P0, PT, R14, 0x8, PT ;  /* 0x000000080e00780c */ /* 0x000fe40003f06070 */
[----:B------:R-:W-:-:S04]  /*43f0*/  LOP3.LUT R10, R8, 0x7, RZ, 0xc0, !PT ;  /* 0x00000007080a7812 */ /* 0x000fc800078ec0ff */
[----:B------:R-:W-:-:S07]  /*4400*/  ISETP.NE.AND P1, PT, R10, RZ, PT ;  /* 0x000000ff0a00720c */ /* 0x000fce0003f25270 */
[----:B------:R-:W-:Y:S06]  /*4410*/  @!P0 BRA `(.L_x_37) ;  /* 0x00000000002c8947 */ /* 0x000fec0003800000 */
[----:B---3--:R-:W-:Y:S02]  /*4420*/  IMAD.MOV.U32 R15, RZ, RZ, -0x1 ;  /* 0xffffffffff0f7424 */ /* 0x008fe400078e00ff */
[----:B------:R-:W-:-:S04]  /*4430*/  IMAD.WIDE R12, R11, 0x4, R70 ;  /* 0x000000040b0c7825 */ /* 0x000fc800078e0246 */
[----:B------:R-:W-:Y:S01]  /*4440*/  VIADD R11, R11, 0x8 ;  /* 0x000000080b0b7836 */ /* 0x000fe20000000000 */
[----:B------:R4:W-:Y:S04]  /*4450*/  STG.E desc[UR8][R12.64], R15 ;  /* 0x0000000f0c007986 */ /* 0x0009e8000c101908 */
[----:B------:R4:W-:Y:S04]  /*4460*/  STG.E desc[UR8][R12.64+0x4], R15 ;  /* 0x0000040f0c007986 */ /* 0x0009e8000c101908 */
[----:B------:R4:W-:Y:S04]  /*4470*/  STG.E desc[UR8][R12.64+0x8], R15 ;  /* 0x0000080f0c007986 */ /* 0x0009e8000c101908 */
[----:B------:R4:W-:Y:S04]  /*4480*/  STG.E desc[UR8][R12.64+0xc], R15 ;  /* 0x00000c0f0c007986 */ /* 0x0009e8000c101908 */
[----:B------:R4:W-:Y:S04]  /*4490*/  STG.E desc[UR8][R12.64+0x10], R15 ;  /* 0x0000100f0c007986 */ /* 0x0009e8000c101908 */
[----:B------:R4:W-:Y:S04]  /*44a0*/  STG.E desc[UR8][R12.64+0x14], R15 ;  /* 0x0000140f0c007986 */ /* 0x0009e8000c101908 */
[----:B------:R4:W-:Y:S04]  /*44b0*/  STG.E desc[UR8][R12.64+0x18], R15 ;  /* 0x0000180f0c007986 */ /* 0x0009e8000c101908 */
[----:B------:R4:W-:Y:S02]  /*44c0*/  STG.E desc[UR8][R12.64+0x1c], R15 ;  /* 0x00001c0f0c007986 */ /* 0x0009e4000c101908 */
.L_x_37:
[----:B------:R-:W-:Y:S05]  /*44d0*/  @!P1 BRA `(.L_x_34) ;  /* 0x0000000000509947 */ /* 0x000fea0003800000 */
[----:B------:R-:W-:Y:S02]  /*44e0*/  ISETP.GE.U32.AND P0, PT, R10, 0x4, PT ;  /* 0x000000040a00780c */ /* 0x000fe40003f06070 */
[----:B------:R-:W-:-:S04]  /*44f0*/  LOP3.LUT R8, R8, 0x3, RZ, 0xc0, !PT ;  /* 0x0000000308087812 */ /* 0x000fc800078ec0ff */
[----:B------:R-:W-:-:S07]  /*4500*/  ISETP.NE.AND P1, PT, R8, RZ, PT ;  /* 0x000000ff0800720c */ /* 0x000fce0003f25270 */
[----:B------:R-:W-:Y:S06]  /*4510*/  @!P0 BRA `(.L_x_38) ;  /* 0x00000000001c8947 */ /* 0x000fec0003800000 */
[----:B---34-:R-:W-:Y:S01]  /*4520*/  MOV R15, 0xffffffff ;  /* 0xffffffff000f7802 */ /* 0x018fe20000000f00 */
[----:B------:R-:W-:-:S04]  /*4530*/  IMAD.WIDE R12, R11, 0x4, R70 ;  /* 0x000000040b0c7825 */ /* 0x000fc800078e0246 */
[----:B------:R-:W-:Y:S01]  /*4540*/  VIADD R11, R11, 0x4 ;  /* 0x000000040b0b7836 */ /* 0x000fe20000000000 */
[----:B------:R3:W-:Y:S04]  /*4550*/  STG.E desc[UR8][R12.64], R15 ;  /* 0x0000000f0c007986 */ /* 0x0007e8000c101908 */
[----:B------:R3:W-:Y:S04]  /*4560*/  STG.E desc[UR8][R12.64+0x4], R15 ;  /* 0x0000040f0c007986 */ /* 0x0007e8000c101908 */
[----:B------:R3:W-:Y:S04]  /*4570*/  STG.E desc[UR8][R12.64+0x8], R15 ;  /* 0x0000080f0c007986 */ /* 0x0007e8000c101908 */
[----:B------:R3:W-:Y:S02]  /*4580*/  STG.E desc[UR8][R12.64+0xc], R15 ;  /* 0x00000c0f0c007986 */ /* 0x0007e4000c101908 */
.L_x_38:
[----:B------:R-:W-:Y:S05]  /*4590*/  @!P1 BRA `(.L_x_34) ;  /* 0x0000000000209947 */ /* 0x000fea0003800000 */
[----:B---34-:R-:W-:Y:S01]  /*45a0*/  IMAD.MOV.U32 R15, RZ, RZ, -0x1 ;  /* 0xffffffffff0f7424 */ /* 0x018fe200078e00ff */
[----:B------:R-:W-:-:S06]  /*45b0*/  UMOV UR4, URZ ;  /* 0x000000ff00047c82 */ /* 0x000fcc0008000000 */
.L_x_39:
[----:B------:R-:W-:Y:S01]  /*45c0*/  IMAD.WIDE R12, R11, 0x4, R70 ;  /* 0x000000040b0c7825 */ /* 0x000fe200078e0246 */
[----:B------:R-:W-:-:S03]  /*45d0*/  UIADD3 UR4, UPT, UPT, UR4, 0x1, URZ ;  /* 0x0000000104047890 */ /* 0x000fc6000fffe0ff */
[----:B------:R-:W-:Y:S01]  /*45e0*/  VIADD R11, R11, 0x1 ;  /* 0x000000010b0b7836 */ /* 0x000fe20000000000 */
[----:B------:R3:W-:Y:S02]  /*45f0*/  STG.E desc[UR8][R12.64], R15 ;  /* 0x0000000f0c007986 */ /* 0x0007e4000c101908 */
[----:B------:R-:W-:-:S13]  /*4600*/  ISETP.NE.AND P0, PT, R8, UR4, PT ;  /* 0x0000000408007c0c */ /* 0x000fda000bf05270 */
[----:B---3--:R-:W-:Y:S05]  /*4610*/  @P0 BRA `(.L_x_39) ;  /* 0xfffffffc00e80947 */ /* 0x008fea000383ffff */
.L_x_34:
[----:B------:R-:W5:Y:S01]  /*4620*/  LDCU UR4, c[0x0][0x3d4] ;  /* 0x00007a80ff0477ac */ /* 0x000f620008000800 */
[----:B------:R-:W0:Y:S01]  /*4630*/  LDC.64 R36, c[0x0][0x410] ;  /* 0x00010400ff247b82 */ /* 0x000e220000000a00 */
[----:B------:R-:W-:-:S07]  /*4640*/  IMAD.MOV.U32 R63, RZ, RZ, 0x1 ;  /* 0x00000001ff3f7424 */ /* 0x000fce00078e00ff */
[----:B------:R-:W1:Y:S08]  /*4650*/  LDC.64 R38, c[0x0][0x418] ;  /* 0x00010600ff267b82 */ /* 0x000e700000000a00 */
[----:B------:R-:W2:Y:S01]  /*4660*/  LDC.64 R40, c[0x0][0x3e8] ;  /* 0x0000fa00ff287b82 */ /* 0x000ea20000000a00 */
[----:B-----5:R-:W-:-:S04]  /*4670*/  MOV R22, UR4 ;  /* 0x0000000400167c02 */ /* 0x020fc80008000f00 */
[----:B------:R-:W-:Y:S01]  /*4680*/  ISETP.GE.AND P0, PT, R22, 0x3, PT ;  /* 0x000000031600780c */ /* 0x000fe20003f06270 */
[----:B------:R-:W-:Y:S02]  /*4690*/  IMAD R28, R9, R22, RZ ;  /* 0x00000016091c7224 */ /* 0x000fe400078e02ff */
[----:B------:R-:W-:Y:S02]  /*46a0*/  IMAD.MOV.U32 R9, RZ, RZ, -0x2 ;  /* 0xfffffffeff097424 */ /* 0x000fe400078e00ff */
[----:B0-----:R-:W-:-:S05]  /*46b0*/  IMAD.WIDE R36, R28, 0x4, R36 ;  /* 0x000000041c247825 */ /* 0x001fca00078e0224 */
[----:B------:R0:W-:Y:S01]  /*46c0*/  STG.E desc[UR8][R36.64], RZ ;  /* 0x000000ff24007986 */ /* 0x0001e2000c101908 */
[----:B-1----:R-:W-:-:S05]  /*46d0*/  IMAD.WIDE R38, R28, 0x4, R38 ;  /* 0x000000041c267825 */ /* 0x002fca00078e0226 */
[----:B------:R0:W-:Y:S01]  /*46e0*/  STG.E desc[UR8][R38.64], R0 ;  /* 0x0000000026007986 */ /* 0x0001e2000c101908 */
[----:B--2---:R-:W-:-:S05]  /*46f0*/  IMAD.WIDE R40, R28, 0x4, R40 ;  /* 0x000000041c287825 */ /* 0x004fca00078e0228 */
[----:B------:R0:W-:Y:S01]  /*4700*/  STG.E desc[UR8][R40.64], R9 ;  /* 0x0000000928007986 */ /* 0x0001e2000c101908 */
[----:B------:R-:W-:Y:S05]  /*4710*/  @!P0 BRA `(.L_x_40) ;  /* 0x0000006c00708947 */ /* 0x000fea0003800000 */
[----:B0-----:R-:W0:Y:S01]  /*4720*/  LDC.64 R8, c[0x0][0x440] ;  /* 0x00011000ff087b82 */ /* 0x001e220000000a00 */
[----:B------:R-:W1:Y:S01]  /*4730*/  LDCU UR5, c[0x0][0x3d8] ;  /* 0x00007b00ff0577ac */ /* 0x000e620008000800 */
[----:B------:R-:W-:Y:S01]  /*4740*/  HFMA2 R27, -RZ, RZ, 0, 0 ;  /* 0x00000000ff1b7431 */ /* 0x000fe200000001ff */
[----:B------:R-:W-:Y:S01]  /*4750*/  BSSY.RECONVERGENT B1, `(.L_x_41) ;  /* 0x00006d4000017945 */ /* 0x000fe20003800200 */
[----:B------:R-:W-:Y:S01]  /*4760*/  IMAD.MOV.U32 R63, RZ, RZ, RZ ;  /* 0x000000ffff3f7224 */ /* 0x000fe200078e00ff */
[----:B------:R-:W1:Y:S03]  /*4770*/  LDCU UR4, c[0x0][0x38c] ;  /* 0x00007180ff0477ac */ /* 0x000e660008000800 */
[----:B------:R-:W2:Y:S01]  /*4780*/  LDC.64 R44, c[0x0][0x430] ;  /* 0x00010c00ff2c7b82 */ /* 0x000ea20000000a00 */
[----:B------:R-:W-:Y:S02]  /*4790*/  ULOP3.LUT UR12, UR6, 0x7, URZ, 0xc0, !UPT ;  /* 0x00000007060c7892 */ /* 0x000fe4000f8ec0ff */
[----:B------:R-:W-:-:S02]  /*47a0*/  ULOP3.LUT UR13, UR6, 0x3, URZ, 0xc0, !UPT ;  /* 0x00000003060d7892 */ /* 0x000fc4000f8ec0ff */
[----:B------:R-:W-:-:S03]  /*47b0*/  ULOP3.LUT UR6, UR6, 0x7ffffff0, URZ, 0xc0, !UPT ;  /* 0x7ffffff006067892 */ /* 0x000fc6000f8ec0ff */
[----:B------:R-:W5:Y:S01]  /*47c0*/  LDC.64 R46, c[0x0][0x438] ;  /* 0x00010e00ff2e7b82 */ /* 0x000f620000000a00 */
[----:B-1----:R-:W-:Y:S01]  /*47d0*/  UISETP.LT.AND UP0, UPT, UR4, UR5, UPT ;  /* 0x000000050400728c */ /* 0x002fe2000bf01270 */
[----:B0-----:R-:W-:-:S03]  /*47e0*/  IMAD.WIDE R42, R43, 0x4, R8 ;  /* 0x000000042b2a7825 */ /* 0x001fc600078e0208 */
[----:B------:R-:W-:-:S04]  /*47f0*/  USEL UR5, UR4, UR5, UP0 ;  /* 0x0000000504057287 */ /* 0x000fc80008000000 */
[----:B------:R-:W-:Y:S01]  /*4800*/  UISETP.GT.AND UP0, UPT, UR5, URZ, UPT ;  /* 0x000000ff0500728c */ /* 0x000fe2000bf04270 */
[----:B--2---:R-:W-:-:S04]  /*4810*/  IMAD.WIDE R44, R29, 0x4, R44 ;  /* 0x000000041d2c7825 */ /* 0x004fc800078e022c */
[----:B-----5:R-:W-:-:S07]  /*4820*/  IMAD.WIDE R46, R29, 0x4, R46 ;  /* 0x000000041d2e7825 */ /* 0x020fce00078e022e */
.L_x_137:
[----:B------:R-:W0:Y:S02]  /*4830*/  LDCU UR4, c[0x0][0x3d4] ;  /* 0x00007a80ff0477ac */ /* 0x000e240008000800 */
[----:B0-----:R-:W-:-:S04]  /*4840*/  IMAD.U32 R22, RZ, RZ, UR4 ;  /* 0x00000004ff167e24 */ /* 0x001fc8000f8e00ff */
[----:B------:R-:W-:-:S05]  /*4850*/  VIADD R8, R22, 0xfffffffe ;  /* 0xfffffffe16087836 */ /* 0x000fca0000000000 */
[----:B------:R-:W-:-:S04]  /*4860*/  ISETP.GE.AND P0, PT, R63, R8, PT ;  /* 0x000000083f00720c */ /* 0x000fc80003f06270 */
[----:B------:R-:W-:-:S13]  /*4870*/  ISETP.GT.OR P0, PT, R27, R63, P0 ;  /* 0x0000003f1b00720c */ /* 0x000fda0000704670 */
[----:B-1-3--:R-:W-:Y:S05]  /*4880*/  @P0 BRA `(.L_x_42) ;  /* 0x0000006c00000947 */ /* 0x00afea0003800000 */
[----:B------:R-:W-:-:S06]  /*4890*/  IMAD.WIDE.U32 R8, R27, 0x4, R40 ;  /* 0x000000041b087825 */ /* 0x000fcc00078e0028 */
[----:B------:R-:W2:Y:S01]  /*48a0*/  LDG.E R8, desc[UR8][R8.64] ;  /* 0x0000000808087981 */ /* 0x000ea2000c1e1900 */
[----:B------:R-:W-:Y:S01]  /*48b0*/  BSSY.RECONVERGENT B0, `(.L_x_43) ;  /* 0x00006b7000007945 */ /* 0x000fe20003800200 */
[----:B--2---:R-:W-:-:S13]  /*48c0*/  ISETP.NE.AND P0, PT, R8, -0x2, PT ;  /* 0xfffffffe0800780c */ /* 0x004fda0003f05270 */
[----:B------:R-:W-:Y:S05]  /*48d0*/  @P0 BRA `(.L_x_44) ;  /* 0x0000006800d00947 */ /* 0x000fea0003800000 */
[C---:B------:R-:W-:Y:S01]  /*48e0*/  IMAD.WIDE.U32 R8, R27.reuse, 0x4, R36 ;  /* 0x000000041b087825 */ /* 0x040fe200078e0024 */
[----:B------:R-:W0:Y:S03]  /*48f0*/  LDC R10, c[0x0][0x390] ;  /* 0x0000e400ff0a7b82 */ /* 0x000e260000000800 */
[----:B---34-:R-:W-:Y:S01]  /*4900*/  IMAD.WIDE.U32 R12, R27, 0x4, R38 ;  /* 0x000000041b0c7825 */ /* 0x018fe200078e0026 */
[----:B------:R-:W2:Y:S04]  /*4910*/  LDG.E R26, desc[UR8][R8.64] ;  /* 0x00000008081a7981 */ /* 0x000ea8000c1e1900 */
[----:B------:R-:W2:Y:S01]  /*4920*/  LDG.E R25, desc[UR8][R12.64] ;  /* 0x000000080c197981 */ /* 0x000ea2000c1e1900 */
[----:B------:R-:W-:Y:S01]  /*4930*/  IMAD R22, R29, R22, RZ ;  /* 0x000000161d167224 */ /* 0x000fe200078e02ff */
[----:B------:R-:W-:Y:S01]  /*4940*/  MOV R23, RZ ;  /* 0x000000ff00177202 */ /* 0x000fe20000000f00 */
[----:B------:R-:W-:Y:S01]  /*4950*/  IMAD.MOV.U32 R24, RZ, RZ, RZ ;  /* 0x000000ffff187224 */ /* 0x000fe200078e00ff */
[----:B0-----:R-:W-:Y:S01]  /*4960*/  ISETP.GE.AND P1, PT, R10, 0x1, PT ;  /* 0x000000010a00780c */ /* 0x001fe20003f26270 */
[----:B------:R-:W-:-:S02]  /*4970*/  IMAD R22, R27, R10, R22 ;  /* 0x0000000a1b167224 */ /* 0x000fc400078e0216 */
[----:B--2---:R-:W-:-:S10]  /*4980*/  IMAD.IADD R21, R26, 0x1, R25 ;  /* 0x000000011a157824 */ /* 0x004fd400078e0219 */
[----:B------:R-:W-:Y:S05]  /*4990*/  @!P1 BRA `(.L_x_45) ;  /* 0x0000000c00909947 */ /* 0x000fea0003800000 */
[----:B------:R-:W-:Y:S01]  /*49a0*/  VIADD R8, R10, 0xffffffff ;  /* 0xffffffff0a087836 */ /* 0x000fe20000000000 */
[----:B------:R-:W-:Y:S01]  /*49b0*/  UMOV UR4, URZ ;  /* 0x000000ff00047c82 */ /* 0x000fe20008000000 */
[----:B------:R-:W-:Y:S02]  /*49c0*/  HFMA2 R24, -RZ, RZ, 0, 0 ;  /* 0x00000000ff187431 */ /* 0x000fe400000001ff */
[----:B------:R-:W-:Y:S01]  /*49d0*/  IMAD.MOV.U32 R23, RZ, RZ, RZ ;  /* 0x000000ffff177224 */ /* 0x000fe200078e00ff */
[----:B------:R-:W-:-:S13]  /*49e0*/  ISETP.GE.U32.AND P0, PT, R8, 0xf, PT ;  /* 0x0000000f0800780c */ /* 0x000fda0003f06070 */
[----:B------:R-:W-:Y:S05]  /*49f0*/  @!P0 BRA `(.L_x_46) ;  /* 0x0000000400a48947 */ /* 0x000fea0003800000 */
[----:B------:R-:W-:Y:S01]  /*4a00*/  IMAD.MOV.U32 R23, RZ, RZ, RZ ;  /* 0x000000ffff177224 */ /* 0x000fe200078e00ff */
[----:B------:R-:W-:-:S06]  /*4a10*/  UMOV UR4, URZ ;  /* 0x000000ff00047c82 */ /* 0x000fcc0008000000 */
.L_x_47:
[----:B------:R-:W0:Y:S01]  /*4a20*/  LDC.64 R8, c[0x0][0x420] ;  /* 0x00010800ff087b82 */ /* 0x000e220000000a00 */
[----:B------:R-:W-:-:S04]  /*4a30*/  VIADD R11, R22, UR4 ;  /* 0x00000004160b7c36 */ /* 0x000fc80008000000 */
[----:B0-----:R-:W-:-:S05]  /*4a40*/  IMAD.WIDE R8, R11, 0x4, R8 ;  /* 0x000000040b087825 */ /* 0x001fca00078e0208 */
[----:B------:R-:W2:Y:S04]  /*4a50*/  LDG.E R51, desc[UR8][R8.64] ;  /* 0x0000000808337981 */ /* 0x000ea8000c1e1900 */
[----:B------:R-:W3:Y:S04]  /*4a60*/  LDG.E R53, desc[UR8][R8.64+0x4] ;  /* 0x0000040808357981 */ /* 0x000ee8000c1e1900 */
[----:B------:R-:W4:Y:S04]  /*4a70*/  LDG.E R58, desc[UR8][R8.64+0x8] ;  /* 0x00000808083a7981 */ /* 0x000f28000c1e1900 */
[----:B------:R-:W5:Y:S04]  /*4a80*/  LDG.E R59, desc[UR8][R8.64+0xc] ;  /* 0x00000c08083b7981 */ /* 0x000f68000c1e1900 */
        /* <DEDUP_REMOVED lines=11> */
[----:B------:R5:W5:Y:S01]  /*4b40*/  LDG.E R50, desc[UR8][R8.64+0x3c] ;  /* 0x00003c0808327981 */ /* 0x000b62000c1e1900 */
[----:B------:R-:W-:-:S04]  /*4b50*/  UIADD3 UR4, UPT, UPT, UR4, 0x10, URZ ;  /* 0x0000001004047890 */ /* 0x000fc8000fffe0ff */
[----:B------:R-:W-:Y:S01]  /*4b60*/  UISETP.NE.AND UP1, UPT, UR4, UR6, UPT ;  /* 0x000000060400728c */ /* 0x000fe2000bf25270 */
[-C--:B--2---:R-:W-:Y:S01]  /*4b70*/  IMAD R52, R51, R51.reuse, RZ ;  /* 0x0000003333347224 */ /* 0x084fe200078e02ff */
[----:B------:R-:W-:Y:S01]  /*4b80*/  I2FP.F32.S32 R54, R51 ;  /* 0x0000003300367245 */ /* 0x000fe20000201400 */
[----:B---3--:R-:W-:-:S03]  /*4b90*/  IMAD R55, R53, R53, RZ ;  /* 0x0000003535377224 */ /* 0x008fc600078e02ff */
[----:B------:R-:W-:Y:S01]  /*4ba0*/  I2FP.F32.U32 R51, R52 ;  /* 0x0000003400337245 */ /* 0x000fe20000201000 */
[----:B------:R-:W-:Y:S01]  /*4bb0*/  FADD R54, R54, R23 ;  /* 0x0000001736367221 */ /* 0x000fe20000000000 */
[----:B------:R-:W-:Y:S01]  /*4bc0*/  I2FP.F32.S32 R53, R53 ;  /* 0x0000003500357245 */ /* 0x000fe20000201400 */
[-C--:B----4-:R-:W-:Y:S01]  /*4bd0*/  IMAD R23, R58, R58.reuse, RZ ;  /* 0x0000003a3a177224 */ /* 0x090fe200078e02ff */
[----:B------:R-:W-:Y:S01]  /*4be0*/  I2FP.F32.U32 R52, R55 ;  /* 0x0000003700347245 */ /* 0x000fe20000201000 */
[----:B------:R-:W-:Y:S01]  /*4bf0*/  FADD R51, R51, R24 ;  /* 0x0000001833337221 */ /* 0x000fe20000000000 */
[----:B------:R-:W-:Y:S01]  /*4c00*/  I2FP.F32.S32 R58, R58 ;  /* 0x0000003a003a7245 */ /* 0x000fe20000201400 */
[----:B-----5:R-:W-:Y:S01]  /*4c10*/  IMAD R9, R59, R59, RZ ;  /* 0x0000003b3b097224 */ /* 0x020fe200078e02ff */
[----:B------:R-:W-:Y:S01]  /*4c20*/  I2FP.F32.U32 R8, R23 ;  /* 0x0000001700087245 */ /* 0x000fe20000201000 */
[----:B------:R-:W-:Y:S01]  /*4c30*/  FADD R53, R54, R53 ;  /* 0x0000003536357221 */ /* 0x000fe20000000000 */
[----:B------:R-:W-:Y:S01]  /*4c40*/  FADD R51, R51, R52 ;  /* 0x0000003433337221 */ /* 0x000fe20000000000 */
[----:B------:R-:W-:Y:S01]  /*4c50*/  IMAD R23, R49, R49, RZ ;  /* 0x0000003131177224 */ /* 0x000fe200078e02ff */
[----:B------:R-:W-:Y:S01]  /*4c60*/  I2FP.F32.S32 R24, R59 ;  /* 0x0000003b00187245 */ /* 0x000fe20000201400 */
[----:B------:R-:W-:Y:S01]  /*4c70*/  FADD R53, R53, R58 ;  /* 0x0000003a35357221 */ /* 0x000fe20000000000 */
[----:B------:R-:W-:Y:S01]  /*4c80*/  I2FP.F32.U32 R9, R9 ;  /* 0x0000000900097245 */ /* 0x000fe20000201000 */
[----:B------:R-:W-:Y:S01]  /*4c90*/  FADD R8, R51, R8 ;  /* 0x0000000833087221 */ /* 0x000fe20000000000 */
[----:B------:R-:W-:Y:S01]  /*4ca0*/  I2FP.F32.S32 R49, R49 ;  /* 0x0000003100317245 */ /* 0x000fe20000201400 */
[----:B------:R-:W-:Y:S01]  /*4cb0*/  FADD R24, R53, R24 ;  /* 0x0000001835187221 */ /* 0x000fe20000000000 */
[----:B------:R-:W-:Y:S01]  /*4cc0*/  I2FP.F32.U32 R23, R23 ;  /* 0x0000001700177245 */ /* 0x000fe20000201000 */
[----:B------:R-:W-:Y:S01]  /*4cd0*/  FADD R8, R8, R9 ;  /* 0x0000000908087221 */ /* 0x000fe20000000000 */
[-C--:B------:R-:W-:Y:S01]  /*4ce0*/  IMAD R51, R48, R48.reuse, RZ ;  /* 0x0000003030337224 */ /* 0x080fe200078e02ff */
[----:B------:R-:W-:Y:S01]  /*4cf0*/  I2FP.F32.S32 R9, R48 ;  /* 0x0000003000097245 */ /* 0x000fe20000201400 */
[----:B------:R-:W-:Y:S01]  /*4d00*/  FADD R24, R24, R49 ;  /* 0x0000003118187221 */ /* 0x000fe20000000000 */
[----:B------:R-:W-:Y:S01]  /*4d10*/  FADD R8, R8, R23 ;  /* 0x0000001708087221 */ /* 0x000fe20000000000 */
[-C--:B------:R-:W-:Y:S01]  /*4d20*/  IMAD R23, R18, R18.reuse, RZ ;  /* 0x0000001212177224 */ /* 0x080fe200078e02ff */
[----:B------:R-:W-:Y:S01]  /*4d30*/  I2FP.F32.U32 R51, R51 ;  /* 0x0000003300337245 */ /* 0x000fe20000201000 */
[----:B------:R-:W-:Y:S01]  /*4d40*/  FADD R9, R24, R9 ;  /* 0x0000000918097221 */ /* 0x000fe20000000000 */
[----:B------:R-:W-:Y:S01]  /*4d50*/  I2FP.F32.S32 R18, R18 ;  /* 0x0000001200127245 */ /* 0x000fe20000201400 */
[-C--:B------:R-:W-:Y:S01]  /*4d60*/  IMAD R24, R20, R20.reuse, RZ ;  /* 0x0000001414187224 */ /* 0x080fe200078e02ff */
[----:B------:R-:W-:Y:S01]  /*4d70*/  I2FP.F32.U32 R23, R23 ;  /* 0x0000001700177245 */ /* 0x000fe20000201000 */
[----:B------:R-:W-:Y:S01]  /*4d80*/  FADD R8, R8, R51 ;  /* 0x0000003308087221 */ /* 0x000fe20000000000 */
[----:B------:R-:W-:Y:S01]  /*4d90*/  I2FP.F32.S32 R20, R20 ;  /* 0x0000001400147245 */ /* 0x000fe20000201400 */
[----:B------:R-:W-:Y:S01]  /*4da0*/  FADD R9, R9, R18 ;  /* 0x0000001209097221 */ /* 0x000fe20000000000 */
[-C--:B------:R-:W-:Y:S01]  /*4db0*/  IMAD R18, R19, R19.reuse, RZ ;  /* 0x0000001313127224 */ /* 0x080fe200078e02ff */
        /* <DEDUP_REMOVED lines=14> */
[----:B------:R-:W-:Y:S01]  /*4ea0*/  IMAD R16, R15, R15, RZ ;  /* 0x0000000f0f107224 */ /* 0x000fe200078e02ff */
[----:B------:R-:W-:Y:S01]  /*4eb0*/  I2FP.F32.U32 R11, R20 ;  /* 0x00000014000b7245 */ /* 0x000fe20000201000 */
[----:B------:R-:W-:-:S02]  /*4ec0*/  FADD R8, R8, R19 ;  /* 0x0000001308087221 */ /* 0x000fc40000000000 */
[----:B------:R-:W-:Y:S01]  /*4ed0*/  FADD R9, R9, R18 ;  /* 0x0000001209097221 */ /* 0x000fe20000000000 */
[----:B------:R-:W-:Y:S01]  /*4ee0*/  I2FP.F32.S32 R18, R15 ;  /* 0x0000000f00127245 */ /* 0x000fe20000201400 */
[----:B------:R-:W-:Y:S01]  /*4ef0*/  FADD R8, R8, R11 ;  /* 0x0000000b08087221 */ /* 0x000fe20000000000 */
[----:B------:R-:W-:Y:S01]  /*4f00*/  I2FP.F32.U32 R15, R16 ;  /* 0x00000010000f7245 */ /* 0x000fe20000201000 */
[-C--:B------:R-:W-:Y:S01]  /*4f10*/  IMAD R11, R12, R12.reuse, RZ ;  /* 0x0000000c0c0b7224 */ /* 0x080fe200078e02ff */
[----:B------:R-:W-:Y:S01]  /*4f20*/  I2FP.F32.S32 R12, R12 ;  /* 0x0000000c000c7245 */ /* 0x000fe20000201400 */
[----:B------:R-:W-:Y:S01]  /*4f30*/  FADD R9, R9, R18 ;  /* 0x0000001209097221 */ /* 0x000fe20000000000 */
[----:B------:R-:W-:Y:S01]  /*4f40*/  I2FP.F32.S32 R16, R13 ;  /* 0x0000000d00107245 */ /* 0x000fe20000201400 */
[----:B------:R-:W-:Y:S01]  /*4f50*/  FADD R8, R8, R15 ;  /* 0x0000000f08087221 */ /* 0x000fe20000000000 */
[-C--:B------:R-:W-:Y:S01]  /*4f60*/  IMAD R15, R14, R14.reuse, RZ ;  /* 0x0000000e0e0f7224 */ /* 0x080fe200078e02ff */
[----:B------:R-:W-:Y:S01]  /*4f70*/  I2FP.F32.U32 R11, R11 ;  /* 0x0000000b000b7245 */ /* 0x000fe20000201000 */
[----:B------:R-:W-:Y:S01]  /*4f80*/  FADD R9, R9, R12 ;  /* 0x0000000c09097221 */ /* 0x000fe20000000000 */
[----:B------:R-:W-:Y:S01]  /*4f90*/  IMAD R12, R13, R13, RZ ;  /* 0x0000000d0d0c7224 */ /* 0x000fe200078e02ff */
[----:B------:R-:W-:-:S02]  /*4fa0*/  I2FP.F32.S32 R14, R14 ;  /* 0x0000000e000e7245 */ /* 0x000fc40000201400 */
[----:B------:R-:W-:Y:S01]  /*4fb0*/  I2FP.F32.U32 R15, R15 ;  /* 0x0000000f000f7245 */ /* 0x000fe20000201000 */
[----:B------:R-:W-:Y:S01]  /*4fc0*/  FADD R8, R8, R11 ;  /* 0x0000000b08087221 */ /* 0x000fe20000000000 */
[----:B------:R-:W-:Y:S01]  /*4fd0*/  I2FP.F32.U32 R11, R12 ;  /* 0x0000000c000b7245 */ /* 0x000fe20000201000 */
[-C--:B------:R-:W-:Y:S02]  /*4fe0*/  IMAD R12, R50, R50.reuse, RZ ;  /* 0x00000032320c7224 */ /* 0x080fe400078e02ff */
[----:B------:R-:W-:Y:S01]  /*4ff0*/  FADD R9, R9, R14 ;  /* 0x0000000e09097221 */ /* 0x000fe20000000000 */
[----:B------:R-:W-:Y:S01]  /*5000*/  FADD R8, R8, R15 ;  /* 0x0000000f08087221 */ /* 0x000fe20000000000 */
[----:B------:R-:W-:Y:S02]  /*5010*/  I2FP.F32.S32 R50, R50 ;  /* 0x0000003200327245 */ /* 0x000fe40000201400 */
[----:B------:R-:W-:Y:S01]  /*5020*/  FADD R9, R9, R16 ;  /* 0x0000001009097221 */ /* 0x000fe20000000000 */
[----:B------:R-:W-:Y:S01]  /*5030*/  FADD R8, R8, R11 ;  /* 0x0000000b08087221 */ /* 0x000fe20000000000 */
[----:B------:R-:W-:-:S02]  /*5040*/  I2FP.F32.U32 R11, R12 ;  /* 0x0000000c000b7245 */ /* 0x000fc40000201000 */
[----:B------:R-:W-:-:S03]  /*5050*/  FADD R23, R9, R50 ;  /* 0x0000003209177221 */ /* 0x000fc60000000000 */
[----:B------:R-:W-:Y:S01]  /*5060*/  FADD R24, R8, R11 ;  /* 0x0000000b08187221 */ /* 0x000fe20000000000 */
[----:B------:R-:W-:Y:S06]  /*5070*/  BRA.U UP1, `(.L_x_47) ;  /* 0xfffffff901687547 */ /* 0x000fec000b83ffff */
[----:B------:R-:W-:-:S05]  /*5080*/  UMOV UR4, UR6 ;  /* 0x0000000600047c82 */ /* 0x000fca0008000000 */
.L_x_46:
[----:B------:R-:W-:-:S13]  /*5090*/  LOP3.LUT P0, R10, R10, 0xf, RZ, 0xc0, !PT ;  /* 0x0000000f0a0a7812 */ /* 0x000fda000780c0ff */
[----:B------:R-:W-:Y:S05]  /*50a0*/  @!P0 BRA `(.L_x_45) ;  /* 0x0000000400cc8947 */ /* 0x000fea0003800000 */
[----:B------:R-:W-:Y:S01]  /*50b0*/  VIADD R10, R10, 0xffffffff ;  /* 0xffffffff0a0a7836 */ /* 0x000fe20000000000 */
[----:B------:R-:W-:-:S04]  /*50c0*/  UISETP.NE.AND UP1, UPT, UR12, URZ, UPT ;  /* 0x000000ff0c00728c */ /* 0x000fc8000bf25270 */
[----:B------:R-:W-:-:S13]  /*50d0*/  ISETP.GE.U32.AND P0, PT, R10, 0x7, PT ;  /* 0x000000070a00780c */ /* 0x000fda0003f06070 */
[----:B------:R-:W-:Y:S05]  /*50e0*/  @!P0 BRA `(.L_x_48) ;  /* 0x0000000000d08947 */ /* 0x000fea0003800000 */
[----:B------:R-:W0:Y:S01]  /*50f0*/  LDC.64 R10, c[0x0][0x420] ;  /* 0x00010800ff0a7b82 */ /* 0x000e220000000a00 */
[----:B------:R-:W-:-:S05]  /*5100*/  IADD3 R9, PT, PT, R22, UR4, RZ ;  /* 0x0000000416097c10 */ /* 0x000fca000fffe0ff */
        /* <DEDUP_REMOVED lines=8> */
[----:B------:R5:W5:Y:S01]  /*5190*/  LDG.E R9, desc[UR8][R10.64+0x1c] ;  /* 0x00001c080a097981 */ /* 0x000b62000c1e1900 */
[----:B------:R-:W-:Y:S01]  /*51a0*/  UIADD3 UR4, UPT, UPT, UR4, 0x8, URZ ;  /* 0x0000000804047890 */ /* 0x000fe2000fffe0ff */
        /* <DEDUP_REMOVED lines=10> */
[----:B------:R-:W-:Y:S01]  /*5250*/  FADD R12, R12, R19 ;  /* 0x000000130c0c7221 */ /* 0x000fe20000000000 */
[----:B-----5:R-:W-:Y:S01]  /*5260*/  IMAD R10, R20, R20, RZ ;  /* 0x00000014140a7224 */ /* 0x020fe200078e02ff */
[----:B------:R-:W-:Y:S01]  /*5270*/  I2FP.F32.U32 R18, R18 ;  /* 0x0000001200127245 */ /* 0x000fe20000201000 */
[----:B------:R-:W-:Y:S01]  /*5280*/  FADD R13, R13, R14 ;  /* 0x0000000e0d0d7221 */ /* 0x000fe20000000000 */
[----:B------:R-:W-:Y:S01]  /*5290*/  I2FP.F32.S32 R11, R20 ;  /* 0x00000014000b7245 */ /* 0x000fe20000201400 */
[----:B------:R-:W-:Y:S01]  /*52a0*/  FADD R12, R12, R15 ;  /* 0x0000000f0c0c7221 */ /* 0x000fe20000000000 */
[----:B------:R-:W-:Y:S01]  /*52b0*/  IMAD R14, R48, R48, RZ ;  /* 0x00000030300e7224 */ /* 0x000fe200078e02ff */
[----:B------:R-:W-:Y:S01]  /*52c0*/  I2FP.F32.U32 R10, R10 ;  /* 0x0000000a000a7245 */ /* 0x000fe20000201000 */
[----:B------:R-:W-:Y:S01]  /*52d0*/  FADD R13, R13, R18 ;  /* 0x000000120d0d7221 */ /* 0x000fe20000000000 */
[----:B------:R-:W-:Y:S01]  /*52e0*/  FADD R11, R12, R11 ;  /* 0x0000000b0c0b7221 */ /* 0x000fe20000000000 */
[----:B------:R-:W-:Y:S01]  /*52f0*/  I2FP.F32.S32 R48, R48 ;  /* 0x0000003000307245 */ /* 0x000fe20000201400 */
[-C--:B------:R-:W-:Y:S01]  /*5300*/  IMAD R12, R49, R49.reuse, RZ ;  /* 0x00000031310c7224 */ /* 0x080fe200078e02ff */
[----:B------:R-:W-:Y:S01]  /*5310*/  I2FP.F32.U32 R15, R14 ;  /* 0x0000000e000f7245 */ /* 0x000fe20000201000 */
[----:B------:R-:W-:Y:S01]  /*5320*/  FADD R10, R13, R10 ;  /* 0x0000000a0d0a7221 */ /* 0x000fe20000000000 */
[----:B------:R-:W-:Y:S01]  /*5330*/  I2FP.F32.S32 R14, R49 ;  /* 0x00000031000e7245 */ /* 0x000fe20000201400 */
[----:B------:R-:W-:Y:S01]  /*5340*/  FADD R11, R11, R48 ;  /* 0x000000300b0b7221 */ /* 0x000fe20000000000 */
[----:B------:R-:W-:Y:S01]  /*5350*/  I2FP.F32.U32 R13, R12 ;  /* 0x0000000c000d7245 */ /* 0x000fe20000201000 */
[----:B------:R-:W-:Y:S01]  /*5360*/  FADD R10, R10, R15 ;  /* 0x0000000f0a0a7221 */ /* 0x000fe20000000000 */
[----:B------:R-:W-:-:S02]  /*5370*/  IMAD R12, R8, R8, RZ ;  /* 0x00000008080c7224 */ /* 0x000fc400078e02ff */
[----:B------:R-:W-:Y:S01]  /*5380*/  FADD R11, R11, R14 ;  /* 0x0000000e0b0b7221 */ /* 0x000fe20000000000 */
[-C--:B------:R-:W-:Y:S02]  /*5390*/  IMAD R14, R9, R9.reuse, RZ ;  /* 0x00000009090e7224 */ /* 0x080fe400078e02ff */
[----:B------:R-:W-:Y:S01]  /*53a0*/  FADD R10, R10, R13 ;  /* 0x0000000d0a0a7221 */ /* 0x000fe20000000000 */
[----:B------:R-:W-:Y:S02]  /*53b0*/  I2FP.F32.S32 R8, R8 ;  /* 0x0000000800087245 */ /* 0x000fe40000201400 */
[----:B------:R-:W-:Y:S02]  /*53c0*/  I2FP.F32.U32 R13, R12 ;  /* 0x0000000c000d7245 */ /* 0x000fe40000201000 */
[----:B------:R-:W-:Y:S01]  /*53d0*/  I2FP.F32.S32 R23, R9 ;  /* 0x0000000900177245 */ /* 0x000fe20000201400 */
[----:B------:R-:W-:Y:S01]  /*53e0*/  FADD R8, R11, R8 ;  /* 0x000000080b087221 */ /* 0x000fe20000000000 */
[----:B------:R-:W-:Y:S01]  /*53f0*/  I2FP.F32.U32 R9, R14 ;  /* 0x0000000e00097245 */ /* 0x000fe20000201000 */
[----:B------:R-:W-:-:S02]  /*5400*/  FADD R10, R10, R13 ;  /* 0x0000000d0a0a7221 */ /* 0x000fc40000000000 */
[----:B------:R-:W-:Y:S02]  /*5410*/  FADD R23, R8, R23 ;  /* 0x0000001708177221 */ /* 0x000fe40000000000 */
[----:B------:R-:W-:-:S07]  /*5420*/  FADD R24, R10, R9 ;  /* 0x000000090a187221 */ /* 0x000fce0000000000 */
.L_x_48:
[----:B------:R-:W-:Y:S05]  /*5430*/  BRA.U !UP1, `(.L_x_45) ;  /* 0x0000000109e87547 */ /* 0x000fea000b800000 */
[----:B------:R-:W-:Y:S02]  /*5440*/  UIADD3 UR7, UPT, UPT, UR12, -0x1, URZ ;  /* 0xffffffff0c077890 */ /* 0x000fe4000fffe0ff */
[----:B------:R-:W-:Y:S02]  /*5450*/  UISETP.NE.AND UP2, UPT, UR13, URZ, UPT ;  /* 0x000000ff0d00728c */ /* 0x000fe4000bf45270 */
[----:B------:R-:W-:-:S09]  /*5460*/  UISETP.GE.U32.AND UP1, UPT, UR7, 0x3, UPT ;  /* 0x000000030700788c */ /* 0x000fd2000bf26070 */
[----:B------:R-:W-:Y:S05]  /*5470*/  BRA.U !UP1, `(.L_x_49) ;  /* 0x0000000109707547 */ /* 0x000fea000b800000 */
[----:B------:R-:W0:Y:S01]  /*5480*/  LDC.64 R8, c[0x0][0x420] ;  /* 0x00010800ff087b82 */ /* 0x000e220000000a00 */
[----:B------:R-:W-:-:S04]  /*5490*/  VIADD R11, R22, UR4 ;  /* 0x00000004160b7c36 */ /* 0x000fc80008000000 */
[----:B0-----:R-:W-:-:S05]  /*54a0*/  IMAD.WIDE R8, R11, 0x4, R8 ;  /* 0x000000040b087825 */ /* 0x001fca00078e0208 */
[----:B------:R-:W2:Y:S04]  /*54b0*/  LDG.E R10, desc[UR8][R8.64] ;  /* 0x00000008080a7981 */ /* 0x000ea8000c1e1900 */
[----:B------:R-:W3:Y:S04]  /*54c0*/  LDG.E R12, desc[UR8][R8.64+0x4] ;  /* 0x00000408080c7981 */ /* 0x000ee8000c1e1900 */
[----:B------:R-:W4:Y:S04]  /*54d0*/  LDG.E R14, desc[UR8][R8.64+0x8] ;  /* 0x00000808080e7981 */ /* 0x000f28000c1e1900 */
[----:B------:R-:W5:Y:S01]  /*54e0*/  LDG.E R16, desc[UR8][R8.64+0xc] ;  /* 0x00000c0808107981 */ /* 0x000f62000c1e1900 */
[----:B------:R-:W-:Y:S01]  /*54f0*/  UIADD3 UR4, UPT, UPT, UR4, 0x4, URZ ;  /* 0x0000000404047890 */ /* 0x000fe2000fffe0ff */
[-C--:B--2---:R-:W-:Y:S01]  /*5500*/  IMAD R11, R10, R10.reuse, RZ ;  /* 0x0000000a0a0b7224 */ /* 0x084fe200078e02ff */
[----:B------:R-:W-:Y:S01]  /*5510*/  I2FP.F32.S32 R10, R10 ;  /* 0x0000000a000a7245 */ /* 0x000fe20000201400 */
[----:B---3--:R-:W-:-:S03]  /*5520*/  IMAD R13, R12, R12, RZ ;  /* 0x0000000c0c0d7224 */ /* 0x008fc600078e02ff */
[----:B------:R-:W-:Y:S01]  /*5530*/  I2FP.F32.U32 R11, R11 ;  /* 0x0000000b000b7245 */ /* 0x000fe20000201000 */
[----:B------:R-:W-:Y:S01]  /*5540*/  FADD R10, R23, R10 ;  /* 0x0000000a170a7221 */ /* 0x000fe20000000000 */
[----:B------:R-:W-:Y:S02]  /*5550*/  I2FP.F32.S32 R15, R12 ;  /* 0x0000000c000f7245 */ /* 0x000fe40000201400 */
[----:B------:R-:W-:Y:S01]  /*5560*/  I2FP.F32.U32 R12, R13 ;  /* 0x0000000d000c7245 */ /* 0x000fe20000201000 */
[----:B----4-:R-:W-:Y:S02]  /*5570*/  IMAD R13, R14, R14, RZ ;  /* 0x0000000e0e0d7224 */ /* 0x010fe400078e02ff */
[----:B------:R-:W-:Y:S01]  /*5580*/  FADD R11, R24, R11 ;  /* 0x0000000b180b7221 */ /* 0x000fe20000000000 */
[----:B-----5:R-:W-:Y:S01]  /*5590*/  IMAD R9, R16, R16, RZ ;  /* 0x0000001010097224 */ /* 0x020fe200078e02ff */
[----:B------:R-:W-:Y:S01]  /*55a0*/  I2FP.F32.S32 R19, R14 ;  /* 0x0000000e00137245 */ /* 0x000fe20000201400 */
[----:B------:R-:W-:Y:S01]  /*55b0*/  FADD R10, R10, R15 ;  /* 0x0000000f0a0a7221 */ /* 0x000fe20000000000 */
[----:B------:R-:W-:Y:S01]  /*55c0*/  I2FP.F32.U32 R8, R13 ;  /* 0x0000000d00087245 */ /* 0x000fe20000201000 */
[----:B------:R-:W-:Y:S01]  /*55d0*/  FADD R11, R11, R12 ;  /* 0x0000000c0b0b7221 */ /* 0x000fe20000000000 */
[----:B------:R-:W-:Y:S01]  /*55e0*/  I2FP.F32.S32 R23, R16 ;  /* 0x0000001000177245 */ /* 0x000fe20000201400 */
[----:B------:R-:W-:Y:S01]  /*55f0*/  FADD R10, R10, R19 ;  /* 0x000000130a0a7221 */ /* 0x000fe20000000000 */
[----:B------:R-:W-:Y:S01]  /*5600*/  I2FP.F32.U32 R9, R9 ;  /* 0x0000000900097245 */ /* 0x000fe20000201000 */
[----:B------:R-:W-:-:S02]  /*5610*/  FADD R8, R11, R8 ;  /* 0x000000080b087221 */ /* 0x000fc40000000000 */
[----:B------:R-:W-:Y:S02]  /*5620*/  FADD R23, R10, R23 ;  /* 0x000000170a177221 */ /* 0x000fe40000000000 */
[----:B------:R-:W-:-:S07]  /*5630*/  FADD R24, R8, R9 ;  /* 0x0000000908187221 */ /* 0x000fce0000000000 */
.L_x_49:
[----:B------:R-:W-:Y:S05]  /*5640*/  BRA.U !UP2, `(.L_x_45) ;  /* 0x000000010a647547 */ /* 0x000fea000b800000 */
[----:B------:R-:W0:Y:S01]  /*5650*/  LDC.64 R8, c[0x0][0x420] ;  /* 0x00010800ff087b82 */ /* 0x000e220000000a00 */
[----:B------:R-:W-:-:S04]  /*5660*/  VIADD R11, R22, UR4 ;  /* 0x00000004160b7c36 */ /* 0x000fc80008000000 */
[----:B0-----:R-:W-:-:S05]  /*5670*/  IMAD.WIDE R8, R11, 0x4, R8 ;  /* 0x000000040b087825 */ /* 0x001fca00078e0208 */
[----:B------:R-:W2:Y:S01]  /*5680*/  LDG.E R10, desc[UR8][R8.64] ;  /* 0x00000008080a7981 */ /* 0x000ea2000c1e1900 */
[----:B------:R-:W-:Y:S01]  /*5690*/  UISETP.NE.AND UP1, UPT, UR13, 0x1, UPT ;  /* 0x000000010d00788c */ /* 0x000fe2000bf25270 */
[-C--:B--2---:R-:W-:Y:S01]  /*56a0*/  IMAD R11, R10, R10.reuse, RZ ;  /* 0x0000000a0a0b7224 */ /* 0x084fe200078e02ff */
[----:B------:R-:W-:-:S04]  /*56b0*/  I2FP.F32.S32 R10, R10 ;  /* 0x0000000a000a7245 */ /* 0x000fc80000201400 */
[----:B------:R-:W-:Y:S01]  /*56c0*/  I2FP.F32.U32 R11, R11 ;  /* 0x0000000b000b7245 */ /* 0x000fe20000201000 */
[----:B------:R-:W-:-:S04]  /*56d0*/  FADD R23, R23, R10 ;  /* 0x0000000a17177221 */ /* 0x000fc80000000000 */
[----:B------:R-:W-:Y:S01]  /*56e0*/  FADD R24, R24, R11 ;  /* 0x0000000b18187221 */ /* 0x000fe20000000000 */
[----:B------:R-:W-:Y:S06]  /*56f0*/  BRA.U !UP1, `(.L_x_45) ;  /* 0x0000000109387547 */ /* 0x000fec000b800000 */
[----:B------:R-:W-:Y:S01]  /*5700*/  UISETP.NE.AND UP1, UPT, UR13, 0x2, UPT ;  /* 0x000000020d00788c */ /* 0x000fe2000bf25270 */
[----:B------:R-:W2:Y:S05]  /*5710*/  LDG.E R10, desc[UR8][R8.64+0x4] ;  /* 0x00000408080a7981 */ /* 0x000eaa000c1e1900 */
[----:B------:R-:W-:-:S13]  /*5720*/  PLOP3.LUT P0, PT, PT, PT, UP1, 0x80, 0x8 ;  /* 0x000000000008781c */ /* 0x000fda0003f0f018 */
[----:B------:R-:W3:Y:S01]  /*5730*/  @P0 LDG.E R12, desc[UR8][R8.64+0x8] ;  /* 0x00000808080c0981 */ /* 0x000ee2000c1e1900 */
[-C--:B--2---:R-:W-:Y:S01]  /*5740*/  IMAD R11, R10, R10.reuse, RZ ;  /* 0x0000000a0a0b7224 */ /* 0x084fe200078e02ff */
[----:B------:R-:W-:-:S04]  /*5750*/  I2FP.F32.S32 R10, R10 ;  /* 0x0000000a000a7245 */ /* 0x000fc80000201400 */
[----:B------:R-:W-:Y:S01]  /*5760*/  I2FP.F32.U32 R11, R11 ;  /* 0x0000000b000b7245 */ /* 0x000fe20000201000 */
[----:B------:R-:W-:-:S04]  /*5770*/  FADD R23, R23, R10 ;  /* 0x0000000a17177221 */ /* 0x000fc80000000000 */
[----:B------:R-:W-:Y:S01]  /*5780*/  FADD R24, R24, R11 ;  /* 0x0000000b18187221 */ /* 0x000fe20000000000 */
[-C--:B---3--:R-:W-:Y:S01]  /*5790*/  @P0 IMAD R13, R12, R12.reuse, RZ ;  /* 0x0000000c0c0d0224 */ /* 0x088fe200078e02ff */
[----:B------:R-:W-:-:S04]  /*57a0*/  @P0 I2FP.F32.S32 R12, R12 ;  /* 0x0000000c000c0245 */ /* 0x000fc80000201400 */
[----:B------:R-:W-:Y:S01]  /*57b0*/  @P0 I2FP.F32.U32 R13, R13 ;  /* 0x0000000d000d0245 */ /* 0x000fe20000201000 */
[----:B------:R-:W-:-:S04]  /*57c0*/  @P0 FADD R23, R23, R12 ;  /* 0x0000000c17170221 */ /* 0x000fc80000000000 */
[----:B------:R-:W-:-:S07]  /*57d0*/  @P0 FADD R24, R24, R13 ;  /* 0x0000000d18180221 */ /* 0x000fce0000000000 */
.L_x_45:
[----:B------:R-:W0:Y:S02]  /*57e0*/  LDC R12, c[0x0][0x38c] ;  /* 0x0000e300ff0c7b82 */ /* 0x000e240000000800 */
[----:B0-----:R-:W-:-:S13]  /*57f0*/  ISETP.GE.AND P0, PT, R12, 0x1, PT ;  /* 0x000000010c00780c */ /* 0x001fda0003f06270 */
[----:B------:R-:W-:Y:S05]  /*5800*/  @!P0 BRA `(.L_x_50) ;  /* 0x0000000400608947 */ /* 0x000fea0003800000 */
[----:B------:R-:W-:Y:S01]  /*5810*/  ISETP.GE.U32.AND P0, PT, R12, 0x10, PT ;  /* 0x000000100c00780c */ /* 0x000fe20003f06070 */
[----:B------:R-:W-:-:S12]  /*5820*/  IMAD.MOV.U32 R11, RZ, RZ, RZ ;  /* 0x000000ffff0b7224 */ /* 0x000fd800078e00ff */
[----:B------:R-:W-:Y:S05]  /*5830*/  @!P0 BRA `(.L_x_51) ;  /* 0x0000000000988947 */ /* 0x000fea0003800000 */
[----:B------:R-:W-:Y:S01]  /*5840*/  HFMA2 R11, -RZ, RZ, 0, 0 ;  /* 0x00000000ff0b7431 */ /* 0x000fe200000001ff */
[----:B------:R-:W-:-:S07]  /*5850*/  LOP3.LUT R10, R12, 0x7ffffff0, RZ, 0xc0, !PT ;  /* 0x7ffffff00c0a7812 */ /* 0x000fce00078ec0ff */
.L_x_52:
[C---:B------:R-:W-:Y:S01]  /*5860*/  VIADD R13, R11.reuse, 0x1 ;  /* 0x000000010b0d7836 */ /* 0x040fe20000000000 */
[C---:B------:R-:W-:Y:S01]  /*5870*/  IADD3 R49, PT, PT, R11.reuse, 0x4, RZ ;  /* 0x000000040b317810 */ /* 0x040fe20007ffe0ff */
[C---:B------:R-:W-:Y:S01]  /*5880*/  IMAD.WIDE.U32 R8, R11.reuse, 0x4, R42 ;  /* 0x000000040b087825 */ /* 0x040fe200078e002a */
[----:B------:R-:W-:-:S03]  /*5890*/  IADD3 R59, PT, PT, R11, 0x8, RZ ;  /* 0x000000080b3b7810 */ /* 0x000fc60007ffe0ff */
[C---:B------:R-:W-:Y:S01]  /*58a0*/  VIADD R15, R11.reuse, 0x2 ;  /* 0x000000020b0f7836 */ /* 0x040fe20000000000 */
[----:B------:R0:W-:Y:S01]  /*58b0*/  STG.E desc[UR8][R8.64+0x4], R13 ;  /* 0x0000040d08007986 */ /* 0x0001e2000c101908 */
[C---:B------:R-:W-:Y:S02]  /*58c0*/  VIADD R19, R11.reuse, 0x3 ;  /* 0x000000030b137836 */ /* 0x040fe40000000000 */
[C---:B------:R-:W-:Y:S01]  /*58d0*/  VIADD R51, R11.reuse, 0x5 ;  /* 0x000000050b337836 */ /* 0x040fe20000000000 */
[----:B------:R1:W-:Y:S01]  /*58e0*/  STG.E desc[UR8][R8.64+0x8], R15 ;  /* 0x0000080f08007986 */ /* 0x0003e2000c101908 */
[C---:B------:R-:W-:Y:S02]  /*58f0*/  VIADD R53, R11.reuse, 0x6 ;  /* 0x000000060b357836 */ /* 0x040fe40000000000 */
[C---:B------:R-:W-:Y:S01]  /*5900*/  VIADD R55, R11.reuse, 0x7 ;  /* 0x000000070b377836 */ /* 0x040fe20000000000 */
[----:B------:R2:W-:Y:S01]  /*5910*/  STG.E desc[UR8][R8.64+0xc], R19 ;  /* 0x00000c1308007986 */ /* 0x0005e2000c101908 */
[----:B------:R-:W-:-:S02]  /*5920*/  VIADD R61, R11, 0x9 ;  /* 0x000000090b3d7836 */ /* 0x000fc40000000000 */
[C---:B------:R-:W-:Y:S01]  /*5930*/  VIADD R65, R11.reuse, 0xa ;  /* 0x0000000a0b417836 */ /* 0x040fe20000000000 */
[----:B------:R3:W-:Y:S01]  /*5940*/  STG.E desc[UR8][R8.64+0x10], R49 ;  /* 0x0000103108007986 */ /* 0x0007e2000c101908 */
[----:B0-----:R-:W-:-:S03]  /*5950*/  VIADD R13, R11, 0xb ;  /* 0x0000000b0b0d7836 */ /* 0x001fc60000000000 */
[----:B------:R0:W-:Y:S01]  /*5960*/  STG.E desc[UR8][R8.64+0x14], R51 ;  /* 0x0000143308007986 */ /* 0x0001e2000c101908 */
[C---:B-1----:R-:W-:Y:S01]  /*5970*/  IADD3 R15, PT, PT, R11.reuse, 0xc, RZ ;  /* 0x0000000c0b0f7810 */ /* 0x042fe20007ffe0ff */
[C---:B--2---:R-:W-:Y:S02]  /*5980*/  VIADD R19, R11.reuse, 0xd ;  /* 0x0000000d0b137836 */ /* 0x044fe40000000000 */
[----:B------:R-:W-:Y:S01]  /*5990*/  STG.E desc[UR8][R8.64+0x18], R53 ;  /* 0x0000183508007986 */ /* 0x000fe2000c101908 */
[----:B---3--:R-:W-:-:S03]  /*59a0*/  VIADD R49, R11, 0xe ;  /* 0x0000000e0b317836 */ /* 0x008fc60000000000 */
[----:B------:R-:W-:Y:S01]  /*59b0*/  STG.E desc[UR8][R8.64+0x1c], R55 ;  /* 0x00001c3708007986 */ /* 0x000fe2000c101908 */
[----:B0-----:R-:W-:-:S03]  /*59c0*/  VIADD R51, R11, 0xf ;  /* 0x0000000f0b337836 */ /* 0x001fc60000000000 */
[----:B------:R-:W-:Y:S04]  /*59d0*/  STG.E desc[UR8][R8.64+0x20], R59 ;  /* 0x0000203b08007986 */ /* 0x000fe8000c101908 */
[----:B------:R-:W-:Y:S04]  /*59e0*/  STG.E desc[UR8][R8.64+0x24], R61 ;  /* 0x0000243d08007986 */ /* 0x000fe8000c101908 */
[----:B------:R-:W-:Y:S04]  /*59f0*/  STG.E desc[UR8][R8.64+0x28], R65 ;  /* 0x0000284108007986 */ /* 0x000fe8000c101908 */
[----:B------:R-:W-:Y:S04]  /*5a00*/  STG.E desc[UR8][R8.64+0x2c], R13 ;  /* 0x00002c0d08007986 */ /* 0x000fe8000c101908 */
[----:B------:R-:W-:Y:S04]  /*5a10*/  STG.E desc[UR8][R8.64+0x30], R15 ;  /* 0x0000300f08007986 */ /* 0x000fe8000c101908 */
[----:B------:R-:W-:Y:S04]  /*5a20*/  STG.E desc[UR8][R8.64+0x34], R19 ;  /* 0x0000341308007986 */ /* 0x000fe8000c101908 */
[----:B------:R-:W-:Y:S04]  /*5a30*/  STG.E desc[UR8][R8.64+0x38], R49 ;  /* 0x0000383108007986 */ /* 0x000fe8000c101908 */
[----:B------:R-:W-:Y:S04]  /*5a40*/  STG.E desc[UR8][R8.64+0x3c], R51 ;  /* 0x00003c3308007986 */ /* 0x000fe8000c101908 */
[----:B------:R0:W-:Y:S02]  /*5a50*/  STG.E desc[UR8][R8.64], R11 ;  /* 0x0000000b08007986 */ /* 0x0001e4000c101908 */
[----:B0-----:R-:W-:-:S04]  /*5a60*/  IADD3 R11, PT, PT, R11, 0x10, RZ ;  /* 0x000000100b0b7810 */ /* 0x001fc80007ffe0ff */
[----:B------:R-:W-:-:S13]  /*5a70*/  ISETP.NE.AND P0, PT, R11, R10, PT ;  /* 0x0000000a0b00720c */ /* 0x000fda0003f05270 */
[----:B------:R-:W-:Y:S05]  /*5a80*/  @P0 BRA `(.L_x_52) ;  /* 0xfffffffc00740947 */ /* 0x000fea000383ffff */
[----:B------:R-:W-:-:S07]  /*5a90*/  IMAD.MOV.U32 R11, RZ, RZ, R10 ;  /* 0x000000ffff0b7224 */ /* 0x000fce00078e000a */
.L_x_51:
[----:B------:R-:W-:-:S13]  /*5aa0*/  LOP3.LUT P0, R8, R12, 0xf, RZ, 0xc0, !PT ;  /* 0x0000000f0c087812 */ /* 0x000fda000780c0ff */
[----:B------:R-:W-:Y:S05]  /*5ab0*/  @!P0 BRA `(.L_x_50) ;  /* 0x0000000000b48947 */ /* 0x000fea0003800000 */
[----:B------:R-:W-:Y:S01]  /*5ac0*/  VIADD R8, R8, 0xffffffff ;  /* 0xffffffff08087836 */ /* 0x000fe20000000000 */
[----:B------:R-:W-:-:S04]  /*5ad0*/  LOP3.LUT P2, R10, R12, 0x7, RZ, 0xc0, !PT ;  /* 0x000000070c0a7812 */ /* 0x000fc8000784c0ff */
[----:B------:R-:W-:-:S13]  /*5ae0*/  ISETP.GE.U32.AND P0, PT, R8, 0x7, PT ;  /* 0x000000070800780c */ /* 0x000fda0003f06070 */
[----:B------:R-:W-:Y:S05]  /*5af0*/  @!P0 BRA `(.L_x_53) ;  /* 0x0000000000448947 */ /* 0x000fea0003800000 */
[C---:B------:R-:W-:Y:S01]  /*5b00*/  VIADD R13, R11.reuse, 0x1 ;  /* 0x000000010b0d7836 */ /* 0x040fe20000000000 */
[C---:B------:R-:W-:Y:S01]  /*5b10*/  IADD3 R15, PT, PT, R11.reuse, 0x2, RZ ;  /* 0x000000020b0f7810 */ /* 0x040fe20007ffe0ff */
[C---:B------:R-:W-:Y:S01]  /*5b20*/  IMAD.WIDE.U32 R8, R11.reuse, 0x4, R42 ;  /* 0x000000040b087825 */ /* 0x040fe200078e002a */
[----:B------:R-:W-:-:S03]  /*5b30*/  IADD3 R53, PT, PT, R11, 0x6, RZ ;  /* 0x000000060b357810 */ /* 0x000fc60007ffe0ff */
[C---:B------:R-:W-:Y:S01]  /*5b40*/  VIADD R19, R11.reuse, 0x3 ;  /* 0x000000030b137836 */ /* 0x040fe20000000000 */
[----:B------:R-:W-:Y:S01]  /*5b50*/  STG.E desc[UR8][R8.64+0x4], R13 ;  /* 0x0000040d08007986 */ /* 0x000fe2000c101908 */
[C---:B------:R-:W-:Y:S02]  /*5b60*/  VIADD R49, R11.reuse, 0x4 ;  /* 0x000000040b317836 */ /* 0x040fe40000000000 */
[C---:B------:R-:W-:Y:S01]  /*5b70*/  VIADD R51, R11.reuse, 0x5 ;  /* 0x000000050b337836 */ /* 0x040fe20000000000 */
[----:B------:R-:W-:Y:S01]  /*5b80*/  STG.E desc[UR8][R8.64+0x8], R15 ;  /* 0x0000080f08007986 */ /* 0x000fe2000c101908 */
[----:B------:R-:W-:-:S03]  /*5b90*/  VIADD R55, R11, 0x7 ;  /* 0x000000070b377836 */ /* 0x000fc60000000000 */
[----:B------:R-:W-:Y:S04]  /*5ba0*/  STG.E desc[UR8][R8.64+0xc], R19 ;  /* 0x00000c1308007986 */ /* 0x000fe8000c101908 */
[----:B------:R-:W-:Y:S04]  /*5bb0*/  STG.E desc[UR8][R8.64+0x10], R49 ;  /* 0x0000103108007986 */ /* 0x000fe8000c101908 */
[----:B------:R-:W-:Y:S04]  /*5bc0*/  STG.E desc[UR8][R8.64+0x14], R51 ;  /* 0x0000143308007986 */ /* 0x000fe8000c101908 */
[----:B------:R-:W-:Y:S04]  /*5bd0*/  STG.E desc[UR8][R8.64+0x18], R53 ;  /* 0x0000183508007986 */ /* 0x000fe8000c101908 */
[----:B------:R-:W-:Y:S04]  /*5be0*/  STG.E desc[UR8][R8.64+0x1c], R55 ;  /* 0x00001c3708007986 */ /* 0x000fe8000c101908 */
[----:B------:R0:W-:Y:S02]  /*5bf0*/  STG.E desc[UR8][R8.64], R11 ;  /* 0x0000000b08007986 */ /* 0x0001e4000c101908 */
[----:B0-----:R-:W-:-:S07]  /*5c00*/  VIADD R11, R11, 0x8 ;  /* 0x000000080b0b7836 */ /* 0x001fce0000000000 */
.L_x_53:
[----:B------:R-:W-:Y:S05]  /*5c10*/  @!P2 BRA `(.L_x_50) ;  /* 0x00000000005ca947 */ /* 0x000fea0003800000 */
[----:B------:R-:W-:-:S05]  /*5c20*/  VIADD R10, R10, 0xffffffff ;  /* 0xffffffff0a0a7836 */ /* 0x000fca0000000000 */
[----:B------:R-:W-:Y:S02]  /*5c30*/  ISETP.GE.U32.AND P0, PT, R10, 0x3, PT ;  /* 0x000000030a00780c */ /* 0x000fe40003f06070 */
[----:B------:R-:W-:-:S11]  /*5c40*/  LOP3.LUT P2, R10, R12, 0x3, RZ, 0xc0, !PT ;  /* 0x000000030c0a7812 */ /* 0x000fd6000784c0ff */
[----:B------:R-:W-:Y:S05]  /*5c50*/  @!P0 BRA `(.L_x_54) ;  /* 0x0000000000248947 */ /* 0x000fea0003800000 */
[C---:B------:R-:W-:Y:S01]  /*5c60*/  IADD3 R13, PT, PT, R11.reuse, 0x1, RZ ;  /* 0x000000010b0d7810 */ /* 0x040fe20007ffe0ff */
[----:B------:R-:W-:-:S04]  /*5c70*/  IMAD.WIDE.U32 R8, R11, 0x4, R42 ;  /* 0x000000040b087825 */ /* 0x000fc800078e002a */
[C---:B------:R-:W-:Y:S01]  /*5c80*/  VIADD R15, R11.reuse, 0x2 ;  /* 0x000000020b0f7836 */ /* 0x040fe20000000000 */
[----:B------:R-:W-:Y:S01]  /*5c90*/  STG.E desc[UR8][R8.64+0x4], R13 ;  /* 0x0000040d08007986 */ /* 0x000fe2000c101908 */
[----:B------:R-:W-:-:S03]  /*5ca0*/  VIADD R19, R11, 0x3 ;  /* 0x000000030b137836 */ /* 0x000fc60000000000 */
[----:B------:R-:W-:Y:S04]  /*5cb0*/  STG.E desc[UR8][R8.64+0x8], R15 ;  /* 0x0000080f08007986 */ /* 0x000fe8000c101908 */
[----:B------:R-:W-:Y:S04]  /*5cc0*/  STG.E desc[UR8][R8.64+0xc], R19 ;  /* 0x00000c1308007986 */ /* 0x000fe8000c101908 */
[----:B------:R0:W-:Y:S02]  /*5cd0*/  STG.E desc[UR8][R8.64], R11 ;  /* 0x0000000b08007986 */ /* 0x0001e4000c101908 */
[----:B0-----:R-:W-:-:S07]  /*5ce0*/  VIADD R11, R11, 0x4 ;  /* 0x000000040b0b7836 */ /* 0x001fce0000000000 */
.L_x_54:
[----:B------:R-:W-:Y:S05]  /*5cf0*/  @!P2 BRA `(.L_x_50) ;  /* 0x000000000024a947 */ /* 0x000fea0003800000 */
[----:B------:R-:W-:Y:S01]  /*5d00*/  IMAD.WIDE.U32 R8, R11, 0x4, R42 ;  /* 0x000000040b087825 */ /* 0x000fe200078e002a */
[----:B------:R-:W-:-:S04]  /*5d10*/  ISETP.NE.AND P0, PT, R10, 0x1, PT ;  /* 0x000000010a00780c */ /* 0x000fc80003f05270 */
[----:B------:R0:W-:Y:S09]  /*5d20*/  STG.E desc[UR8][R8.64], R11 ;  /* 0x0000000b08007986 */ /* 0x0001f2000c101908 */
[----:B------:R-:W-:Y:S05]  /*5d30*/  @!P0 BRA `(.L_x_50) ;  /* 0x0000000000148947 */ /* 0x000fea0003800000 */
[----:B------:R-:W-:Y:S02]  /*5d40*/  ISETP.NE.AND P0, PT, R10, 0x2, PT ;  /* 0x000000020a00780c */ /* 0x000fe40003f05270 */
[----:B------:R-:W-:-:S05]  /*5d50*/  IADD3 R13, PT, PT, R11, 0x1, RZ ;  /* 0x000000010b0d7810 */ /* 0x000fca0007ffe0ff */
[----:B------:R1:W-:Y:S06]  /*5d60*/  STG.E desc[UR8][R8.64+0x4], R13 ;  /* 0x0000040d08007986 */ /* 0x0003ec000c101908 */
[----:B0-----:R-:W-:-:S05]  /*5d70*/  @P0 VIADD R11, R11, 0x2 ;  /* 0x000000020b0b0836 */ /* 0x001fca0000000000 */
[----:B------:R1:W-:Y:S02]  /*5d80*/  @P0 STG.E desc[UR8][R8.64+0x8], R11 ;  /* 0x0000080b08000986 */ /* 0x0003e4000c101908 */
.L_x_50:
[----:B------:R-:W-:Y:S01]  /*5d90*/  PLOP3.LUT P0, PT, PT, PT, PT, 0x80, 0x8 ;  /* 0x000000000008781c */ /* 0x000fe20003f0f070 */
[----:B------:R-:W-:Y:S02]  /*5da0*/  IMAD.MOV.U32 R20, RZ, RZ, -0x1 ;  /* 0xffffffffff147424 */ /* 0x000fe400078e00ff */
[----:B------:R-:W-:Y:S01]  /*5db0*/  IMAD.WIDE R48, R26, 0x4, R70 ;  /* 0x000000041a307825 */ /* 0x000fe200078e0246 */
[----:B------:R-:W-:Y:S09]  /*5dc0*/  BRA.U !UP0, `(.L_x_55) ;  /* 0x0000002d08ec7547 */ /* 0x000ff2000b800000 */
[----:B------:R-:W2:Y:S01]  /*5dd0*/  LDCU UR4, c[0x0][0x38c] ;  /* 0x00007180ff0477ac */ /* 0x000ea20008000800 */
[----:B------:R-:W-:Y:S02]  /*5de0*/  HFMA2 R19, -RZ, RZ, -2568, 170.125 ;  /* 0xe9045951ff137431 */ /* 0x000fe400000001ff */
[----:B------:R-:W-:Y:S02]  /*5df0*/  IMAD.MOV.U32 R20, RZ, RZ, -0x1 ;  /* 0xffffffffff147424 */ /* 0x000fe400078e00ff */
[----:B------:R-:W-:Y:S02]  /*5e00*/  IMAD.MOV.U32 R18, RZ, RZ, RZ ;  /* 0x000000ffff127224 */ /* 0x000fe400078e00ff */
[----:B--2---:R-:W-:-:S07]  /*5e10*/  IMAD.U32 R16, RZ, RZ, UR4 ;  /* 0x00000004ff107e24 */ /* 0x004fce000f8e00ff */
.L_x_103:
[----:B---3--:R-:W2:Y:S01]  /*5e20*/  I2F.U32.RP R10, R16 ;  /* 0x00000010000a7306 */ /* 0x008ea20000209000 */
[----:B01----:R-:W-:Y:S01]  /*5e30*/  SHF.R.U32.HI R8, RZ, 0x2, R7 ;  /* 0x00000002ff087819 */ /* 0x003fe20000011607 */
[----:B------:R-:W-:Y:S01]  /*5e40*/  IMAD.SHL.U32 R11, R3, 0x10, RZ ;  /* 0x00000010030b7824 */ /* 0x000fe200078e00ff */
[----:B------:R-:W-:Y:S01]  /*5e50*/  ISETP.NE.U32.AND P2, PT, R16, RZ, PT ;  /* 0x000000ff1000720c */ /* 0x000fe20003f45070 */
[----:B------:R-:W-:Y:S01]  /*5e60*/  VIADD R6, R6, 0x587c5 ;  /* 0x000587c506067836 */ /* 0x000fe20000000000 */
[----:B------:R-:W-:-:S05]  /*5e70*/  LOP3.LUT R8, R8, R7, RZ, 0x3c, !PT ;  /* 0x0000000708087212 */ /* 0x000fca00078e3cff */
[C---:B------:R-:W-:Y:S01]  /*5e80*/  IMAD.SHL.U32 R7, R8.reuse, 0x2, RZ ;  /* 0x0000000208077824 */ /* 0x040fe200078e00ff */
[----:B--2---:R-:W0:Y:S04]  /*5e90*/  MUFU.RCP R10, R10 ;  /* 0x0000000a000a7308 */ /* 0x004e280000001000 */
[----:B------:R-:W-:Y:S01]  /*5ea0*/  LOP3.LUT R8, R8, R7, R11, 0x96, !PT ;  /* 0x0000000708087212 */ /* 0x000fe200078e960b */
[----:B0-----:R-:W-:Y:S02]  /*5eb0*/  VIADD R9, R10, 0xffffffe ;  /* 0x0ffffffe0a097836 */ /* 0x001fe40000000000 */
[----:B------:R-:W-:-:S04]  /*5ec0*/  IMAD.WIDE R10, R16, 0x4, R42 ;  /* 0x00000004100a7825 */ /* 0x000fc800078e022a */
[----:B------:R-:W0:Y:S01]  /*5ed0*/  F2I.FTZ.U32.TRUNC.NTZ R9, R9 ;  /* 0x0000000900097305 */ /* 0x000e22000021f000 */
[----:B------:R-:W2:Y:S01]  /*5ee0*/  LDG.E R15, desc[UR8][R10.64+-0x4] ;  /* 0xfffffc080a0f7981 */ /* 0x000ea2000c1e1900 */
[----:B0-----:R-:W-:-:S05]  /*5ef0*/  IADD3 R13, PT, PT, RZ, -R9, RZ ;  /* 0x80000009ff0d7210 */ /* 0x001fca0007ffe0ff */
[----:B------:R-:W-:Y:S01]  /*5f00*/  IMAD R7, R13, R16, RZ ;  /* 0x000000100d077224 */ /* 0x000fe200078e02ff */
[----:B------:R-:W-:Y:S02]  /*5f10*/  LOP3.LUT R13, R8, R3, RZ, 0x3c, !PT ;  /* 0x00000003080d7212 */ /* 0x000fe400078e3cff */
[----:B------:R-:W-:-:S05]  /*5f20*/  MOV R8, RZ ;  /* 0x000000ff00087202 */ /* 0x000fca0000000f00 */
[----:B------:R-:W-:-:S04]  /*5f30*/  IMAD.HI.U32 R8, R9, R7, R8 ;  /* 0x0000000709087227 */ /* 0x000fc800078e0008 */
[----:B------:R-:W-:-:S04]  /*5f40*/  IMAD.IADD R7, R6, 0x1, R13 ;  /* 0x0000000106077824 */ /* 0x000fc800078e020d */
[----:B------:R-:W-:-:S04]  /*5f50*/  IMAD.HI.U32 R8, R8, R7, RZ ;  /* 0x0000000708087227 */ /* 0x000fc800078e00ff */
[----:B------:R-:W-:-:S04]  /*5f60*/  IMAD.MOV R8, RZ, RZ, -R8 ;  /* 0x000000ffff087224 */ /* 0x000fc800078e0a08 */
[----:B------:R-:W-:-:S05]  /*5f70*/  IMAD R7, R16, R8, R7 ;  /* 0x0000000810077224 */ /* 0x000fca00078e0207 */
[----:B------:R-:W-:-:S13]  /*5f80*/  ISETP.GE.U32.AND P0, PT, R7, R16, PT ;  /* 0x000000100700720c */ /* 0x000fda0003f06070 */
[----:B------:R-:W-:-:S05]  /*5f90*/  @P0 IMAD.IADD R7, R7, 0x1, -R16 ;  /* 0x0000000107070824 */ /* 0x000fca00078e0a10 */
[----:B------:R-:W-:-:S13]  /*5fa0*/  ISETP.GE.U32.AND P0, PT, R7, R16, PT ;  /* 0x000000100700720c */ /* 0x000fda0003f06070 */
[-C--:B------:R-:W-:Y:S02]  /*5fb0*/  @P0 IADD3 R7, PT, PT, R7, -R16.reuse, RZ ;  /* 0x8000001007070210 */ /* 0x080fe40007ffe0ff */
[----:B------:R-:W-:-:S05]  /*5fc0*/  @!P2 LOP3.LUT R7, RZ, R16, RZ, 0x33, !PT ;  /* 0x00000010ff07a212 */ /* 0x000fca00078e33ff */
[----:B------:R-:W-:-:S05]  /*5fd0*/  IMAD.WIDE R8, R7, 0x4, R42 ;  /* 0x0000000407087825 */ /* 0x000fca00078e022a */
[----:B------:R-:W3:Y:S01]  /*5fe0*/  LDG.E R17, desc[UR8][R8.64] ;  /* 0x0000000808117981 */ /* 0x000ee2000c1e1900 */
[----:B------:R-:W-:-:S05]  /*5ff0*/  LOP3.LUT R12, RZ, R26, RZ, 0x33, !PT ;  /* 0x0000001aff0c7212 */ /* 0x000fca00078e33ff */
[----:B------:R-:W-:-:S05]  /*6000*/  IMAD.IADD R12, R21, 0x1, R12 ;  /* 0x00000001150c7824 */ /* 0x000fca00078e020c */
[----:B------:R-:W-:Y:S01]  /*6010*/  ISETP.NE.AND P0, PT, R12, RZ, PT ;  /* 0x000000ff0c00720c */ /* 0x000fe20003f05270 */
[----:B------:R-:W-:Y:S01]  /*6020*/  VIADD R18, R18, 0x1 ;  /* 0x0000000112127836 */ /* 0x000fe20000000000 */
[----:B------:R-:W-:Y:S01]  /*6030*/  BSSY.RECONVERGENT B2, `(.L_x_56) ;  /* 0x0000070000027945 */ /* 0x000fe20003800200 */
[----:B------:R-:W-:Y:S01]  /*6040*/  IMAD.MOV.U32 R7, RZ, RZ, R4 ;  /* 0x000000ffff077224 */ /* 0x000fe200078e0004 */
[----:B------:R-:W-:Y:S01]  /*6050*/  MOV R4, R5 ;  /* 0x0000000500047202 */ /* 0x000fe20000000f00 */
[----:B------:R-:W-:Y:S01]  /*6060*/  IMAD.MOV.U32 R5, RZ, RZ, R2 ;  /* 0x000000ffff057224 */ /* 0x000fe200078e0002 */
[----:B------:R-:W-:Y:S01]  /*6070*/  ISETP.NE.AND P2, PT, R18, UR5, PT ;  /* 0x0000000512007c0c */ /* 0x000fe2000bf45270 */
[----:B------:R-:W-:Y:S02]  /*6080*/  IMAD.MOV.U32 R2, RZ, RZ, R3 ;  /* 0x000000ffff027224 */ /* 0x000fe400078e0003 */
[----:B------:R-:W-:Y:S01]  /*6090*/  IMAD.MOV.U32 R3, RZ, RZ, R13 ;  /* 0x000000ffff037224 */ /* 0x000fe200078e000d */
[----:B--2---:R0:W-:Y:S04]  /*60a0*/  STG.E desc[UR8][R8.64], R15 ;  /* 0x0000000f08007986 */ /* 0x0041e8000c101908 */
[----:B---3--:R0:W-:Y:S01]  /*60b0*/  STG.E desc[UR8][R10.64+-0x4], R17 ;  /* 0xfffffc110a007986 */ /* 0x0081e2000c101908 */
[----:B------:R-:W-:Y:S05]  /*60c0*/  @!P0 BRA `(.L_x_57) ;  /* 0x0000000400988947 */ /* 0x000fea0003800000 */
[----:B------:R-:W-:Y:S01]  /*60d0*/  ISETP.GE.AND P0, PT, R12, 0x1, PT ;  /* 0x000000010c00780c */ /* 0x000fe20003f06270 */
[----:B------:R-:W-:Y:S01]  /*60e0*/  BSSY.RECONVERGENT B3, `(.L_x_58) ;  /* 0x0000058000037945 */ /* 0x000fe20003800200 */
[----:B0-----:R-:W-:Y:S01]  /*60f0*/  MOV R8, R70 ;  /* 0x0000004600087202 */ /* 0x001fe20000000f00 */
[----:B------:R-:W-:-:S10]  /*6100*/  IMAD.MOV.U32 R9, RZ, RZ, R71 ;  /* 0x000000ffff097224 */ /* 0x000fd400078e0047 */
[----:B------:R-:W-:Y:S05]  /*6110*/  @!P0 BRA `(.L_x_59) ;  /* 0x0000000400508947 */ /* 0x000fea0003800000 */
[----:B------:R-:W-:Y:S01]  /*6120*/  IMAD R58, R17, R0, RZ ;  /* 0x00000000113a7224 */ /* 0x000fe200078e02ff */
[----:B------:R-:W-:Y:S01]  /*6130*/  MOV R11, R31 ;  /* 0x0000001f000b7202 */ /* 0x000fe20000000f00 */
[----:B------:R-:W-:Y:S02]  /*6140*/  IMAD.MOV.U32 R59, RZ, RZ, 0x1 ;  /* 0x00000001ff3b7424 */ /* 0x000fe400078e00ff */
[----:B------:R-:W-:Y:S02]  /*6150*/  IMAD.MOV.U32 R10, RZ, RZ, R30 ;  /* 0x000000ffff0a7224 */ /* 0x000fe400078e001e */
[----:B------:R-:W-:Y:S02]  /*6160*/  IMAD.MOV.U32 R8, RZ, RZ, R70 ;  /* 0x000000ffff087224 */ /* 0x000fe400078e0046 */
[----:B------:R-:W-:-:S07]  /*6170*/  IMAD.MOV.U32 R9, RZ, RZ, R71 ;  /* 0x000000ffff097224 */ /* 0x000fce00078e0047 */
.L_x_72:
[----:B------:R-:W-:Y:S01]  /*6180*/  ISETP.GE.AND P0, PT, R25, 0x1, PT ;  /* 0x000000011900780c */ /* 0x000fe20003f06270 */
[----:B------:R-:W-:-:S12]  /*6190*/  BSSY.RECONVERGENT B4, `(.L_x_60) ;  /* 0x0000041000047945 */ /* 0x000fd80003800200 */
[----:B01----:R-:W-:Y:S05]  /*61a0*/  @!P0 BRA `(.L_x_61) ;  /* 0x0000000000fc8947 */ /* 0x003fea0003800000 */
[----:B------:R-:W-:-:S07]  /*61b0*/  IMAD.MOV.U32 R67, RZ, RZ, R26 ;  /* 0x000000ffff437224 */ /* 0x000fce00078e001a */
.L_x_71:
[----:B------:R-:W-:Y:S01]  /*61c0*/  IADD3 R64, PT, PT, R67, R59, RZ ;  /* 0x0000003b43407210 */ /* 0x000fe20007ffe0ff */
[----:B------:R-:W-:Y:S01]  /*61d0*/  BSSY.RECONVERGENT B5, `(.L_x_62) ;  /* 0x0000020000057945 */ /* 0x000fe20003800200 */
[----:B------:R-:W-:Y:S02]  /*61e0*/  IMAD.MOV.U32 R65, RZ, RZ, R67 ;  /* 0x000000ffff417224 */ /* 0x000fe400078e0043 */
[C---:B------:R-:W-:Y:S01]  /*61f0*/  ISETP.GE.AND P0, PT, R64.reuse, R21, PT ;  /* 0x000000154000720c */ /* 0x040fe20003f06270 */
[----:B------:R-:W-:Y:S01]  /*6200*/  IMAD.IADD R60, R64, 0x1, R59 ;  /* 0x00000001403c7824 */ /* 0x000fe200078e023b */
[----:B------:R-:W-:Y:S01]  /*6210*/  VIMNMX R62, PT, PT, R21, R64, PT ;  /* 0x00000040153e7248 */ /* 0x000fe20003fe0100 */
[----:B------:R-:W-:Y:S01]  /*6220*/  IMAD.MOV.U32 R61, RZ, RZ, R64 ;  /* 0x000000ffff3d7224 */ /* 0x000fe200078e0040 */
[----:B------:R-:W-:-:S13]  /*6230*/  ISETP.LT.OR P0, PT, R59, 0x1, P0 ;  /* 0x000000013b00780c */ /* 0x000fda0000701670 */
[----:B01----:R-:W-:Y:S05]  /*6240*/  @P0 BRA `(.L_x_63) ;  /* 0x0000000000600947 */ /* 0x003fea0003800000 */
[----:B------:R-:W-:Y:S01]  /*6250*/  VIMNMX R66, PT, PT, R21, R60, PT ;  /* 0x0000003c15427248 */ /* 0x000fe20003fe0100 */
[----:B------:R-:W-:Y:S01]  /*6260*/  IMAD.MOV.U32 R61, RZ, RZ, R64 ;  /* 0x000000ffff3d7224 */ /* 0x000fe200078e0040 */
[----:B------:R-:W-:-:S07]  /*6270*/  MOV R65, R67 ;  /* 0x0000004300417202 */ /* 0x000fce0000000f00 */
.L_x_64:
[----:B------:R-:W-:-:S04]  /*6280*/  IMAD.WIDE R12, R67, 0x4, R8 ;  /* 0x00000004430c7825 */ /* 0x000fc800078e0208 */
[----:B------:R-:W-:Y:S02]  /*6290*/  IMAD.WIDE R14, R61, 0x4, R8 ;  /* 0x000000043d0e7825 */ /* 0x000fe400078e0208 */
[----:B------:R-:W2:Y:S04]  /*62a0*/  LDG.E R13, desc[UR8][R12.64] ;  /* 0x000000080c0d7981 */ /* 0x000ea8000c1e1900 */
[----:B------:R-:W3:Y:S01]  /*62b0*/  LDG.E R15, desc[UR8][R14.64] ;  /* 0x000000080e0f7981 */ /* 0x000ee2000c1e1900 */
[C---:B--2---:R-:W-:Y:S02]  /*62c0*/  IMAD.IADD R51, R58.reuse, 0x1, R13 ;  /* 0x000000013a337824 */ /* 0x044fe400078e020d */
[----:B---3--:R-:W-:Y:S02]  /*62d0*/  IMAD.IADD R53, R58, 0x1, R15 ;  /* 0x000000013a357824 */ /* 0x008fe400078e020f */
[----:B------:R-:W-:-:S04]  /*62e0*/  IMAD.WIDE R50, R51, 0x4, R32 ;  /* 0x0000000433327825 */ /* 0x000fc800078e0220 */
[----:B------:R-:W-:Y:S02]  /*62f0*/  IMAD.WIDE R52, R53, 0x4, R32 ;  /* 0x0000000435347825 */ /* 0x000fe400078e0220 */
[----:B------:R-:W2:Y:S04]  /*6300*/  LDG.E R50, desc[UR8][R50.64] ;  /* 0x0000000832327981 */ /* 0x000ea8000c1e1900 */
[----:B------:R-:W2:Y:S01]  /*6310*/  LDG.E R53, desc[UR8][R52.64] ;  /* 0x0000000834357981 */ /* 0x000ea2000c1e1900 */
[----:B------:R-:W-:-:S04]  /*6320*/  IMAD.WIDE R54, R65, 0x4, R10 ;  /* 0x0000000441367825 */ /* 0x000fc800078e020a */
[----:B------:R-:W-:-:S05]  /*6330*/  VIADD R65, R65, 0x1 ;  /* 0x0000000141417836 */ /* 0x000fca0000000000 */
[----:B------:R-:W-:Y:S02]  /*6340*/  ISETP.LT.AND P3, PT, R65, R21, PT ;  /* 0x000000154100720c */ /* 0x000fe40003f61270 */
[----:B--2---:R-:W-:-:S13]  /*6350*/  FSETP.GEU.AND P0, PT, R50, R53, PT ;  /* 0x000000353200720b */ /* 0x004fda0003f0e000 */
[----:B------:R-:W-:Y:S01]  /*6360*/  @P0 IADD3 R61, PT, PT, R61, 0x1, RZ ;  /* 0x000000013d3d0810 */ /* 0x000fe20007ffe0ff */
[----:B------:R0:W-:Y:S01]  /*6370*/  @!P0 STG.E desc[UR8][R54.64], R13 ;  /* 0x0000000d36008986 */ /* 0x0001e2000c101908 */
[----:B------:R-:W-:-:S03]  /*6380*/  @!P0 VIADD R67, R67, 0x1 ;  /* 0x0000000143438836 */ /* 0x000fc60000000000 */
[----:B------:R0:W-:Y:S01]  /*6390*/  @P0 STG.E desc[UR8][R54.64], R15 ;  /* 0x0000000f36000986 */ /* 0x0001e2000c101908 */
[----:B------:R-:W-:-:S04]  /*63a0*/  ISETP.GE.AND P0, PT, R61, R66, PT ;  /* 0x000000423d00720c */ /* 0x000fc80003f06270 */
[----:B------:R-:W-:-:S13]  /*63b0*/  ISETP.LT.AND P0, PT, R67, R64, !P0 ;  /* 0x000000404300720c */ /* 0x000fda0004701270 */
[----:B0-----:R-:W-:Y:S05]  /*63c0*/  @P0 BRA P3, `(.L_x_64) ;  /* 0xfffffffc00ac0947 */ /* 0x001fea000183ffff */
.L_x_63:
[----:B------:R-:W-:Y:S05]  /*63d0*/  BSYNC.RECONVERGENT B5 ;  /* 0x0000000000057941 */ /* 0x000fea0003800200 */
.L_x_62:
[----:B------:R-:W-:Y:S01]  /*63e0*/  ISETP.GT.AND P0, PT, R62, R67, PT ;  /* 0x000000433e00720c */ /* 0x000fe20003f04270 */
[----:B------:R-:W-:Y:S01]  /*63f0*/  BSSY.RECONVERGENT B5, `(.L_x_65) ;  /* 0x000000b000057945 */ /* 0x000fe20003800200 */
[----:B------:R-:W-:-:S11]  /*6400*/  VIMNMX R50, PT, PT, R21, R60, PT ;  /* 0x0000003c15327248 */ /* 0x000fd60003fe0100 */
[----:B------:R-:W-:Y:S05]  /*6410*/  @!P0 BRA `(.L_x_66) ;  /* 0x0000000000208947 */ /* 0x000fea0003800000 */
.L_x_67:
[----:B0-----:R-:W-:-:S06]  /*6420*/  IMAD.WIDE R12, R67, 0x4, R8 ;  /* 0x00000004430c7825 */ /* 0x001fcc00078e0208 */
[----:B------:R-:W2:Y:S01]  /*6430*/  LDG.E R13, desc[UR8][R12.64] ;  /* 0x000000080c0d7981 */ /* 0x000ea2000c1e1900 */
[C---:B------:R-:W-:Y:S01]  /*6440*/  IMAD.WIDE R14, R65.reuse, 0x4, R10 ;  /* 0x00000004410e7825 */ /* 0x040fe200078e020a */
[----:B------:R-:W-:-:S03]  /*6450*/  IADD3 R65, PT, PT, R65, 0x1, RZ ;  /* 0x0000000141417810 */ /* 0x000fc60007ffe0ff */
[----:B------:R-:W-:-:S05]  /*6460*/  VIADD R67, R67, 0x1 ;  /* 0x0000000143437836 */ /* 0x000fca0000000000 */
[----:B------:R-:W-:Y:S01]  /*6470*/  ISETP.GE.AND P0, PT, R67, R62, PT ;  /* 0x0000003e4300720c */ /* 0x000fe20003f06270 */
[----:B--2---:R0:W-:-:S12]  /*6480*/  STG.E desc[UR8][R14.64], R13 ;  /* 0x0000000d0e007986 */ /* 0x0041d8000c101908 */
[----:B------:R-:W-:Y:S05]  /*6490*/  @!P0 BRA `(.L_x_67) ;  /* 0xfffffffc00e08947 */ /* 0x000fea000383ffff */
.L_x_66:
[----:B------:R-:W-:Y:S05]  /*64a0*/  BSYNC.RECONVERGENT B5 ;  /* 0x0000000000057941 */ /* 0x000fea0003800200 */
.L_x_65:
[----:B------:R-:W-:Y:S01]  /*64b0*/  ISETP.GT.AND P0, PT, R50, R61, PT ;  /* 0x0000003d3200720c */ /* 0x000fe20003f04270 */
[----:B------:R-:W-:-:S12]  /*64c0*/  BSSY.RECONVERGENT B5, `(.L_x_68) ;  /* 0x000000a000057945 */ /* 0x000fd80003800200 */
[----:B------:R-:W-:Y:S05]  /*64d0*/  @!P0 BRA `(.L_x_69) ;  /* 0x0000000000208947 */ /* 0x000fea0003800000 */
.L_x_70:
[----:B01----:R-:W-:-:S06]  /*64e0*/  IMAD.WIDE R12, R61, 0x4, R8 ;  /* 0x000000043d0c7825 */ /* 0x003fcc00078e0208 */
[----:B------:R-:W2:Y:S01]  /*64f0*/  LDG.E R13, desc[UR8][R12.64] ;  /* 0x000000080c0d7981 */ /* 0x000ea2000c1e1900 */
[----:B------:R-:W-:-:S04]  /*6500*/  IMAD.WIDE R14, R65, 0x4, R10 ;  /* 0x00000004410e7825 */ /* 0x000fc800078e020a */
[----:B------:R-:W-:Y:S02]  /*6510*/  VIADD R61, R61, 0x1 ;  /* 0x000000013d3d7836 */ /* 0x000fe40000000000 */
[----:B------:R-:W-:-:S03]  /*6520*/  VIADD R65, R65, 0x1 ;  /* 0x0000000141417836 */ /* 0x000fc60000000000 */
[----:B------:R-:W-:Y:S01]  /*6530*/  ISETP.GE.AND P0, PT, R61, R50, PT ;  /* 0x000000323d00720c */ /* 0x000fe20003f06270 */
[----:B--2---:R1:W-:-:S12]  /*6540*/  STG.E desc[UR8][R14.64], R13 ;  /* 0x0000000d0e007986 */ /* 0x0043d8000c101908 */
[----:B------:R-:W-:Y:S05]  /*6550*/  @!P0 BRA `(.L_x_70) ;  /* 0xfffffffc00e08947 */ /* 0x000fea000383ffff */
.L_x_69:
[----:B------:R-:W-:Y:S05]  /*6560*/  BSYNC.RECONVERGENT B5 ;  /* 0x0000000000057941 */ /* 0x000fea0003800200 */
.L_x_68:
[----:B------:R-:W-:Y:S01]  /*6570*/  ISETP.GE.AND P0, PT, R60, R21, PT ;  /* 0x000000153c00720c */ /* 0x000fe20003f06270 */
[----:B------:R-:W-:-:S12]  /*6580*/  IMAD.MOV.U32 R67, RZ, RZ, R60 ;  /* 0x000000ffff437224 */ /* 0x000fd800078e003c */
[----:B------:R-:W-:Y:S05]  /*6590*/  @!P0 BRA `(.L_x_71) ;  /* 0xfffffffc00088947 */ /* 0x000fea000383ffff */
.L_x_61:
[----:B------:R-:W-:Y:S05]  /*65a0*/  BSYNC.RECONVERGENT B4 ;  /* 0x0000000000047941 */ /* 0x000fea0003800200 */
.L_x_60:
[----:B------:R-:W-:Y:S02]  /*65b0*/  LOP3.LUT R10, RZ, R26, RZ, 0x33, !PT ;  /* 0x0000001aff0a7212 */ /* 0x000fe400078e33ff */
[----:B------:R-:W-:Y:S02]  /*65c0*/  SHF.L.U32 R59, R59, 0x1, RZ ;  /* 0x000000013b3b7819 */ /* 0x000fe400000006ff */
[----:B------:R-:W-:Y:S01]  /*65d0*/  ISETP.NE.U32.AND P0, PT, R8, R70, PT ;  /* 0x000000460800720c */ /* 0x000fe20003f05070 */
[----:B------:R-:W-:-:S03]  /*65e0*/  IMAD.IADD R10, R21, 0x1, R10 ;  /* 0x00000001150a7824 */ /* 0x000fc600078e020a */
[-C--:B------:R-:W-:Y:S02]  /*65f0*/  ISETP.NE.AND.EX P0, PT, R9, R71.reuse, PT, P0 ;  /* 0x000000470900720c */ /* 0x080fe40003f05300 */
[----:B------:R-:W-:Y:S02]  /*6600*/  ISETP.GT.AND P3, PT, R59, R10, PT ;  /* 0x0000000a3b00720c */ /* 0x000fe40003f64270 */
[----:B------:R-:W-:Y:S02]  /*6610*/  SEL R8, R30, R70, !P0 ;  /* 0x000000461e087207 */ /* 0x000fe40004000000 */
[----:B------:R-:W-:Y:S02]  /*6620*/  SEL R9, R31, R71, !P0 ;  /* 0x000000471f097207 */ /* 0x000fe40004000000 */
[----:B------:R-:W-:Y:S02]  /*6630*/  SEL R10, R70, R30, !P0 ;  /* 0x0000001e460a7207 */ /* 0x000fe40004000000 */
[----:B------:R-:W-:-:S05]  /*6640*/  SEL R11, R71, R31, !P0 ;  /* 0x0000001f470b7207 */ /* 0x000fca0004000000 */
[----:B------:R-:W-:Y:S05]  /*6650*/  @!P3 BRA `(.L_x_72) ;  /* 0xfffffff800c8b947 */ /* 0x000fea000383ffff */
.L_x_59:
[----:B------:R-:W-:Y:S05]  /*6660*/  BSYNC.RECONVERGENT B3 ;  /* 0x0000000000037941 */ /* 0x000fea0003800200 */
.L_x_58:
[----:B------:R-:W-:Y:S02]  /*6670*/  ISETP.GE.AND P3, PT, R25, 0x1, PT ;  /* 0x000000011900780c */ /* 0x000fe40003f66270 */
[----:B------:R-:W-:-:S04]  /*6680*/  ISETP.NE.U32.AND P0, PT, R8, R30, PT ;  /* 0x0000001e0800720c */ /* 0x000fc80003f05070 */
[----:B------:R-:W-:-:S13]  /*6690*/  ISETP.NE.OR.EX P0, PT, R9, R31, !P3, P0 ;  /* 0x0000001f0900720c */ /* 0x000fda0005f05700 */
[----:B------:R-:W-:Y:S05]  /*66a0*/  @P0 BRA `(.L_x_57) ;  /* 0x0000000000200947 */ /* 0x000fea0003800000 */
[----:B01----:R-:W-:-:S07]  /*66b0*/  IMAD.MOV.U32 R13, RZ, RZ, R26 ;  /* 0x000000ffff0d7224 */ /* 0x003fce00078e001a */
.L_x_73:
[----:B--2---:R-:W-:-:S06]  /*66c0*/  IMAD.WIDE R8, R13, 0x4, R30 ;  /* 0x000000040d087825 */ /* 0x004fcc00078e021e */
[----:B------:R-:W2:Y:S01]  /*66d0*/  LDG.E R9, desc[UR8][R8.64] ;  /* 0x0000000808097981 */ /* 0x000ea2000c1e1900 */
[----:B------:R-:W-:-:S04]  /*66e0*/  IMAD.WIDE R10, R13, 0x4, R70 ;  /* 0x000000040d0a7825 */ /* 0x000fc800078e0246 */
[----:B------:R-:W-:-:S05]  /*66f0*/  VIADD R13, R13, 0x1 ;  /* 0x000000010d0d7836 */ /* 0x000fca0000000000 */
[----:B------:R-:W-:Y:S01]  /*6700*/  ISETP.GE.AND P0, PT, R13, R21, PT ;  /* 0x000000150d00720c */ /* 0x000fe20003f06270 */
[----:B--2---:R2:W-:-:S12]  /*6710*/  STG.E desc[UR8][R10.64], R9 ;  /* 0x000000090a007986 */ /* 0x0045d8000c101908 */
[----:B------:R-:W-:Y:S05]  /*6720*/  @!P0 BRA `(.L_x_73) ;  /* 0xfffffffc00e48947 */ /* 0x000fea000383ffff */
.L_x_57:
[----:B------:R-:W-:Y:S05]  /*6730*/  BSYNC.RECONVERGENT B2 ;  /* 0x0000000000027941 */ /* 0x000fea0003800200 */
.L_x_56:
[----:B------:R-:W-:Y:S05]  /*6740*/  @!P1 BRA `(.L_x_74) ;  /* 0x0000000800349947 */ /* 0x000fea0003800000 */
[----:B------:R-:W3:Y:S01]  /*6750*/  LDCU UR4, c[0x0][0x390] ;  /* 0x00007200ff0477ac */ /* 0x000ee20008000800 */
[----:B01----:R-:W-:Y:S01]  /*6760*/  HFMA2 R15, -RZ, RZ, 0, 0 ;  /* 0x00000000ff0f7431 */ /* 0x003fe200000001ff */
[----:B---3--:R-:W-:-:S04]  /*6770*/  UIADD3 UR7, UPT, UPT, UR4, -0x1, URZ ;  /* 0xffffffff04077890 */ /* 0x008fc8000fffe0ff */
[----:B------:R-:W-:-:S09]  /*6780*/  UISETP.GE.U32.AND UP1, UPT, UR7, 0xf, UPT ;  /* 0x0000000f0700788c */ /* 0x000fd2000bf26070 */
[----:B------:R-:W-:Y:S05]  /*6790*/  BRA.U !UP1, `(.L_x_75) ;  /* 0x0000000109e87547 */ /* 0x000fea000b800000 */
[----:B------:R-:W-:-:S07]  /*67a0*/  IMAD.MOV.U32 R15, RZ, RZ, RZ ;  /* 0x000000ffff0f7224 */ /* 0x000fce00078e00ff */
.L_x_76:
[----:B------:R-:W0:Y:S01]  /*67b0*/  LDC.64 R12, c[0x0][0x420] ;  /* 0x00010800ff0c7b82 */ /* 0x000e220000000a00 */
[----:B--2-4-:R-:W-:-:S04]  /*67c0*/  IMAD.IADD R9, R22, 0x1, R15 ;  /* 0x0000000116097824 */ /* 0x014fc800078e020f */
[----:B0-----:R-:W-:-:S05]  /*67d0*/  IMAD.WIDE R12, R9, 0x4, R12 ;  /* 0x00000004090c7825 */ /* 0x001fca00078e020c */
[----:B------:R-:W2:Y:S01]  /*67e0*/  LDG.E R51, desc[UR8][R12.64] ;  /* 0x000000080c337981 */ /* 0x000ea2000c1e1900 */
[----:B------:R-:W-:-:S04]  /*67f0*/  IMAD.WIDE.U32 R10, R15, 0x4, R46 ;  /* 0x000000040f0a7825 */ /* 0x000fc800078e002e */
[C---:B------:R-:W-:Y:S01]  /*6800*/  IMAD.WIDE.U32 R8, R15.reuse, 0x4, R44 ;  /* 0x000000040f087825 */ /* 0x040fe200078e002c */
[----:B--2---:R0:W-:Y:S04]  /*6810*/  STG.E desc[UR8][R10.64], R51 ;  /* 0x000000330a007986 */ /* 0x0041e8000c101908 */
[----:B------:R-:W-:Y:S04]  /*6820*/  STG.E desc[UR8][R8.64], RZ ;  /* 0x000000ff08007986 */ /* 0x000fe8000c101908 */
[----:B------:R-:W2:Y:S04]  /*6830*/  LDG.E R53, desc[UR8][R12.64+0x4] ;  /* 0x000004080c357981 */ /* 0x000ea8000c1e1900 */
[----:B--2---:R1:W-:Y:S04]  /*6840*/  STG.E desc[UR8][R10.64+0x4], R53 ;  /* 0x000004350a007986 */ /* 0x0043e8000c101908 */
[----:B------:R-:W-:Y:S04]  /*6850*/  STG.E desc[UR8][R8.64+0x4], RZ ;  /* 0x000004ff08007986 */ /* 0x000fe8000c101908 */
[----:B------:R-:W2:Y:S04]  /*6860*/  LDG.E R55, desc[UR8][R12.64+0x8] ;  /* 0x000008080c377981 */ /* 0x000ea8000c1e1900 */
[----:B--2---:R2:W-:Y:S04]  /*6870*/  STG.E desc[UR8][R10.64+0x8], R55 ;  /* 0x000008370a007986 */ /* 0x0045e8000c101908 */
[----:B------:R-:W-:Y:S04]  /*6880*/  STG.E desc[UR8][R8.64+0x8], RZ ;  /* 0x000008ff08007986 */ /* 0x000fe8000c101908 */
[----:B------:R-:W3:Y:S04]  /*6890*/  LDG.E R59, desc[UR8][R12.64+0xc] ;  /* 0x00000c080c3b7981 */ /* 0x000ee8000c1e1900 */
[----:B---3--:R3:W-:Y:S04]  /*68a0*/  STG.E desc[UR8][R10.64+0xc], R59 ;  /* 0x00000c3b0a007986 */ /* 0x0087e8000c101908 */
[----:B------:R-:W-:Y:S04]  /*68b0*/  STG.E desc[UR8][R8.64+0xc], RZ ;  /* 0x00000cff08007986 */ /* 0x000fe8000c101908 */
[----:B0-----:R-:W4:Y:S04]  /*68c0*/  LDG.E R51, desc[UR8][R12.64+0x10] ;  /* 0x000010080c337981 */ /* 0x001f28000c1e1900 */
[----:B----4-:R0:W-:Y:S04]  /*68d0*/  STG.E desc[UR8][R10.64+0x10], R51 ;  /* 0x000010330a007986 */ /* 0x0101e8000c101908 */
[----:B------:R-:W-:Y:S04]  /*68e0*/  STG.E desc[UR8][R8.64+0x10], RZ ;  /* 0x000010ff08007986 */ /* 0x000fe8000c101908 */
[----:B-1----:R-:W4:Y:S04]  /*68f0*/  LDG.E R53, desc[UR8][R12.64+0x14] ;  /* 0x000014080c357981 */ /* 0x002f28000c1e1900 */
[----:B----4-:R1:W-:Y:S04]  /*6900*/  STG.E desc[UR8][R10.64+0x14], R53 ;  /* 0x000014350a007986 */ /* 0x0103e8000c101908 */
[----:B------:R-:W-:Y:S04]  /*6910*/  STG.E desc[UR8][R8.64+0x14], RZ ;  /* 0x000014ff08007986 */ /* 0x000fe8000c101908 */
[----:B--2---:R-:W2:Y:S04]  /*6920*/  LDG.E R55, desc[UR8][R12.64+0x18] ;  /* 0x000018080c377981 */ /* 0x004ea8000c1e1900 */
[----:B--2---:R2:W-:Y:S04]  /*6930*/  STG.E desc[UR8][R10.64+0x18], R55 ;  /* 0x000018370a007986 */ /* 0x0045e8000c101908 */
[----:B------:R-:W-:Y:S04]  /*6940*/  STG.E desc[UR8][R8.64+0x18], RZ ;  /* 0x000018ff08007986 */ /* 0x000fe8000c101908 */
[----:B---3--:R-:W3:Y:S04]  /*6950*/  LDG.E R59, desc[UR8][R12.64+0x1c] ;  /* 0x00001c080c3b7981 */ /* 0x008ee8000c1e1900 */
        /* <DEDUP_REMOVED lines=13> */
[----:B------:R4:W-:Y:S04]  /*6a30*/  STG.E desc[UR8][R8.64+0x2c], RZ ;  /* 0x00002cff08007986 */ /* 0x0009e8000c101908 */
[----:B0-----:R-:W5:Y:S04]  /*6a40*/  LDG.E R51, desc[UR8][R12.64+0x30] ;  /* 0x000030080c337981 */ /* 0x001f68000c1e1900 */
[----:B-----5:R4:W-:Y:S04]  /*6a50*/  STG.E desc[UR8][R10.64+0x30], R51 ;  /* 0x000030330a007986 */ /* 0x0209e8000c101908 */
[----:B------:R4:W-:Y:S04]  /*6a60*/  STG.E desc[UR8][R8.64+0x30], RZ ;  /* 0x000030ff08007986 */ /* 0x0009e8000c101908 */
[----:B-1----:R-:W5:Y:S04]  /*6a70*/  LDG.E R53, desc[UR8][R12.64+0x34] ;  /* 0x000034080c357981 */ /* 0x002f68000c1e1900 */
[----:B-----5:R4:W-:Y:S04]  /*6a80*/  STG.E desc[UR8][R10.64+0x34], R53 ;  /* 0x000034350a007986 */ /* 0x0209e8000c101908 */
[----:B------:R4:W-:Y:S04]  /*6a90*/  STG.E desc[UR8][R8.64+0x34], RZ ;  /* 0x000034ff08007986 */ /* 0x0009e8000c101908 */
[----:B--2---:R-:W2:Y:S04]  /*6aa0*/  LDG.E R55, desc[UR8][R12.64+0x38] ;  /* 0x000038080c377981 */ /* 0x004ea8000c1e1900 */
[----:B--2---:R4:W-:Y:S04]  /*6ab0*/  STG.E desc[UR8][R10.64+0x38], R55 ;  /* 0x000038370a007986 */ /* 0x0049e8000c101908 */
[----:B------:R4:W-:Y:S04]  /*6ac0*/  STG.E desc[UR8][R8.64+0x38], RZ ;  /* 0x000038ff08007986 */ /* 0x0009e8000c101908 */
[----:B---3--:R-:W2:Y:S01]  /*6ad0*/  LDG.E R59, desc[UR8][R12.64+0x3c] ;  /* 0x00003c080c3b7981 */ /* 0x008ea2000c1e1900 */
[----:B------:R-:W-:-:S05]  /*6ae0*/  VIADD R15, R15, 0x10 ;  /* 0x000000100f0f7836 */ /* 0x000fca0000000000 */
[----:B------:R-:W-:Y:S01]  /*6af0*/  ISETP.NE.AND P0, PT, R15, UR6, PT ;  /* 0x000000060f007c0c */ /* 0x000fe2000bf05270 */
[----:B--2---:R4:W-:Y:S04]  /*6b00*/  STG.E desc[UR8][R10.64+0x3c], R59 ;  /* 0x00003c3b0a007986 */ /* 0x0049e8000c101908 */
[----:B------:R4:W-:Y:S08]  /*6b10*/  STG.E desc[UR8][R8.64+0x3c], RZ ;  /* 0x00003cff08007986 */ /* 0x0009f0000c101908 */
[----:B------:R-:W-:Y:S05]  /*6b20*/  @P0 BRA `(.L_x_76) ;  /* 0xfffffffc00200947 */ /* 0x000fea000383ffff */
[----:B------:R-:W-:-:S07]  /*6b30*/  MOV R15, UR6 ;  /* 0x00000006000f7c02 */ /* 0x000fce0008000f00 */
.L_x_75:
[----:B------:R-:W-:-:S09]  /*6b40*/  ULOP3.LUT UP1, UR4, UR4, 0xf, URZ, 0xc0, !UPT ;  /* 0x0000000f04047892 */ /* 0x000fd2000f82c0ff */
[----:B------:R-:W-:Y:S05]  /*6b50*/  BRA.U !UP1, `(.L_x_74) ;  /* 0x0000000509307547 */ /* 0x000fea000b800000 */
[----:B------:R-:W-:Y:S02]  /*6b60*/  UIADD3 UR4, UPT, UPT, UR4, -0x1, URZ ;  /* 0xffffffff04047890 */ /* 0x000fe4000fffe0ff */
[----:B------:R-:W-:Y:S02]  /*6b70*/  UISETP.NE.AND UP2, UPT, UR12, URZ, UPT ;  /* 0x000000ff0c00728c */ /* 0x000fe4000bf45270 */
[----:B------:R-:W-:-:S09]  /*6b80*/  UISETP.GE.U32.AND UP1, UPT, UR4, 0x7, UPT ;  /* 0x000000070400788c */ /* 0x000fd2000bf26070 */
[----:B------:R-:W-:Y:S05]  /*6b90*/  BRA.U !UP1, `(.L_x_77) ;  /* 0x0000000109787547 */ /* 0x000fea000b800000 */
        /* <DEDUP_REMOVED lines=27> */
[----:B------:R-:W-:-:S03]  /*6d50*/  VIADD R15, R15, 0x8 ;  /* 0x000000080f0f7836 */ /* 0x000fc60000000000 */
[----:B--2---:R4:W-:Y:S04]  /*6d60*/  STG.E desc[UR8][R10.64+0x1c], R59 ;  /* 0x00001c3b0a007986 */ /* 0x0049e8000c101908 */
[----:B------:R4:W-:Y:S02]  /*6d70*/  STG.E desc[UR8][R8.64+0x1c], RZ ;  /* 0x00001cff08007986 */ /* 0x0009e4000c101908 */
.L_x_77:
        /* <DEDUP_REMOVED lines=12> */
[----:B------:R0:W-:Y:S04]  /*6e40*/  STG.E desc[UR8][R8.64], RZ ;  /* 0x000000ff08007986 */ /* 0x0001e8000c101908 */
[----:B------:R-:W2:Y:S04]  /*6e50*/  LDG.E R53, desc[UR8][R12.64+0x4] ;  /* 0x000004080c357981 */ /* 0x000ea8000c1e1900 */
[----:B--2---:R0:W-:Y:S04]  /*6e60*/  STG.E desc[UR8][R10.64+0x4], R53 ;  /* 0x000004350a007986 */ /* 0x0041e8000c101908 */
[----:B------:R0:W-:Y:S04]  /*6e70*/  STG.E desc[UR8][R8.64+0x4], RZ ;  /* 0x000004ff08007986 */ /* 0x0001e8000c101908 */
[----:B------:R-:W2:Y:S04]  /*6e80*/  LDG.E R55, desc[UR8][R12.64+0x8] ;  /* 0x000008080c377981 */ /* 0x000ea8000c1e1900 */
[----:B--2---:R0:W-:Y:S04]  /*6e90*/  STG.E desc[UR8][R10.64+0x8], R55 ;  /* 0x000008370a007986 */ /* 0x0041e8000c101908 */
[----:B------:R0:W-:Y:S04]  /*6ea0*/  STG.E desc[UR8][R8.64+0x8], RZ ;  /* 0x000008ff08007986 */ /* 0x0001e8000c101908 */
[----:B------:R-:W2:Y:S01]  /*6eb0*/  LDG.E R59, desc[UR8][R12.64+0xc] ;  /* 0x00000c080c3b7981 */ /* 0x000ea2000c1e1900 */
[----:B------:R-:W-:-:S03]  /*6ec0*/  IADD3 R15, PT, PT, R15, 0x4, RZ ;  /* 0x000000040f0f7810 */ /* 0x000fc60007ffe0ff */
[----:B--2---:R0:W-:Y:S04]  /*6ed0*/  STG.E desc[UR8][R10.64+0xc], R59 ;  /* 0x00000c3b0a007986 */ /* 0x0041e8000c101908 */
[----:B------:R0:W-:Y:S02]  /*6ee0*/  STG.E desc[UR8][R8.64+0xc], RZ ;  /* 0x00000cff08007986 */ /* 0x0001e4000c101908 */
.L_x_78:
[----:B------:R-:W-:Y:S05]  /*6ef0*/  BRA.U !UP2, `(.L_x_74) ;  /* 0x000000010a487547 */ /* 0x000fea000b800000 */
[----:B0-2-4-:R-:W0:Y:S01]  /*6f00*/  LDC.64 R8, c[0x0][0x420] ;  /* 0x00010800ff087b82 */ /* 0x015e220000000a00 */
[----:B------:R-:W-:-:S04]  /*6f10*/  IMAD.IADD R11, R22, 0x1, R15 ;  /* 0x00000001160b7824 */ /* 0x000fc800078e020f */
[----:B0-----:R-:W-:-:S05]  /*6f20*/  IMAD.WIDE R8, R11, 0x4, R8 ;  /* 0x000000040b087825 */ /* 0x001fca00078e0208 */
[----:B------:R-:W2:Y:S01]  /*6f30*/  LDG.E R51, desc[UR8][R8.64] ;  /* 0x0000000808337981 */ /* 0x000ea2000c1e1900 */
[----:B------:R-:W-:Y:S01]  /*6f40*/  IMAD.WIDE.U32 R10, R15, 0x4, R46 ;  /* 0x000000040f0a7825 */ /* 0x000fe200078e002e */
[----:B------:R-:W-:-:S03]  /*6f50*/  UISETP.NE.AND UP1, UPT, UR13, 0x1, UPT ;  /* 0x000000010d00788c */ /* 0x000fc6000bf25270 */
[----:B------:R-:W-:Y:S01]  /*6f60*/  IMAD.WIDE.U32 R12, R15, 0x4, R44 ;  /* 0x000000040f0c7825 */ /* 0x000fe200078e002c */
[----:B--2---:R3:W-:Y:S04]  /*6f70*/  STG.E desc[UR8][R10.64], R51 ;  /* 0x000000330a007986 */ /* 0x0047e8000c101908 */
[----:B------:R3:W-:Y:S01]  /*6f80*/  STG.E desc[UR8][R12.64], RZ ;  /* 0x000000ff0c007986 */ /* 0x0007e2000c101908 */
[----:B------:R-:W-:Y:S05]  /*6f90*/  BRA.U !UP1, `(.L_x_74) ;  /* 0x0000000109207547 */ /* 0x000fea000b800000 */
[----:B------:R-:W2:Y:S01]  /*6fa0*/  LDG.E R15, desc[UR8][R8.64+0x4] ;  /* 0x00000408080f7981 */ /* 0x000ea2000c1e1900 */
[----:B------:R-:W-:-:S03]  /*6fb0*/  UISETP.NE.AND UP1, UPT, UR13, 0x2, UPT ;  /* 0x000000020d00788c */ /* 0x000fc6000bf25270 */
[----:B--2---:R0:W-:Y:S04]  /*6fc0*/  STG.E desc[UR8][R10.64+0x4], R15 ;  /* 0x0000040f0a007986 */ /* 0x0041e8000c101908 */
[----:B------:R0:W-:Y:S02]  /*6fd0*/  STG.E desc[UR8][R12.64+0x4], RZ ;  /* 0x000004ff0c007986 */ /* 0x0001e4000c101908 */
[----:B------:R-:W-:Y:S05]  /*6fe0*/  BRA.U !UP1, `(.L_x_74) ;  /* 0x00000001090c7547 */ /* 0x000fea000b800000 */
[----:B------:R-:W2:Y:S04]  /*6ff0*/  LDG.E R9, desc[UR8][R8.64+0x8] ;  /* 0x0000080808097981 */ /* 0x000ea8000c1e1900 */
[----:B--2---:R1:W-:Y:S04]  /*7000*/  STG.E desc[UR8][R10.64+0x8], R9 ;  /* 0x000008090a007986 */ /* 0x0043e8000c101908 */
[----:B------:R1:W-:Y:S02]  /*7010*/  STG.E desc[UR8][R12.64+0x8], RZ ;  /* 0x000008ff0c007986 */ /* 0x0003e4000c101908 */
.L_x_74:
[----:B012-4-:R-:W-:Y:S01]  /*7020*/  VIADD R9, R21, 0xffffffff ;  /* 0xffffffff15097836 */ /* 0x017fe20000000000 */
[----:B------:R-:W-:Y:S04]  /*7030*/  BSSY.RECONVERGENT B4, `(.L_x_79) ;  /* 0x00001d1000047945 */ /* 0x000fe80003800200 */
[----:B------:R-:W-:-:S13]  /*7040*/  ISETP.GT.AND P0, PT, R9, R26, PT ;  /* 0x0000001a0900720c */ /* 0x000fda0003f04270 */
[----:B------:R-:W-:Y:S05]  /*7050*/  @!P0 BRA `(.L_x_80) ;  /* 0x0000001c00388947 */ /* 0x000fea0003800000 */
[----:B------:R-:W-:Y:S01]  /*7060*/  ISETP.NE.AND P0, PT, R25, 0x2, PT ;  /* 0x000000021900780c */ /* 0x000fe20003f05270 */
[----:B------:R-:W-:Y:S01]  /*7070*/  BSSY.RECONVERGENT B3, `(.L_x_81) ;  /* 0x000013d000037945 */ /* 0x000fe20003800200 */
[----:B------:R-:W-:Y:S01]  /*7080*/  IMAD R15, R17, R0, RZ ;  /* 0x00000000110f7224 */ /* 0x000fe200078e02ff */
[----:B------:R-:W-:Y:S01]  /*7090*/  MOV R53, 0x2 ;  /* 0x0000000200357802 */ /* 0x000fe20000000f00 */
[----:B------:R-:W-:Y:S01]  /*70a0*/  IMAD.MOV.U32 R60, RZ, RZ, RZ ;  /* 0x000000ffff3c7224 */ /* 0x000fe200078e00ff */
[----:B---3--:R-:W-:Y:S01]  /*70b0*/  MOV R12, R4 ;  /* 0x00000004000c7202 */ /* 0x008fe20000000f00 */
[----:B------:R-:W-:Y:S01]  /*70c0*/  IMAD.MOV.U32 R52, RZ, RZ, R3 ;  /* 0x000000ffff347224 */ /* 0x000fe200078e0003 */
[----:B------:R-:W-:Y:S01]  /*70d0*/  MOV R8, R24 ;  /* 0x0000001800087202 */ /* 0x000fe20000000f00 */
[----:B------:R-:W-:Y:S02]  /*70e0*/  IMAD.MOV.U32 R51, RZ, RZ, R2 ;  /* 0x000000ffff337224 */ /* 0x000fe400078e0002 */
[----:B------:R-:W-:-:S02]  /*70f0*/  IMAD.MOV.U32 R13, RZ, RZ, R5 ;  /* 0x000000ffff0d7224 */ /* 0x000fc400078e0005 */
[----:B------:R-:W-:Y:S02]  /*7100*/  IMAD.MOV.U32 R14, RZ, RZ, R26 ;  /* 0x000000ffff0e7224 */ /* 0x000fe400078e001a */
[----:B------:R-:W-:Y:S02]  /*7110*/  IMAD.MOV.U32 R9, RZ, RZ, RZ ;  /* 0x000000ffff097224 */ /* 0x000fe400078e00ff */
[----:B------:R-:W-:Y:S01]  /*7120*/  IMAD.MOV.U32 R61, RZ, RZ, R23 ;  /* 0x000000ffff3d7224 */ /* 0x000fe200078e0017 */
[----:B------:R-:W-:Y:S06]  /*7130*/  @!P0 BRA `(.L_x_82) ;  /* 0x0000001000c08947 */ /* 0x000fec0003800000 */
[----:B------:R0:W5:Y:S01]  /*7140*/  LDG.E R62, desc[UR8][R48.64] ;  /* 0x00000008303e7981 */ /* 0x000162000c1e1900 */
[----:B------:R-:W-:Y:S01]  /*7150*/  BSSY.RECONVERGENT B2, `(.L_x_83) ;  /* 0x0000129000027945 */ /* 0x000fe20003800200 */
[----:B------:R-:W-:Y:S01]  /*7160*/  IMAD.MOV.U32 R13, RZ, RZ, RZ ;  /* 0x000000ffff0d7224 */ /* 0x000fe200078e00ff */
[----:B------:R-:W-:Y:S01]  /*7170*/  MOV R14, R26 ;  /* 0x0000001a000e7202 */ /* 0x000fe20000000f00 */
[----:B------:R-:W-:Y:S02]  /*7180*/  IMAD.MOV.U32 R60, RZ, RZ, RZ ;  /* 0x000000ffff3c7224 */ /* 0x000fe400078e00ff */
[----:B------:R-:W-:Y:S02]  /*7190*/  IMAD.MOV.U32 R12, RZ, RZ, 0x1 ;  /* 0x00000001ff0c7424 */ /* 0x000fe400078e00ff */
[----:B------:R-:W-:Y:S02]  /*71a0*/  IMAD.MOV.U32 R61, RZ, RZ, R23 ;  /* 0x000000ffff3d7224 */ /* 0x000fe400078e0017 */
[----:B0-----:R-:W-:-:S07]  /*71b0*/  IMAD.MOV.U32 R8, RZ, RZ, R24 ;  /* 0x000000ffff087224 */ /* 0x001fce00078e0018 */
.L_x_97:
[----:B-----5:R-:W-:Y:S01]  /*71c0*/  IMAD.WIDE R54, R62, 0x4, R34 ;  /* 0x000000043e367825 */ /* 0x020fe200078e0222 */
[----:B------:R-:W0:Y:S05]  /*71d0*/  LDC.64 R10, c[0x0][0x428] ;  /* 0x00010a00ff0a7b82 */ /* 0x000e2a0000000a00 */
[----:B------:R-:W2:Y:S02]  /*71e0*/  LDG.E R55, desc[UR8][R54.64] ;  /* 0x0000000836377981 */ /* 0x000ea4000c1e1900 */
[----:B--2---:R-:W-:-:S04]  /*71f0*/  IMAD.WIDE R52, R55, 0x4, R44 ;  /* 0x0000000437347825 */ /* 0x004fc800078e022c */
[----:B0-----:R-:W-:Y:S01]  /*7200*/  IMAD.WIDE R10, R55, 0x4, R10 ;  /* 0x00000004370a7825 */ /* 0x001fe200078e020a */
[----:B------:R-:W2:Y:S04]  /*7210*/  LDG.E R59, desc[UR8][R52.64+-0x4] ;  /* 0xfffffc08343b7981 */ /* 0x000ea8000c1e1900 */
[----:B------:R-:W3:Y:S01]  /*7220*/  LDG.E R58, desc[UR8][R10.64+-0x4] ;  /* 0xfffffc080a3a7981 */ /* 0x000ee2000c1e1900 */
[----:B--2---:R-:W-:-:S05]  /*7230*/  I2FP.F32.S32 R51, R59 ;  /* 0x0000003b00337245 */ /* 0x004fca0000201400 */
[----:B---3--:R-:W-:Y:S01]  /*7240*/  FADD R65, R58, R51 ;  /* 0x000000333a417221 */ /* 0x008fe20000000000 */
[----:B------:R-:W-:-:S05]  /*7250*/  IMAD.WIDE R50, R55, 0x4, R46 ;  /* 0x0000000437327825 */ /* 0x000fca00078e022e */
[----:B------:R-:W0:Y:S01]  /*7260*/  F2I.TRUNC.NTZ R65, R65 ;  /* 0x0000004100417305 */ /* 0x000e22000020f100 */
[----:B------:R-:W2:Y:S04]  /*7270*/  LDG.E R66, desc[UR8][R50.64+-0x4] ;  /* 0xfffffc0832427981 */ /* 0x000ea8000c1e1900 */
[----:B0-----:R0:W-:Y:S04]  /*7280*/  STG.E desc[UR8][R52.64+-0x4], R65 ;  /* 0xfffffc4134007986 */ /* 0x0011e8000c101908 */
[----:B------:R-:W3:Y:S01]  /*7290*/  LDG.E R54, desc[UR8][R50.64+-0x4] ;  /* 0xfffffc0832367981 */ /* 0x000ee2000c1e1900 */
[----:B------:R-:W-:Y:S01]  /*72a0*/  IMAD.WIDE R76, R14, 0x4, R70 ;  /* 0x000000040e4c7825 */ /* 0x000fe200078e0246 */
[----:B---3--:R-:W-:-:S05]  /*72b0*/  I2FP.F32.S32 R55, R54 ;  /* 0x0000003600377245 */ /* 0x008fca0000201400 */
[----:B------:R-:W-:-:S06]  /*72c0*/  FADD R55, -R58, R55 ;  /* 0x000000373a377221 */ /* 0x000fcc0000000100 */
[----:B------:R-:W1:Y:S02]  /*72d0*/  F2I.TRUNC.NTZ R55, R55 ;  /* 0x0000003700377305 */ /* 0x000e64000020f100 */
[----:B-1----:R1:W-:Y:S04]  /*72e0*/  STG.E desc[UR8][R50.64+-0x4], R55 ;  /* 0xfffffc3732007986 */ /* 0x0023e8000c101908 */
[----:B------:R-:W3:Y:S01]  /*72f0*/  LDG.E R64, desc[UR8][R76.64+0x4] ;  /* 0x000004084c407981 */ /* 0x000ee2000c1e1900 */
[----:B------:R-:W-:-:S04]  /*7300*/  IMAD.IADD R11, R15, 0x1, R62 ;  /* 0x000000010f0b7824 */ /* 0x000fc800078e023e */
[----:B------:R-:W-:-:S05]  /*7310*/  IMAD.WIDE R10, R11, 0x4, R32 ;  /* 0x000000040b0a7825 */ /* 0x000fca00078e0220 */
[----:B0-----:R-:W4:Y:S01]  /*7320*/  LDG.E R65, desc[UR8][R10.64] ;  /* 0x000000080a417981 */ /* 0x001f22000c1e1900 */
[----:B---3--:R-:W-:-:S05]  /*7330*/  IADD3 R75, PT, PT, R15, R64, RZ ;  /* 0x000000400f4b7210 */ /* 0x008fca0007ffe0ff */
[----:B------:R-:W-:-:S05]  /*7340*/  IMAD.WIDE R74, R75, 0x4, R32 ;  /* 0x000000044b4a7825 */ /* 0x000fca00078e0220 */
[----:B------:R-:W4:Y:S01]  /*7350*/  LDG.E R62, desc[UR8][R74.64] ;  /* 0x000000084a3e7981 */ /* 0x000f22000c1e1900 */
[----:B--2---:R-:W-:Y:S02]  /*7360*/  IMAD.U32 R66, R66, -0x2, RZ ;  /* 0xfffffffe42427824 */ /* 0x004fe400078e00ff */
[----:B------:R-:W-:-:S03]  /*7370*/  IMAD.SHL.U32 R59, R59, 0x2, RZ ;  /* 0x000000023b3b7824 */ /* 0x000fc600078e00ff */
[----:B-1----:R-:W-:Y:S02]  /*7380*/  I2FP.F32.S32 R51, R66 ;  /* 0x0000004200337245 */ /* 0x002fe40000201400 */
[----:B------:R-:W-:Y:S01]  /*7390*/  I2FP.F32.S32 R59, R59 ;  /* 0x0000003b003b7245 */ /* 0x000fe20000201400 */
[----:B------:R-:W-:Y:S02]  /*73a0*/  BSSY.RECONVERGENT B7, `(.L_x_84) ;  /* 0x000006e000077945 */ /* 0x000fe40003800200 */
[C---:B------:R-:W-:Y:S02]  /*73b0*/  FADD R51, R58.reuse, R51 ;  /* 0x000000333a337221 */ /* 0x040fe40000000000 */
[C---:B------:R-:W-:Y:S01]  /*73c0*/  FADD R59, R58.reuse, R59 ;  /* 0x0000003b3a3b7221 */ /* 0x040fe20000000000 */
[C---:B------:R-:W-:Y:S01]  /*73d0*/  FADD R60, R58.reuse, R60 ;  /* 0x0000003c3a3c7221 */ /* 0x040fe20000000000 */
[C---:B------:R-:W-:Y:S01]  /*73e0*/  FFMA R8, R58.reuse, R51, R8 ;  /* 0x000000333a087223 */ /* 0x040fe20000000008 */
[C---:B------:R-:W-:Y:S01]  /*73f0*/  FADD R61, -R58.reuse, R61 ;  /* 0x0000003d3a3d7221 */ /* 0x040fe20000000100 */
[----:B------:R-:W-:Y:S01]  /*7400*/  FFMA R9, R58, R59, R9 ;  /* 0x0000003b3a097223 */ /* 0x000fe20000000009 */
[----:B------:R-:W-:Y:S01]  /*7410*/  IMAD.MOV.U32 R51, RZ, RZ, R14 ;  /* 0x000000ffff337224 */ /* 0x000fe200078e000e */
[----:B------:R-:W-:Y:S01]  /*7420*/  MOV R53, R3 ;  /* 0x0000000300357202 */ /* 0x000fe20000000f00 */
[----:B------:R-:W-:-:S02]  /*7430*/  IMAD.MOV.U32 R52, RZ, RZ, R2 ;  /* 0x000000ffff347224 */ /* 0x000fc400078e0002 */
[----:B------:R-:W-:Y:S02]  /*7440*/  IMAD.MOV.U32 R54, RZ, RZ, R5 ;  /* 0x000000ffff367224 */ /* 0x000fe400078e0005 */
[----:B------:R-:W-:Y:S01]  /*7450*/  IMAD.MOV.U32 R55, RZ, RZ, R4 ;  /* 0x000000ffff377224 */ /* 0x000fe200078e0004 */
[----:B----4-:R-:W-:-:S13]  /*7460*/  FSETP.NEU.AND P0, PT, R65, R62, PT ;  /* 0x0000003e4100720b */ /* 0x010fda0003f0d000 */
[----:B------:R-:W-:Y:S05]  /*7470*/  @!P0 BRA `(.L_x_85) ;  /* 0x0000000400808947 */ /* 0x000fea0003800000 */
[----:B------:R-:W0:Y:S01]  /*7480*/  F2F.F64.F32 R10, R60 ;  /* 0x0000003c000a7310 */ /* 0x000e220000201800 */
[----:B------:R-:W-:Y:S01]  /*7490*/  UMOV UR10, 0x88e368f1 ;  /* 0x88e368f1000a7882 */ /* 0x000fe20000000000 */
[----:B------:R-:W-:Y:S01]  /*74a0*/  UMOV UR11, 0x3ee4f8b5 ;  /* 0x3ee4f8b5000b7882 */ /* 0x000fe20000000000 */
[----:B------:R-:W-:Y:S02]  /*74b0*/  IMAD.MOV.U32 R54, RZ, RZ, R5 ;  /* 0x000000ffff367224 */ /* 0x000fe400078e0005 */
[----:B------:R-:W-:-:S03]  /*74c0*/  IMAD.MOV.U32 R55, RZ, RZ, R4 ;  /* 0x000000ffff377224 */ /* 0x000fc600078e0004 */
[----:B------:R-:W1:Y:S01]  /*74d0*/  F2F.F64.F32 R52, R61 ;  /* 0x0000003d00347310 */ /* 0x000e620000201800 */
[----:B0-----:R-:W-:-:S06]  /*74e0*/  DSETP.GT.AND P0, PT, R10, UR10, PT ;  /* 0x0000000a0a007e2a */ /* 0x001fcc000bf04000 */
[----:B-1----:R-:W-:Y:S01]  /*74f0*/  DSETP.LEU.OR P0, PT, R52, UR10, !P0 ;  /* 0x0000000a34007e2a */ /* 0x002fe2000c70b400 */
[----:B------:R-:W-:Y:S01]  /*7500*/  MOV R53, R3 ;  /* 0x0000000300357202 */ /* 0x000fe20000000f00 */
[----:B------:R-:W-:-:S12]  /*7510*/  IMAD.MOV.U32 R52, RZ, RZ, R2 ;  /* 0x000000ffff347224 */ /* 0x000fd800078e0002 */
[----:B------:R-:W-:Y:S05]  /*7520*/  @P0 BRA `(.L_x_85) ;  /* 0x0000000400540947 */ /* 0x000fea0003800000 */
[----:B------:R-:W0:Y:S01]  /*7530*/  MUFU.RCP R11, R60 ;  /* 0x0000003c000b7308 */ /* 0x000e220000001000 */
[----:B------:R-:W-:Y:S07]  /*7540*/  BSSY.RECONVERGENT B8, `(.L_x_86) ;  /* 0x000000d000087945 */ /* 0x000fee0003800200 */
[----:B------:R-:W1:Y:S01]  /*7550*/  FCHK P0, R9, R60 ;  /* 0x0000003c09007302 */ /* 0x000e620000000000 */
[----:B0-----:R-:W-:-:S04]  /*7560*/  FFMA R10, -R60, R11, 1 ;  /* 0x3f8000003c0a7423 */ /* 0x001fc8000000010b */
[----:B------:R-:W-:-:S04]  /*7570*/  FFMA R10, R11, R10, R11 ;  /* 0x0000000a0b0a7223 */ /* 0x000fc8000000000b */
[----:B------:R-:W-:-:S04]  /*7580*/  FFMA R11, R9, R10, RZ ;  /* 0x0000000a090b7223 */ /* 0x000fc800000000ff */
[----:B------:R-:W-:-:S04]  /*7590*/  FFMA R52, -R60, R11, R9 ;  /* 0x0000000b3c347223 */ /* 0x000fc80000000109 */
[----:B------:R-:W-:Y:S01]  /*75a0*/  FFMA R52, R10, R52, R11 ;  /* 0x000000340a347223 */ /* 0x000fe2000000000b */
[----:B-1----:R-:W-:Y:S06]  /*75b0*/  @!P0 BRA `(.L_x_87) ;  /* 0x0000000000148947 */ /* 0x002fec0003800000 */
[----:B------:R-:W-:Y:S01]  /*75c0*/  MOV R11, R9 ;  /* 0x00000009000b7202 */ /* 0x000fe20000000f00 */
[----:B------:R-:W-:Y:S01]  /*75d0*/  IMAD.MOV.U32 R10, RZ, RZ, R60 ;  /* 0x000000ffff0a7224 */ /* 0x000fe200078e003c */
[----:B------:R-:W-:-:S07]  /*75e0*/  MOV R50, 0x7600 ;  /* 0x0000760000327802 */ /* 0x000fce0000000f00 */
[----:B------:R-:W-:Y:S05]  /*75f0*/  CALL.REL.NOINC `($__internal_0_$__cuda_sm3x_div_rn_noftz_f32_slowpath) ;  /* 0x0000006400047944 */ /* 0x000fea0003c00000 */
[----:B------:R-:W-:-:S07]  /*7600*/  IMAD.MOV.U32 R52, RZ, RZ, R10 ;  /* 0x000000ffff347224 */ /* 0x000fce00078e000a */
.L_x_87:
[----:B------:R-:W-:Y:S05]  /*7610*/  BSYNC.RECONVERGENT B8 ;  /* 0x0000000000087941 */ /* 0x000fea0003800200 */
.L_x_86:
        /* <DEDUP_REMOVED lines=9> */
[----:B------:R-:W-:Y:S01]  /*76b0*/  IMAD.MOV.U32 R11, RZ, RZ, R8 ;  /* 0x000000ffff0b7224 */ /* 0x000fe200078e0008 */
[----:B------:R-:W-:Y:S02]  /*76c0*/  MOV R10, R61 ;  /* 0x0000003d000a7202 */ /* 0x000fe40000000f00 */
[----:B------:R-:W-:-:S07]  /*76d0*/  MOV R50, 0x76f0 ;  /* 0x000076f000327802 */ /* 0x000fce0000000f00 */
[----:B------:R-:W-:Y:S05]  /*76e0*/  CALL.REL.NOINC `($__internal_0_$__cuda_sm3x_div_rn_noftz_f32_slowpath) ;  /* 0x0000006000c87944 */ /* 0x000fea0003c00000 */
.L_x_89:
[----:B------:R-:W-:Y:S05]  /*76f0*/  BSYNC.RECONVERGENT B8 ;  /* 0x0000000000087941 */ /* 0x000fea0003800200 */
.L_x_88:
[----:B------:R-:W-:-:S05]  /*7700*/  FADD R50, R10, R52 ;  /* 0x000000340a327221 */ /* 0x000fca0000000000 */
[----:B------:R-:W-:-:S13]  /*7710*/  FSETP.GT.AND P0, PT, R50, R19, PT ;  /* 0x000000133200720b */ /* 0x000fda0003f04000 */
[----:B------:R-:W-:Y:S01]  /*7720*/  @P0 FADD R10, R65, R62 ;  /* 0x0000003e410a0221 */ /* 0x000fe20000000000 */
[----:B------:R-:W-:Y:S01]  /*7730*/  @P0 IMAD.MOV.U32 R12, RZ, RZ, 0x1 ;  /* 0x00000001ff0c0424 */ /* 0x000fe200078e00ff */
[----:B------:R-:W-:Y:S01]  /*7740*/  @P0 MOV R19, R50 ;  /* 0x0000003200130202 */ /* 0x000fe20000000f00 */
[----:B------:R-:W-:Y:S02]  /*7750*/  @P0 IMAD.MOV.U32 R57, RZ, RZ, R14 ;  /* 0x000000ffff390224 */ /* 0x000fe400078e000e */
[----:B------:R-:W-:Y:S01]  /*7760*/  @P0 FMUL R56, R10, 0.5 ;  /* 0x3f0000000a380820 */ /* 0x000fe20000400000 */
[----:B------:R-:W-:Y:S01]  /*7770*/  @P0 IMAD.MOV.U32 R20, RZ, RZ, R17 ;  /* 0x000000ffff140224 */ /* 0x000fe200078e0011 */
[----:B------:R-:W-:Y:S01]  /*7780*/  @P0 MOV R55, R4 ;  /* 0x0000000400370202 */ /* 0x000fe20000000f00 */
[----:B------:R-:W-:Y:S02]  /*7790*/  @P0 IMAD.MOV.U32 R53, RZ, RZ, R3 ;  /* 0x000000ffff350224 */ /* 0x000fe400078e0003 */
[----:B------:R-:W-:-:S02]  /*77a0*/  @P0 IMAD.MOV.U32 R52, RZ, RZ, R2 ;  /* 0x000000ffff340224 */ /* 0x000fc400078e0002 */
[----:B------:R-:W-:Y:S01]  /*77b0*/  @P0 IMAD.MOV.U32 R54, RZ, RZ, R5 ;  /* 0x000000ffff360224 */ /* 0x000fe200078e0005 */
[----:B------:R-:W-:Y:S06]  /*77c0*/  @P0 BRA `(.L_x_85) ;  /* 0x0000000000ac0947 */ /* 0x000fec0003800000 */
[----:B------:R-:W-:Y:S01]  /*77d0*/  FSETP.NEU.AND P0, PT, R50, R19, PT ;  /* 0x000000133200720b */ /* 0x000fe20003f0d000 */
[----:B------:R-:W-:Y:S01]  /*77e0*/  IMAD.MOV.U32 R53, RZ, RZ, R3 ;  /* 0x000000ffff357224 */ /* 0x000fe200078e0003 */
[----:B------:R-:W-:Y:S01]  /*77f0*/  MOV R55, R4 ;  /* 0x0000000400377202 */ /* 0x000fe20000000f00 */
[----:B------:R-:W-:Y:S02]  /*7800*/  IMAD.MOV.U32 R52, RZ, RZ, R2 ;  /* 0x000000ffff347224 */ /* 0x000fe400078e0002 */
[----:B------:R-:W-:-:S08]  /*7810*/  IMAD.MOV.U32 R54, RZ, RZ, R5 ;  /* 0x000000ffff367224 */ /* 0x000fd000078e0005 */
[----:B------:R-:W-:Y:S05]  /*7820*/  @P0 BRA `(.L_x_85) ;  /* 0x0000000000940947 */ /* 0x000fea0003800000 */
[----:B------:R-:W-:Y:S01]  /*7830*/  VIADD R12, R12, 0x1 ;  /* 0x000000010c0c7836 */ /* 0x000fe20000000000 */
[----:B------:R-:W-:Y:S01]  /*7840*/  SHF.R.U32.HI R10, RZ, 0x2, R7 ;  /* 0x00000002ff0a7819 */ /* 0x000fe20000011607 */
[----:B------:R-:W-:Y:S02]  /*7850*/  VIADD R6, R6, 0x587c5 ;  /* 0x000587c506067836 */ /* 0x000fe40000000000 */
[----:B------:R-:W0:Y:S01]  /*7860*/  I2F.U32.RP R53, R12 ;  /* 0x0000000c00357306 */ /* 0x000e220000209000 */
[----:B------:R-:W-:Y:S01]  /*7870*/  LOP3.LUT R10, R10, R7, RZ, 0x3c, !PT ;  /* 0x000000070a0a7212 */ /* 0x000fe200078e3cff */
[----:B------:R-:W-:Y:S01]  /*7880*/  IMAD.MOV R55, RZ, RZ, -R12 ;  /* 0x000000ffff377224 */ /* 0x000fe200078e0a0c */
[----:B------:R-:W-:Y:S01]  /*7890*/  SHF.L.U32 R7, R3, 0x4, RZ ;  /* 0x0000000403077819 */ /* 0x000fe200000006ff */
[----:B------:R-:W-:Y:S01]  /*78a0*/  IMAD.MOV.U32 R54, RZ, RZ, R2 ;  /* 0x000000ffff367224 */ /* 0x000fe200078e0002 */
[----:B------:R-:W-:Y:S01]  /*78b0*/  ISETP.NE.U32.AND P3, PT, R12, RZ, PT ;  /* 0x000000ff0c00720c */ /* 0x000fe20003f65070 */
[----:B------:R-:W-:-:S05]  /*78c0*/  IMAD.SHL.U32 R52, R10, 0x2, RZ ;  /* 0x000000020a347824 */ /* 0x000fca00078e00ff */
[----:B------:R-:W-:Y:S01]  /*78d0*/  LOP3.LUT R52, R10, R52, R7, 0x96, !PT ;  /* 0x000000340a347212 */ /* 0x000fe200078e9607 */
[----:B------:R-:W-:Y:S01]  /*78e0*/  IMAD.MOV.U32 R10, RZ, RZ, RZ ;  /* 0x000000ffff0a7224 */ /* 0x000fe200078e00ff */
[----:B0-----:R-:W0:Y:S02]  /*78f0*/  MUFU.RCP R53, R53 ;  /* 0x0000003500357308 */ /* 0x001e240000001000 */
[----:B0-----:R-:W-:Y:S01]  /*7900*/  VIADD R11, R53, 0xffffffe ;  /* 0x0ffffffe350b7836 */ /* 0x001fe20000000000 */
[----:B------:R-:W-:Y:S01]  /*7910*/  LOP3.LUT R53, R52, R3, RZ, 0x3c, !PT ;  /* 0x0000000334357212 */ /* 0x000fe200078e3cff */
[----:B------:R-:W-:-:S04]  /*7920*/  IMAD.MOV.U32 R52, RZ, RZ, R3 ;  /* 0x000000ffff347224 */ /* 0x000fc800078e0003 */
[----:B------:R-:W0:Y:S02]  /*7930*/  F2I.FTZ.U32.TRUNC.NTZ R11, R11 ;  /* 0x0000000b000b7305 */ /* 0x000e24000021f000 */
[----:B0-----:R-:W-:Y:S02]  /*7940*/  IMAD R7, R55, R11, RZ ;  /* 0x0000000b37077224 */ /* 0x001fe400078e02ff */
[----:B------:R-:W-:Y:S02]  /*7950*/  IMAD.MOV.U32 R55, RZ, RZ, R5 ;  /* 0x000000ffff377224 */ /* 0x000fe400078e0005 */
[----:B------:R-:W-:Y:S01]  /*7960*/  IMAD.HI.U32 R10, R11, R7, R10 ;  /* 0x000000070b0a7227 */ /* 0x000fe200078e000a */
[----:B------:R-:W-:-:S05]  /*7970*/  IADD3 R7, PT, PT, R53, R6, RZ ;  /* 0x0000000635077210 */ /* 0x000fca0007ffe0ff */
[----:B------:R-:W-:-:S04]  /*7980*/  IMAD.HI.U32 R10, R10, R7, RZ ;  /* 0x000000070a0a7227 */ /* 0x000fc800078e00ff */
[----:B------:R-:W-:-:S04]  /*7990*/  IMAD.MOV R10, RZ, RZ, -R10 ;  /* 0x000000ffff0a7224 */ /* 0x000fc800078e0a0a */
[----:B------:R-:W-:-:S05]  /*79a0*/  IMAD R7, R12, R10, R7 ;  /* 0x0000000a0c077224 */ /* 0x000fca00078e0207 */
[----:B------:R-:W-:-:S13]  /*79b0*/  ISETP.GE.U32.AND P0, PT, R7, R12, PT ;  /* 0x0000000c0700720c */ /* 0x000fda0003f06070 */
[----:B------:R-:W-:-:S05]  /*79c0*/  @P0 IMAD.IADD R7, R7, 0x1, -R12 ;  /* 0x0000000107070824 */ /* 0x000fca00078e0a0c */
[----:B------:R-:W-:-:S13]  /*79d0*/  ISETP.GE.U32.AND P0, PT, R7, R12, PT ;  /* 0x0000000c0700720c */ /* 0x000fda0003f06070 */
[----:B------:R-:W-:Y:S01]  /*79e0*/  @P0 IMAD.IADD R7, R7, 0x1, -R12 ;  /* 0x0000000107070824 */ /* 0x000fe200078e0a0c */
[----:B------:R-:W-:-:S04]  /*79f0*/  @!P3 LOP3.LUT R7, RZ, R12, RZ, 0x33, !PT ;  /* 0x0000000cff07b212 */ /* 0x000fc800078e33ff */
[----:B------:R-:W-:Y:S02]  /*7a00*/  ISETP.NE.AND P0, PT, R7, RZ, PT ;  /* 0x000000ff0700720c */ /* 0x000fe40003f05270 */
[----:B------:R-:W-:-:S11]  /*7a10*/  MOV R7, R4 ;  /* 0x0000000400077202 */ /* 0x000fd60000000f00 */
[----:B------:R-:W-:Y:S01]  /*7a20*/  @!P0 FADD R62, R65, R62 ;  /* 0x0000003e413e8221 */ /* 0x000fe20000000000 */
[----:B------:R-:W-:Y:S01]  /*7a30*/  @!P0 IMAD.MOV.U32 R19, RZ, RZ, R50 ;  /* 0x000000ffff138224 */ /* 0x000fe200078e0032 */
[----:B------:R-:W-:Y:S01]  /*7a40*/  @!P0 MOV R7, R4 ;  /* 0x0000000400078202 */ /* 0x000fe20000000f00 */
[----:B------:R-:W-:Y:S02]  /*7a50*/  @!P0 IMAD.MOV.U32 R57, RZ, RZ, R14 ;  /* 0x000000ffff398224 */ /* 0x000fe400078e000e */
[----:B------:R-:W-:Y:S01]  /*7a60*/  @!P0 FMUL R56, R62, 0.5 ;  /* 0x3f0000003e388820 */ /* 0x000fe20000400000 */
[----:B------:R-:W-:-:S07]  /*7a70*/  @!P0 IMAD.MOV.U32 R20, RZ, RZ, R17 ;  /* 0x000000ffff148224 */ /* 0x000fce00078e0011 */
.L_x_85:
[----:B------:R-:W-:Y:S05]  /*7a80*/  BSYNC.RECONVERGENT B7 ;  /* 0x0000000000077941 */ /* 0x000fea0003800200 */
.L_x_84:
[----:B------:R-:W-:Y:S01]  /*7a90*/  IMAD.WIDE R64, R64, 0x4, R34 ;  /* 0x0000000440407825 */ /* 0x000fe200078e0222 */
        /* <DEDUP_REMOVED lines=8> */
[----:B------:R-:W-:-:S03]  /*7b20*/  IMAD.WIDE R10, R65, 0x4, R46 ;  /* 0x00000004410a7825 */ /* 0x000fc600078e022e */
[----:B------:R-:W0:Y:S02]  /*7b30*/  F2I.TRUNC.NTZ R67, R66 ;  /* 0x0000004200437305 */ /* 0x000e24000020f100 */
[----:B------:R-:W2:Y:S04]  /*7b40*/  LDG.E R59, desc[UR8][R10.64+-0x4] ;  /* 0xfffffc080a3b7981 */ /* 0x000ea8000c1e1900 */
[----:B0-----:R0:W-:Y:S04]  /*7b50*/  STG.E desc[UR8][R4.64+-0x4], R67 ;  /* 0xfffffc4304007986 */ /* 0x0011e8000c101908 */
[----:B------:R-:W3:Y:S02]  /*7b60*/  LDG.E R62, desc[UR8][R10.64+-0x4] ;  /* 0xfffffc080a3e7981 */ /* 0x000ee4000c1e1900 */
[----:B---3--:R-:W-:-:S05]  /*7b70*/  I2FP.F32.S32 R65, R62 ;  /* 0x0000003e00417245 */ /* 0x008fca0000201400 */
[----:B------:R-:W-:-:S04]  /*7b80*/  FADD R68, -R50, R65 ;  /* 0x0000004132447221 */ /* 0x000fc80000000100 */
[----:B------:R-:W1:Y:S02]  /*7b90*/  F2I.TRUNC.NTZ R69, R68 ;  /* 0x0000004400457305 */ /* 0x000e64000020f100 */
[----:B-1----:R1:W-:Y:S04]  /*7ba0*/  STG.E desc[UR8][R10.64+-0x4], R69 ;  /* 0xfffffc450a007986 */ /* 0x0023e8000c101908 */
[----:B------:R-:W3:Y:S04]  /*7bb0*/  LDG.E R62, desc[UR8][R76.64+0x8] ;  /* 0x000008084c3e7981 */ /* 0x000ee8000c1e1900 */
[----:B------:R-:W4:Y:S01]  /*7bc0*/  LDG.E R65, desc[UR8][R74.64] ;  /* 0x000000084a417981 */ /* 0x000f22000c1e1900 */
[----:B---3--:R-:W-:-:S05]  /*7bd0*/  IADD3 R3, PT, PT, R15, R62, RZ ;  /* 0x0000003e0f037210 */ /* 0x008fca0007ffe0ff */
[----:B------:R-:W-:-:S05]  /*7be0*/  IMAD.WIDE R2, R3, 0x4, R32 ;  /* 0x0000000403027825 */ /* 0x000fca00078e0220 */
[----:B------:R3:W4:Y:S01]  /*7bf0*/  LDG.E R64, desc[UR8][R2.64] ;  /* 0x0000000802407981 */ /* 0x000722000c1e1900 */
[----:B------:R-:W-:Y:S02]  /*7c00*/  IMAD.SHL.U32 R58, R58, 0x2, RZ ;  /* 0x000000023a3a7824 */ /* 0x000fe400078e00ff */
[----:B--2---:R-:W-:-:S03]  /*7c10*/  IMAD.U32 R59, R59, -0x2, RZ ;  /* 0xfffffffe3b3b7824 */ /* 0x004fc600078e00ff */
[----:B0-----:R-:W-:Y:S02]  /*7c20*/  I2FP.F32.S32 R5, R58 ;  /* 0x0000003a00057245 */ /* 0x001fe40000201400 */
[----:B------:R-:W-:Y:S01]  /*7c30*/  I2FP.F32.S32 R59, R59 ;  /* 0x0000003b003b7245 */ /* 0x000fe20000201400 */
[----:B------:R-:W-:Y:S02]  /*7c40*/  BSSY.RECONVERGENT B7, `(.L_x_90) ;  /* 0x0000074000077945 */ /* 0x000fe40003800200 */
[C---:B------:R-:W-:Y:S02]  /*7c50*/  FADD R5, R50.reuse, R5 ;  /* 0x0000000532057221 */ /* 0x040fe40000000000 */
[----:B------:R-:W-:Y:S01]  /*7c60*/  FADD R59, R50, R59 ;  /* 0x0000003b323b7221 */ /* 0x000fe20000000000 */
[--C-:B------:R-:W-:Y:S01]  /*7c70*/  FADD R60, R60, R50.reuse ;  /* 0x000000323c3c7221 */ /* 0x100fe20000000000 */
[C---:B------:R-:W-:Y:S01]  /*7c80*/  FFMA R9, R50.reuse, R5, R9 ;  /* 0x0000000532097223 */ /* 0x040fe20000000009 */
[----:B------:R-:W-:Y:S01]  /*7c90*/  FADD R61, R61, -R50 ;  /* 0x800000323d3d7221 */ /* 0x000fe20000000000 */
[----:B------:R-:W-:Y:S01]  /*7ca0*/  FFMA R8, R50, R59, R8 ;  /* 0x0000003b32087223 */ /* 0x000fe20000000008 */
[----:B------:R-:W-:Y:S01]  /*7cb0*/  VIADD R14, R14, 0x2 ;  /* 0x000000020e0e7836 */ /* 0x000fe20000000000 */
[----:B---3--:R-:W-:Y:S01]  /*7cc0*/  MOV R3, R53 ;  /* 0x0000003500037202 */ /* 0x008fe20000000f00 */
[----:B------:R-:W-:-:S02]  /*7cd0*/  IMAD.MOV.U32 R2, RZ, RZ, R52 ;  /* 0x000000ffff027224 */ /* 0x000fc400078e0034 */
[----:B------:R-:W-:Y:S02]  /*7ce0*/  IMAD.MOV.U32 R5, RZ, RZ, R54 ;  /* 0x000000ffff057224 */ /* 0x000fe400078e0036 */
[----:B------:R-:W-:Y:S01]  /*7cf0*/  IMAD.MOV.U32 R4, RZ, RZ, R55 ;  /* 0x000000ffff047224 */ /* 0x000fe200078e0037 */
[----:B----4-:R-:W-:-:S13]  /*7d00*/  FSETP.NEU.AND P0, PT, R65, R64, PT ;  /* 0x000000404100720b */ /* 0x010fda0003f0d000 */
[----:B-1----:R-:W-:Y:S05]  /*7d10*/  @!P0 BRA `(.L_x_91) ;  /* 0x0000000400988947 */ /* 0x002fea0003800000 */
[----:B------:R-:W0:Y:S01]  /*7d20*/  F2F.F64.F32 R2, R60 ;  /* 0x0000003c00027310 */ /* 0x000e220000201800 */
[----:B------:R-:W-:Y:S01]  /*7d30*/  UMOV UR10, 0x88e368f1 ;  /* 0x88e368f1000a7882 */ /* 0x000fe20000000000 */
[----:B------:R-:W-:-:S06]  /*7d40*/  UMOV UR11, 0x3ee4f8b5 ;  /* 0x3ee4f8b5000b7882 */ /* 0x000fcc0000000000 */
[----:B------:R-:W1:Y:S01]  /*7d50*/  F2F.F64.F32 R4, R61 ;  /* 0x0000003d00047310 */ /* 0x000e620000201800 */
[----:B0-----:R-:W-:Y:S01]  /*7d60*/  DSETP.GT.AND P0, PT, R2, UR10, PT ;  /* 0x0000000a02007e2a */ /* 0x001fe2000bf04000 */
[----:B------:R-:W-:Y:S01]  /*7d70*/  MOV R3, R53 ;  /* 0x0000003500037202 */ /* 0x000fe20000000f00 */
[----:B------:R-:W-:-:S04]  /*7d80*/  IMAD.MOV.U32 R2, RZ, RZ, R52 ;  /* 0x000000ffff027224 */ /* 0x000fc800078e0034 */
[----:B-1----:R-:W-:Y:S01]  /*7d90*/  DSETP.LEU.OR P0, PT, R4, UR10, !P0 ;  /* 0x0000000a04007e2a */ /* 0x002fe2000c70b400 */
[----:B------:R-:W-:Y:S02]  /*7da0*/  IMAD.MOV.U32 R5, RZ, RZ, R54 ;  /* 0x000000ffff057224 */ /* 0x000fe400078e0036 */
[----:B------:R-:W-:-:S11]  /*7db0*/  IMAD.MOV.U32 R4, RZ, RZ, R55 ;  /* 0x000000ffff047224 */ /* 0x000fd600078e0037 */
[----:B------:R-:W-:Y:S05]  /*7dc0*/  @P0 BRA `(.L_x_91) ;  /* 0x00000004006c0947 */ /* 0x000fea0003800000 */
[----:B------:R-:W0:Y:S01]  /*7dd0*/  MUFU.RCP R3, R60 ;  /* 0x0000003c00037308 */ /* 0x000e220000001000 */
[----:B------:R-:W-:Y:S01]  /*7de0*/  BSSY.RECONVERGENT B8, `(.L_x_92) ;  /* 0x000000e000087945 */ /* 0x000fe20003800200 */
[----:B------:R-:W-:-:S06]  /*7df0*/  IADD3 R51, PT, PT, R51, 0x1, RZ ;  /* 0x0000000133337810 */ /* 0x000fcc0007ffe0ff */
        /* <DEDUP_REMOVED lines=8> */
[----:B------:R-:W-:Y:S01]  /*7e80*/  MOV R50, 0x7eb0 ;  /* 0x00007eb000327802 */ /* 0x000fe20000000f00 */
[----:B------:R-:W-:-:S07]  /*7e90*/  IMAD.MOV.U32 R10, RZ, RZ, R60 ;  /* 0x000000ffff0a7224 */ /* 0x000fce00078e003c */
[----:B------:R-:W-:Y:S05]  /*7ea0*/  CALL.REL.NOINC `($__internal_0_$__cuda_sm3x_div_rn_noftz_f32_slowpath) ;  /* 0x0000005800d87944 */ /* 0x000fea0003c00000 */
[----:B------:R-:W-:-:S07]  /*7eb0*/  IMAD.MOV.U32 R2, RZ, RZ, R10 ;  /* 0x000000ffff027224 */ /* 0x000fce00078e000a */
.L_x_93:
[----:B------:R-:W-:Y:S05]  /*7ec0*/  BSYNC.RECONVERGENT B8 ;  /* 0x0000000000087941 */ /* 0x000fea0003800200 */
.L_x_92:
        /* <DEDUP_REMOVED lines=13> */
.L_x_95:
[----:B------:R-:W-:Y:S05]  /*7fa0*/  BSYNC.RECONVERGENT B8 ;  /* 0x0000000000087941 */ /* 0x000fea0003800200 */
.L_x_94:
[----:B------:R-:W-:-:S05]  /*7fb0*/  FADD R10, R10, R2 ;  /* 0x000000020a0a7221 */ /* 0x000fca0000000000 */
[----:B------:R-:W-:-:S13]  /*7fc0*/  FSETP.GT.AND P0, PT, R10, R19, PT ;  /* 0x000000130a00720b */ /* 0x000fda0003f04000 */
[----:B------:R-:W-:Y:S05]  /*7fd0*/  @P0 BRA `(.L_x_96) ;  /* 0x0000000000c00947 */ /* 0x000fea0003800000 */
        /* <DEDUP_REMOVED lines=11> */
[----:B------:R-:W-:Y:S01]  /*8090*/  IMAD.SHL.U32 R2, R53, 0x10, RZ ;  /* 0x0000001035027824 */ /* 0x000fe200078e00ff */
[----:B------:R-:W-:Y:S02]  /*80a0*/  IADD3 R7, PT, PT, RZ, -R12, RZ ;  /* 0x8000000cff077210 */ /* 0x000fe40007ffe0ff */
[----:B------:R-:W-:Y:S01]  /*80b0*/  ISETP.NE.U32.AND P3, PT, R12, RZ, PT ;  /* 0x000000ff0c00720c */ /* 0x000fe20003f65070 */
[----:B------:R-:W-:-:S05]  /*80c0*/  IMAD.SHL.U32 R4, R3, 0x2, RZ ;  /* 0x0000000203047824 */ /* 0x000fca00078e00ff */
[----:B------:R-:W-:Y:S01]  /*80d0*/  LOP3.LUT R2, R3, R4, R2, 0x96, !PT ;  /* 0x0000000403027212 */ /* 0x000fe200078e9602 */
[----:B------:R-:W-:Y:S01]  /*80e0*/  HFMA2 R4, -RZ, RZ, 0, 0 ;  /* 0x00000000ff047431 */ /* 0x000fe200000001ff */
[----:B0-----:R-:W0:Y:S02]  /*80f0*/  MUFU.RCP R11, R11 ;  /* 0x0000000b000b7308 */ /* 0x001e240000001000 */
[----:B------:R-:W-:Y:S01]  /*8100*/  LOP3.LUT R3, R2, R53, RZ, 0x3c, !PT ;  /* 0x0000003502037212 */ /* 0x000fe200078e3cff */
[----:B0-----:R-:W-:-:S06]  /*8110*/  VIADD R5, R11, 0xffffffe ;  /* 0x0ffffffe0b057836 */ /* 0x001fcc0000000000 */
[----:B------:R-:W0:Y:S02]  /*8120*/  F2I.FTZ.U32.TRUNC.NTZ R5, R5 ;  /* 0x0000000500057305 */ /* 0x000e24000021f000 */
[----:B0-----:R-:W-:-:S04]  /*8130*/  IMAD R7, R7, R5, RZ ;  /* 0x0000000507077224 */ /* 0x001fc800078e02ff */
[----:B------:R-:W-:Y:S01]  /*8140*/  IMAD.HI.U32 R2, R5, R7, R4 ;  /* 0x0000000705027227 */ /* 0x000fe200078e0004 */
[----:B------:R-:W-:-:S03]  /*8150*/  MOV R7, R55 ;  /* 0x0000003700077202 */ /* 0x000fc60000000f00 */
[----:B------:R-:W-:Y:S02]  /*8160*/  IMAD.IADD R5, R6, 0x1, R3 ;  /* 0x0000000106057824 */ /* 0x000fe400078e0203 */
[----:B------:R-:W-:Y:S02]  /*8170*/  IMAD.MOV.U32 R4, RZ, RZ, R54 ;  /* 0x000000ffff047224 */ /* 0x000fe400078e0036 */
[----:B------:R-:W-:-:S04]  /*8180*/  IMAD.HI.U32 R2, R2, R5, RZ ;  /* 0x0000000502027227 */ /* 0x000fc800078e00ff */
[----:B------:R-:W-:-:S04]  /*8190*/  IMAD.MOV R2, RZ, RZ, -R2 ;  /* 0x000000ffff027224 */ /* 0x000fc800078e0a02 */
[----:B------:R-:W-:Y:S02]  /*81a0*/  IMAD R5, R12, R2, R5 ;  /* 0x000000020c057224 */ /* 0x000fe400078e0205 */
[----:B------:R-:W-:-:S03]  /*81b0*/  IMAD.MOV.U32 R2, RZ, RZ, R53 ;  /* 0x000000ffff027224 */ /* 0x000fc600078e0035 */
[----:B------:R-:W-:-:S13]  /*81c0*/  ISETP.GE.U32.AND P0, PT, R5, R12, PT ;  /* 0x0000000c0500720c */ /* 0x000fda0003f06070 */
[----:B------:R-:W-:-:S05]  /*81d0*/  @P0 IMAD.IADD R5, R5, 0x1, -R12 ;  /* 0x0000000105050824 */ /* 0x000fca00078e0a0c */
[----:B------:R-:W-:-:S13]  /*81e0*/  ISETP.GE.U32.AND P0, PT, R5, R12, PT ;  /* 0x0000000c0500720c */ /* 0x000fda0003f06070 */
[----:B------:R-:W-:Y:S02]  /*81f0*/  @P0 IADD3 R5, PT, PT, -R12, R5, RZ ;  /* 0x000000050c050210 */ /* 0x000fe40007ffe1ff */
[----:B------:R-:W-:-:S04]  /*8200*/  @!P3 LOP3.LUT R5, RZ, R12, RZ, 0x33, !PT ;  /* 0x0000000cff05b212 */ /* 0x000fc800078e33ff */
[----:B------:R-:W-:Y:S01]  /*8210*/  ISETP.NE.AND P0, PT, R5, RZ, PT ;  /* 0x000000ff0500720c */ /* 0x000fe20003f05270 */
[----:B------:R-:W-:-:S12]  /*8220*/  IMAD.MOV.U32 R5, RZ, RZ, R52 ;  /* 0x000000ffff057224 */ /* 0x000fd800078e0034 */
[----:B------:R-:W-:Y:S05]  /*8230*/  @P0 BRA `(.L_x_91) ;  /* 0x0000000000500947 */ /* 0x000fea0003800000 */
[----:B------:R-:W-:Y:S01]  /*8240*/  FADD R56, R65, R64 ;  /* 0x0000004041387221 */ /* 0x000fe20000000000 */
[----:B------:R-:W-:Y:S01]  /*8250*/  IMAD.MOV.U32 R57, RZ, RZ, R51 ;  /* 0x000000ffff397224 */ /* 0x000fe200078e0033 */
[----:B------:R-:W-:Y:S01]  /*8260*/  MOV R2, R53 ;  /* 0x0000003500027202 */ /* 0x000fe20000000f00 */
[----:B------:R-:W-:Y:S02]  /*8270*/  IMAD.MOV.U32 R19, RZ, RZ, R10 ;  /* 0x000000ffff137224 */ /* 0x000fe400078e000a */
[----:B------:R-:W-:Y:S01]  /*8280*/  FMUL R56, R56, 0.5 ;  /* 0x3f00000038387820 */ /* 0x000fe20000400000 */
[----:B------:R-:W-:Y:S02]  /*8290*/  IMAD.MOV.U32 R20, RZ, RZ, R17 ;  /* 0x000000ffff147224 */ /* 0x000fe400078e0011 */
[----:B------:R-:W-:Y:S02]  /*82a0*/  IMAD.MOV.U32 R5, RZ, RZ, R52 ;  /* 0x000000ffff057224 */ /* 0x000fe400078e0034 */
[----:B------:R-:W-:-:S02]  /*82b0*/  IMAD.MOV.U32 R4, RZ, RZ, R54 ;  /* 0x000000ffff047224 */ /* 0x000fc400078e0036 */
[----:B------:R-:W-:Y:S01]  /*82c0*/  IMAD.MOV.U32 R7, RZ, RZ, R55 ;  /* 0x000000ffff077224 */ /* 0x000fe200078e0037 */
[----:B------:R-:W-:Y:S06]  /*82d0*/  BRA `(.L_x_91) ;  /* 0x0000000000287947 */ /* 0x000fec0003800000 */
.L_x_96:
[----:B------:R-:W-:Y:S01]  /*82e0*/  FADD R56, R65, R64 ;  /* 0x0000004041387221 */ /* 0x000fe20000000000 */
[----:B------:R-:W-:Y:S01]  /*82f0*/  MOV R57, R51 ;  /* 0x0000003300397202 */ /* 0x000fe20000000f00 */
[----:B------:R-:W-:Y:S01]  /*8300*/  IMAD.MOV.U32 R19, RZ, RZ, R10 ;  /* 0x000000ffff137224 */ /* 0x000fe200078e000a */
[----:B------:R-:W-:Y:S01]  /*8310*/  MOV R3, R53 ;  /* 0x0000003500037202 */ /* 0x000fe20000000f00 */
[----:B------:R-:W-:Y:S02]  /*8320*/  IMAD.MOV.U32 R12, RZ, RZ, 0x1 ;  /* 0x00000001ff0c7424 */ /* 0x000fe400078e00ff */
[----:B------:R-:W-:Y:S01]  /*8330*/  FMUL R56, R56, 0.5 ;  /* 0x3f00000038387820 */ /* 0x000fe20000400000 */
[----:B------:R-:W-:Y:S02]  /*8340*/  IMAD.MOV.U32 R20, RZ, RZ, R17 ;  /* 0x000000ffff147224 */ /* 0x000fe400078e0011 */
[----:B------:R-:W-:Y:S02]  /*8350*/  IMAD.MOV.U32 R2, RZ, RZ, R52 ;  /* 0x000000ffff027224 */ /* 0x000fe400078e0034 */
[----:B------:R-:W-:-:S02]  /*8360*/  IMAD.MOV.U32 R5, RZ, RZ, R54 ;  /* 0x000000ffff057224 */ /* 0x000fc400078e0036 */
[----:B------:R-:W-:-:S07]  /*8370*/  IMAD.MOV.U32 R4, RZ, RZ, R55 ;  /* 0x000000ffff047224 */ /* 0x000fce00078e0037 */
.L_x_91:
[----:B------:R-:W-:Y:S05]  /*8380*/  BSYNC.RECONVERGENT B7 ;  /* 0x0000000000077941 */ /* 0x000fea0003800200 */
.L_x_90:
[----:B------:R-:W-:Y:S01]  /*8390*/  IADD3 R10, PT, PT, R25, -0x1, RZ ;  /* 0xffffffff190a7810 */ /* 0x000fe20007ffe0ff */
[----:B------:R-:W-:-:S03]  /*83a0*/  VIADD R13, R13, 0x2 ;  /* 0x000000020d0d7836 */ /* 0x000fc60000000000 */
[----:B------:R-:W-:-:S04]  /*83b0*/  LOP3.LUT R10, R10, 0xfffffffe, RZ, 0xc0, !PT ;  /* 0xfffffffe0a0a7812 */ /* 0x000fc800078ec0ff */
[----:B------:R-:W-:-:S13]  /*83c0*/  ISETP.NE.AND P0, PT, R13, R10, PT ;  /* 0x0000000a0d00720c */ /* 0x000fda0003f05270 */
[----:B------:R-:W-:Y:S05]  /*83d0*/  @P0 BRA `(.L_x_97) ;  /* 0xffffffec00780947 */ /* 0x000fea000383ffff */
[----:B------:R-:W-:Y:S05]  /*83e0*/  BSYNC.RECONVERGENT B2 ;  /* 0x0000000000027941 */ /* 0x000fea0003800200 */
.L_x_83:
[----:B------:R-:W-:Y:S01]  /*83f0*/  VIADD R53, R12, 0x1 ;  /* 0x000000010c357836 */ /* 0x000fe20000000000 */
[----:B------:R-:W-:Y:S01]  /*8400*/  MOV R51, R2 ;  /* 0x0000000200337202 */ /* 0x000fe20000000f00 */
[----:B------:R-:W-:Y:S02]  /*8410*/  IMAD.MOV.U32 R52, RZ, RZ, R3 ;  /* 0x000000ffff347224 */ /* 0x000fe400078e0003 */
[----:B------:R-:W-:Y:S02]  /*8420*/  IMAD.MOV.U32 R13, RZ, RZ, R5 ;  /* 0x000000ffff0d7224 */ /* 0x000fe400078e0005 */
[----:B------:R-:W-:-:S07]  /*8430*/  IMAD.MOV.U32 R12, RZ, RZ, R4 ;  /* 0x000000ffff0c7224 */ /* 0x000fce00078e0004 */
.L_x_82:
[----:B------:R-:W-:Y:S05]  /*8440*/  BSYNC.RECONVERGENT B3 ;  /* 0x0000000000037941 */ /* 0x000fea0003800200 */
.L_x_81:
[----:B------:R-:W-:-:S04]  /*8450*/  LOP3.LUT R10, R25, 0x1, RZ, 0xc0, !PT ;  /* 0x00000001190a7812 */ /* 0x000fc800078ec0ff */
[----:B------:R-:W-:-:S13]  /*8460*/  ISETP.NE.U32.AND P0, PT, R10, 0x1, PT ;  /* 0x000000010a00780c */ /* 0x000fda0003f05070 */
[----:B------:R-:W-:Y:S05]  /*8470*/  @!P0 BRA `(.L_x_80) ;  /* 0x0000000800308947 */ /* 0x000fea0003800000 */
[----:B------:R-:W-:Y:S01]  /*8480*/  IMAD.WIDE R10, R14, 0x4, R70 ;  /* 0x000000040e0a7825 */ /* 0x000fe200078e0246 */
[----:B------:R-:W0:Y:S04]  /*8490*/  LDC.64 R2, c[0x0][0x428] ;  /* 0x00010a00ff027b82 */ /* 0x000e280000000a00 */
[----:B------:R-:W2:Y:S02]  /*84a0*/  LDG.E R64, desc[UR8][R10.64] ;  /* 0x000000080a407981 */ /* 0x000ea4000c1e1900 */
[----:B--2---:R-:W-:-:S06]  /*84b0*/  IMAD.WIDE R58, R64, 0x4, R34 ;  /* 0x00000004403a7825 */ /* 0x004fcc00078e0222 */
        /* <DEDUP_REMOVED lines=16> */
[----:B------:R-:W3:Y:S01]  /*85c0*/  LDG.E R10, desc[UR8][R10.64+0x4] ;  /* 0x000004080a0a7981 */ /* 0x000ee2000c1e1900 */
[----:B------:R-:W-:-:S04]  /*85d0*/  IMAD.IADD R55, R15, 0x1, R64 ;  /* 0x000000010f377824 */ /* 0x000fc800078e0240 */
[----:B------:R-:W-:-:S06]  /*85e0*/  IMAD.WIDE R54, R55, 0x4, R32 ;  /* 0x0000000437367825 */ /* 0x000fcc00078e0220 */
[----:B------:R-:W4:Y:S01]  /*85f0*/  LDG.E R54, desc[UR8][R54.64] ;  /* 0x0000000836367981 */ /* 0x000f22000c1e1900 */
[----:B---3--:R-:W-:-:S05]  /*8600*/  IADD3 R59, PT, PT, R15, R10, RZ ;  /* 0x0000000a0f3b7210 */ /* 0x008fca0007ffe0ff */
[----:B------:R-:W-:-:S05]  /*8610*/  IMAD.WIDE R58, R59, 0x4, R32 ;  /* 0x000000043b3a7825 */ /* 0x000fca00078e0220 */
[----:B------:R-:W4:Y:S01]  /*8620*/  LDG.E R15, desc[UR8][R58.64] ;  /* 0x000000083a0f7981 */ /* 0x000f22000c1e1900 */
[----:B------:R-:W-:Y:S02]  /*8630*/  IMAD.SHL.U32 R62, R62, 0x2, RZ ;  /* 0x000000023e3e7824 */ /* 0x000fe400078e00ff */
[----:B--2---:R-:W-:-:S03]  /*8640*/  IMAD.U32 R65, R65, -0x2, RZ ;  /* 0xfffffffe41417824 */ /* 0x004fc600078e00ff */
[----:B0-----:R-:W-:Y:S02]  /*8650*/  I2FP.F32.S32 R5, R62 ;  /* 0x0000003e00057245 */ /* 0x001fe40000201400 */
[----:B-1----:R-:W-:-:S03]  /*8660*/  I2FP.F32.S32 R3, R65 ;  /* 0x0000004100037245 */ /* 0x002fc60000201400 */
        /* <DEDUP_REMOVED lines=8> */
[----:B------:R-:W-:Y:S02]  /*86f0*/  IMAD.MOV.U32 R5, RZ, RZ, R13 ;  /* 0x000000ffff057224 */ /* 0x000fe400078e000d */
[----:B------:R-:W-:Y:S01]  /*8700*/  IMAD.MOV.U32 R4, RZ, RZ, R12 ;  /* 0x000000ffff047224 */ /* 0x000fe200078e000c */
[----:B----4-:R-:W-:-:S13]  /*8710*/  FSETP.NEU.AND P0, PT, R54, R15, PT ;  /* 0x0000000f3600720b */ /* 0x010fda0003f0d000 */
[----:B------:R-:W-:Y:S05]  /*8720*/  @!P0 BRA `(.L_x_80) ;  /* 0x0000000400848947 */ /* 0x000fea0003800000 */
[----:B------:R-:W0:Y:S01]  /*8730*/  F2F.F64.F32 R2, R10 ;  /* 0x0000000a00027310 */ /* 0x000e220000201800 */
[----:B------:R-:W-:Y:S01]  /*8740*/  UMOV UR10, 0x88e368f1 ;  /* 0x88e368f1000a7882 */ /* 0x000fe20000000000 */
[----:B------:R-:W-:-:S06]  /*8750*/  UMOV UR11, 0x3ee4f8b5 ;  /* 0x3ee4f8b5000b7882 */ /* 0x000fcc0000000000 */
[----:B------:R-:W1:Y:S01]  /*8760*/  F2F.F64.F32 R4, R9 ;  /* 0x0000000900047310 */ /* 0x000e620000201800 */
[----:B0-----:R-:W-:Y:S01]  /*8770*/  DSETP.GT.AND P0, PT, R2, UR10, PT ;  /* 0x0000000a02007e2a */ /* 0x001fe2000bf04000 */
[----:B------:R-:W-:Y:S01]  /*8780*/  IMAD.MOV.U32 R3, RZ, RZ, R52 ;  /* 0x000000ffff037224 */ /* 0x000fe200078e0034 */
[----:B------:R-:W-:-:S04]  /*8790*/  MOV R2, R51 ;  /* 0x0000003300027202 */ /* 0x000fc80000000f00 */
[----:B-1----:R-:W-:Y:S01]  /*87a0*/  DSETP.LEU.OR P0, PT, R4, UR10, !P0 ;  /* 0x0000000a04007e2a */ /* 0x002fe2000c70b400 */
[----:B------:R-:W-:Y:S02]  /*87b0*/  IMAD.MOV.U32 R5, RZ, RZ, R13 ;  /* 0x000000ffff057224 */ /* 0x000fe400078e000d */
[----:B------:R-:W-:-:S11]  /*87c0*/  IMAD.MOV.U32 R4, RZ, RZ, R12 ;  /* 0x000000ffff047224 */ /* 0x000fd600078e000c */
        /* <DEDUP_REMOVED lines=10> */
[----:B------:R-:W-:-:S07]  /*8870*/  MOV R50, 0x8890 ;  /* 0x0000889000327802 */ /* 0x000fce0000000f00 */
[----:B------:R-:W-:Y:S05]  /*8880*/  CALL.REL.NOINC `($__internal_0_$__cuda_sm3x_div_rn_noftz_f32_slowpath) ;  /* 0x0000005000607944 */ /* 0x000fea0003c00000 */
[----:B------:R-:W-:-:S07]  /*8890*/  IMAD.MOV.U32 R2, RZ, RZ, R10 ;  /* 0x000000ffff027224 */ /* 0x000fce00078e000a */
.L_x_99:
[----:B------:R-:W-:Y:S05]  /*88a0*/  BSYNC.RECONVERGENT B2 ;  /* 0x0000000000027941 */ /* 0x000fea0003800200 */
.L_x_98:
        /* <DEDUP_REMOVED lines=13> */
.L_x_101:
[----:B------:R-:W-:Y:S05]  /*8980*/  BSYNC.RECONVERGENT B2 ;  /* 0x0000000000027941 */ /* 0x000fea0003800200 */
.L_x_100:
        /* <DEDUP_REMOVED lines=9> */
[----:B------:R-:W0:Y:S01]  /*8a20*/  I2F.U32.RP R8, R53 ;  /* 0x0000003500087306 */ /* 0x000e220000209000 */
[----:B------:R-:W-:Y:S01]  /*8a30*/  SHF.R.U32.HI R2, RZ, 0x2, R7 ;  /* 0x00000002ff027819 */ /* 0x000fe20000011607 */
[----:B------:R-:W-:Y:S01]  /*8a40*/  VIADD R6, R6, 0x587c5 ;  /* 0x000587c506067836 */ /* 0x000fe20000000000 */
[----:B------:R-:W-:Y:S02]  /*8a50*/  ISETP.NE.U32.AND P3, PT, R53, RZ, PT ;  /* 0x000000ff3500720c */ /* 0x000fe40003f65070 */
[----:B------:R-:W-:Y:S02]  /*8a60*/  LOP3.LUT R3, R2, R7, RZ, 0x3c, !PT ;  /* 0x0000000702037212 */ /* 0x000fe400078e3cff */
[----:B------:R-:W-:-:S03]  /*8a70*/  SHF.L.U32 R2, R52, 0x4, RZ ;  /* 0x0000000434027819 */ /* 0x000fc600000006ff */
[C---:B------:R-:W-:Y:S01]  /*8a80*/  IMAD.SHL.U32 R7, R3.reuse, 0x2, RZ ;  /* 0x0000000203077824 */ /* 0x040fe200078e00ff */
[----:B0-----:R-:W0:Y:S04]  /*8a90*/  MUFU.RCP R8, R8 ;  /* 0x0000000800087308 */ /* 0x001e280000001000 */
[----:B------:R-:W-:-:S04]  /*8aa0*/  LOP3.LUT R3, R3, R7, R2, 0x96, !PT ;  /* 0x0000000703037212 */ /* 0x000fc800078e9602 */
[----:B------:R-:W-:-:S04]  /*8ab0*/  LOP3.LUT R3, R3, R52, RZ, 0x3c, !PT ;  /* 0x0000003403037212 */ /* 0x000fc800078e3cff */
[----:B------:R-:W-:Y:S01]  /*8ac0*/  IADD3 R2, PT, PT, R6, R3, RZ ;  /* 0x0000000306027210 */ /* 0x000fe20007ffe0ff */
[----:B0-----:R-:W-:-:S04]  /*8ad0*/  VIADD R4, R8, 0xffffffe ;  /* 0x0ffffffe08047836 */ /* 0x001fc80000000000 */
[----:B------:R0:W1:Y:S02]  /*8ae0*/  F2I.FTZ.U32.TRUNC.NTZ R5, R4 ;  /* 0x0000000400057305 */ /* 0x000064000021f000 */
[----:B0-----:R-:W-:Y:S02]  /*8af0*/  IMAD.MOV.U32 R4, RZ, RZ, RZ ;  /* 0x000000ffff047224 */ /* 0x001fe400078e00ff */
[----:B-1----:R-:W-:-:S04]  /*8b00*/  IMAD.MOV R50, RZ, RZ, -R5 ;  /* 0x000000ffff327224 */ /* 0x002fc800078e0a05 */
[----:B------:R-:W-:-:S04]  /*8b10*/  IMAD R7, R50, R53, RZ ;  /* 0x0000003532077224 */ /* 0x000fc800078e02ff */
[----:B------:R-:W-:-:S04]  /*8b20*/  IMAD.HI.U32 R5, R5, R7, R4 ;  /* 0x0000000705057227 */ /* 0x000fc800078e0004 */
[----:B------:R-:W-:Y:S02]  /*8b30*/  IMAD.MOV.U32 R4, RZ, RZ, R13 ;  /* 0x000000ffff047224 */ /* 0x000fe400078e000d */
[----:B------:R-:W-:-:S04]  /*8b40*/  IMAD.HI.U32 R5, R5, R2, RZ ;  /* 0x0000000205057227 */ /* 0x000fc800078e00ff */
[----:B------:R-:W-:Y:S02]  /*8b50*/  IMAD.MOV R5, RZ, RZ, -R5 ;  /* 0x000000ffff057224 */ /* 0x000fe400078e0a05 */
[----:B------:R-:W-:Y:S02]  /*8b60*/  IMAD.MOV.U32 R7, RZ, RZ, R12 ;  /* 0x000000ffff077224 */ /* 0x000fe400078e000c */
[----:B------:R-:W-:Y:S02]  /*8b70*/  IMAD R2, R53, R5, R2 ;  /* 0x0000000535027224 */ /* 0x000fe400078e0202 */
[----:B------:R-:W-:-:S03]  /*8b80*/  IMAD.MOV.U32 R5, RZ, RZ, R51 ;  /* 0x000000ffff057224 */ /* 0x000fc600078e0033 */
[----:B------:R-:W-:-:S13]  /*8b90*/  ISETP.GE.U32.AND P0, PT, R2, R53, PT ;  /* 0x000000350200720c */ /* 0x000fda0003f06070 */
[----:B------:R-:W-:-:S05]  /*8ba0*/  @P0 IMAD.IADD R2, R2, 0x1, -R53 ;  /* 0x0000000102020824 */ /* 0x000fca00078e0a35 */
[----:B------:R-:W-:-:S13]  /*8bb0*/  ISETP.GE.U32.AND P0, PT, R2, R53, PT ;  /* 0x000000350200720c */ /* 0x000fda0003f06070 */
[----:B------:R-:W-:Y:S01]  /*8bc0*/  @P0 IMAD.IADD R2, R2, 0x1, -R53 ;  /* 0x0000000102020824 */ /* 0x000fe200078e0a35 */
[----:B------:R-:W-:-:S04]  /*8bd0*/  @!P3 LOP3.LUT R2, RZ, R53, RZ, 0x33, !PT ;  /* 0x00000035ff02b212 */ /* 0x000fc800078e33ff */
[----:B------:R-:W-:Y:S02]  /*8be0*/  ISETP.NE.AND P0, PT, R2, RZ, PT ;  /* 0x000000ff0200720c */ /* 0x000fe40003f05270 */
[----:B------:R-:W-:-:S11]  /*8bf0*/  MOV R2, R52 ;  /* 0x0000003400027202 */ /* 0x000fd60000000f00 */
[----:B------:R-:W-:Y:S05]  /*8c00*/  @P0 BRA `(.L_x_80) ;  /* 0x00000000004c0947 */ /* 0x000fea0003800000 */
[----:B------:R-:W-:Y:S01]  /*8c10*/  FADD R15, R54, R15 ;  /* 0x0000000f360f7221 */ /* 0x000fe20000000000 */
[----:B------:R-:W-:Y:S01]  /*8c20*/  MOV R57, R14 ;  /* 0x0000000e00397202 */ /* 0x000fe20000000f00 */
[----:B------:R-:W-:Y:S01]  /*8c30*/  IMAD.MOV.U32 R19, RZ, RZ, R10 ;  /* 0x000000ffff137224 */ /* 0x000fe200078e000a */
[----:B------:R-:W-:Y:S01]  /*8c40*/  MOV R5, R51 ;  /* 0x0000003300057202 */ /* 0x000fe20000000f00 */
[----:B------:R-:W-:Y:S02]  /*8c50*/  IMAD.MOV.U32 R20, RZ, RZ, R17 ;  /* 0x000000ffff147224 */ /* 0x000fe400078e0011 */
[----:B------:R-:W-:Y:S01]  /*8c60*/  FMUL R56, R15, 0.5 ;  /* 0x3f0000000f387820 */ /* 0x000fe20000400000 */
[----:B------:R-:W-:Y:S02]  /*8c70*/  IMAD.MOV.U32 R2, RZ, RZ, R52 ;  /* 0x000000ffff027224 */ /* 0x000fe400078e0034 */
[----:B------:R-:W-:Y:S02]  /*8c80*/  IMAD.MOV.U32 R4, RZ, RZ, R13 ;  /* 0x000000ffff047224 */ /* 0x000fe400078e000d */
[----:B------:R-:W-:Y:S01]  /*8c90*/  IMAD.MOV.U32 R7, RZ, RZ, R12 ;  /* 0x000000ffff077224 */ /* 0x000fe200078e000c */
[----:B------:R-:W-:Y:S06]  /*8ca0*/  BRA `(.L_x_80) ;  /* 0x0000000000247947 */ /* 0x000fec0003800000 */
.L_x_102:
[----:B------:R-:W-:Y:S01]  /*8cb0*/  FADD R15, R54, R15 ;  /* 0x0000000f360f7221 */ /* 0x000fe20000000000 */
[----:B------:R-:W-:Y:S01]  /*8cc0*/  IMAD.MOV.U32 R57, RZ, RZ, R14 ;  /* 0x000000ffff397224 */ /* 0x000fe200078e000e */
[----:B------:R-:W-:Y:S01]  /*8cd0*/  MOV R19, R10 ;  /* 0x0000000a00137202 */ /* 0x000fe20000000f00 */
[----:B------:R-:W-:Y:S01]  /*8ce0*/  IMAD.MOV.U32 R20, RZ, RZ, R17 ;  /* 0x000000ffff147224 */ /* 0x000fe200078e0011 */
[----:B------:R-:W-:Y:S01]  /*8cf0*/  MOV R5, R13 ;  /* 0x0000000d00057202 */ /* 0x000fe20000000f00 */
[----:B------:R-:W-:Y:S02]  /*8d00*/  IMAD.MOV.U32 R3, RZ, RZ, R52 ;  /* 0x000000ffff037224 */ /* 0x000fe400078e0034 */
[----:B------:R-:W-:Y:S01]  /*8d10*/  FMUL R56, R15, 0.5 ;  /* 0x3f0000000f387820 */ /* 0x000fe20000400000 */
[----:B------:R-:W-:Y:S02]  /*8d20*/  IMAD.MOV.U32 R2, RZ, RZ, R51 ;  /* 0x000000ffff027224 */ /* 0x000fe400078e0033 */
[----:B------:R-:W-:-:S07]  /*8d30*/  IMAD.MOV.U32 R4, RZ, RZ, R12 ;  /* 0x000000ffff047224 */ /* 0x000fce00078e000c */
.L_x_80:
[----:B------:R-:W-:Y:S05]  /*8d40*/  BSYNC.RECONVERGENT B4 ;  /* 0x0000000000047941 */ /* 0x000fea0003800200 */
.L_x_79:
[----:B------:R-:W-:Y:S01]  /*8d50*/  VIADD R16, R16, 0xffffffff ;  /* 0xffffffff10107836 */ /* 0x000fe20000000000 */
[----:B------:R-:W-:Y:S06]  /*8d60*/  @P2 BRA `(.L_x_103) ;  /* 0xffffffd0002c2947 */ /* 0x000fec000383ffff */
[----:B------:R-:W-:-:S13]  /*8d70*/  FSETP.LT.AND P0, PT, R19, -1.00000000000000000000e+10, PT ;  /* 0xd01502f91300780b */ /* 0x000fda0003f01000 */
.L_x_55:
[----:B------:R-:W-:-:S13]  /*8d80*/  ISETP.EQ.OR P0, PT, R20, -0x1, P0 ;  /* 0xffffffff1400780c */ /* 0x000fda0000702670 */
[----:B01----:R-:W0:Y:S01]  /*8d90*/  @P0 LDC.64 R8, c[0x0][0x3e8] ;  /* 0x0000fa00ff080b82 */ /* 0x003e220000000a00 */
[----:B---3--:R-:W-:Y:S02]  /*8da0*/  @P0 IMAD.MOV.U32 R11, RZ, RZ, -0x1 ;  /* 0xffffffffff0b0424 */ /* 0x008fe400078e00ff */
[----:B0-----:R-:W-:-:S05]  /*8db0*/  @P0 IMAD.WIDE.U32 R8, R27, 0x4, R8 ;  /* 0x000000041b080825 */ /* 0x001fca00078e0008 */
[----:B------:R0:W-:Y:S01]  /*8dc0*/  @P0 STG.E desc[UR8][R8.64], R11 ;  /* 0x0000000b08000986 */ /* 0x0001e2000c101908 */
[----:B------:R-:W-:Y:S05]  /*8dd0*/  @P0 BRA `(.L_x_44) ;  /* 0x0000002400900947 */ /* 0x000fea0003800000 */
[----:B------:R-:W-:Y:S01]  /*8de0*/  ISETP.NE.AND P0, PT, R20, R17, PT ;  /* 0x000000111400720c */ /* 0x000fe20003f05270 */
[----:B------:R-:W-:-:S12]  /*8df0*/  BSSY.RECONVERGENT B2, `(.L_x_104) ;  /* 0x000006a000027945 */ /* 0x000fd80003800200 */
[----:B------:R-:W-:Y:S05]  /*8e00*/  @!P0 BRA `(.L_x_105) ;  /* 0x0000000400a08947 */ /* 0x000fea0003800000 */
[----:B------:R-:W-:-:S04]  /*8e10*/  LOP3.LUT R16, RZ, R26, RZ, 0x33, !PT ;  /* 0x0000001aff107212 */ /* 0x000fc800078e33ff */
[----:B------:R-:W-:-:S04]  /*8e20*/  IADD3 R16, PT, PT, R21, R16, RZ ;  /* 0x0000001015107210 */ /* 0x000fc80007ffe0ff */
[----:B------:R-:W-:-:S13]  /*8e30*/  ISETP.NE.AND P0, PT, R16, RZ, PT ;  /* 0x000000ff1000720c */ /* 0x000fda0003f05270 */
[----:B------:R-:W-:Y:S05]  /*8e40*/  @!P0 BRA `(.L_x_105) ;  /* 0x0000000400908947 */ /* 0x000fea0003800000 */
[----:B------:R-:W-:Y:S01]  /*8e50*/  ISETP.GE.AND P0, PT, R16, 0x1, PT ;  /* 0x000000011000780c */ /* 0x000fe20003f06270 */
[----:B------:R-:W-:Y:S01]  /*8e60*/  BSSY.RECONVERGENT B3, `(.L_x_106) ;  /* 0x0000056000037945 */ /* 0x000fe20003800200 */
[----:B0-----:R-:W-:Y:S02]  /*8e70*/  IMAD.MOV.U32 R8, RZ, RZ, R70 ;  /* 0x000000ffff087224 */ /* 0x001fe400078e0046 */
[----:B------:R-:W-:-:S09]  /*8e80*/  IMAD.MOV.U32 R9, RZ, RZ, R71 ;  /* 0x000000ffff097224 */ /* 0x000fd200078e0047 */
[----:B------:R-:W-:Y:S05]  /*8e90*/  @!P0 BRA `(.L_x_107) ;  /* 0x0000000400488947 */ /* 0x000fea0003800000 */
[----:B------:R-:W-:Y:S01]  /*8ea0*/  IMAD R18, R20, R0, RZ ;  /* 0x0000000014127224 */ /* 0x000fe200078e02ff */
[----:B------:R-:W-:Y:S01]  /*8eb0*/  MOV R10, R30 ;  /* 0x0000001e000a7202 */ /* 0x000fe20000000f00 */
[----:B------:R-:W-:Y:S02]  /*8ec0*/  IMAD.MOV.U32 R19, RZ, RZ, 0x1 ;  /* 0x00000001ff137424 */ /* 0x000fe400078e00ff */
[----:B------:R-:W-:Y:S02]  /*8ed0*/  IMAD.MOV.U32 R11, RZ, RZ, R31 ;  /* 0x000000ffff0b7224 */ /* 0x000fe400078e001f */
[----:B------:R-:W-:Y:S02]  /*8ee0*/  IMAD.MOV.U32 R8, RZ, RZ, R70 ;  /* 0x000000ffff087224 */ /* 0x000fe400078e0046 */
[----:B------:R-:W-:-:S07]  /*8ef0*/  IMAD.MOV.U32 R9, RZ, RZ, R71 ;  /* 0x000000ffff097224 */ /* 0x000fce00078e0047 */
.L_x_120:
[----:B------:R-:W-:Y:S01]  /*8f00*/  ISETP.GE.AND P0, PT, R25, 0x1, PT ;  /* 0x000000011900780c */ /* 0x000fe20003f06270 */
[----:B------:R-:W-:-:S12]  /*8f10*/  BSSY.RECONVERGENT B4, `(.L_x_108) ;  /* 0x0000041000047945 */ /* 0x000fd80003800200 */
[----:B01----:R-:W-:Y:S05]  /*8f20*/  @!P0 BRA `(.L_x_109) ;  /* 0x0000000000fc8947 */ /* 0x003fea0003800000 */
[----:B------:R-:W-:-:S07]  /*8f30*/  MOV R61, R26 ;  /* 0x0000001a003d7202 */ /* 0x000fce0000000f00 */
.L_x_119:
[----:B------:R-:W-:Y:S01]  /*8f40*/  IMAD.IADD R54, R61, 0x1, R19 ;  /* 0x000000013d367824 */ /* 0x000fe200078e0213 */
[----:B------:R-:W-:Y:S01]  /*8f50*/  BSSY.RECONVERGENT B5, `(.L_x_110) ;  /* 0x0000020000057945 */ /* 0x000fe20003800200 */
[----:B------:R-:W-:Y:S02]  /*8f60*/  IMAD.MOV.U32 R55, RZ, RZ, R61 ;  /* 0x000000ffff377224 */ /* 0x000fe400078e003d */
[C---:B------:R-:W-:Y:S01]  /*8f70*/  IMAD.IADD R24, R54.reuse, 0x1, R19 ;  /* 0x0000000136187824 */ /* 0x040fe200078e0213 */
[----:B------:R-:W-:Y:S02]  /*8f80*/  ISETP.GE.AND P0, PT, R54, R21, PT ;  /* 0x000000153600720c */ /* 0x000fe40003f06270 */
[-C--:B------:R-:W-:Y:S02]  /*8f90*/  VIMNMX R52, PT, PT, R21, R54.reuse, PT ;  /* 0x0000003615347248 */ /* 0x080fe40003fe0100 */
[----:B------:R-:W-:Y:S02]  /*8fa0*/  ISETP.LT.OR P0, PT, R19, 0x1, P0 ;  /* 0x000000011300780c */ /* 0x000fe40000701670 */
[----:B------:R-:W-:-:S11]  /*8fb0*/  MOV R53, R54 ;  /* 0x0000003600357202 */ /* 0x000fd60000000f00 */
[----:B01----:R-:W-:Y:S05]  /*8fc0*/  @P0 BRA `(.L_x_111) ;  /* 0x0000000000600947 */ /* 0x003fea0003800000 */
[----:B------:R-:W-:Y:S01]  /*8fd0*/  VIMNMX R60, PT, PT, R21, R24, PT ;  /* 0x00000018153c7248 */ /* 0x000fe20003fe0100 */
[----:B------:R-:W-:Y:S02]  /*8fe0*/  IMAD.MOV.U32 R55, RZ, RZ, R61 ;  /* 0x000000ffff377224 */ /* 0x000fe400078e003d */
[----:B------:R-:W-:-:S07]  /*8ff0*/  IMAD.MOV.U32 R53, RZ, RZ, R54 ;  /* 0x000000ffff357224 */ /* 0x000fce00078e0036 */
.L_x_112:
[----:B------:R-:W-:-:S04]  /*9000*/  IMAD.WIDE R50, R53, 0x4, R8 ;  /* 0x0000000435327825 */ /* 0x000fc800078e0208 */
[----:B------:R-:W-:Y:S02]  /*9010*/  IMAD.WIDE R22, R61, 0x4, R8 ;  /* 0x000000043d167825 */ /* 0x000fe400078e0208 */
[----:B------:R-:W2:Y:S04]  /*9020*/  LDG.E R51, desc[UR8][R50.64] ;  /* 0x0000000832337981 */ /* 0x000ea8000c1e1900 */
[----:B------:R-:W3:Y:S01]  /*9030*/  LDG.E R23, desc[UR8][R22.64] ;  /* 0x0000000816177981 */ /* 0x000ee2000c1e1900 */
[C---:B--2---:R-:W-:Y:S01]  /*9040*/  IADD3 R15, PT, PT, R18.reuse, R51, RZ ;  /* 0x00000033120f7210 */ /* 0x044fe20007ffe0ff */
[----:B---3--:R-:W-:-:S04]  /*9050*/  IMAD.IADD R13, R18, 0x1, R23 ;  /* 0x00000001120d7824 */ /* 0x008fc800078e0217 */
        /* <DEDUP_REMOVED lines=8> */
[----:B------:R-:W-:Y:S01]  /*90e0*/  @P0 VIADD R53, R53, 0x1 ;  /* 0x0000000135350836 */ /* 0x000fe20000000000 */
[----:B------:R0:W-:Y:S01]  /*90f0*/  @!P0 STG.E desc[UR8][R58.64], R23 ;  /* 0x000000173a008986 */ /* 0x0001e2000c101908 */
[----:B------:R-:W-:-:S03]  /*9100*/  @!P0 VIADD R61, R61, 0x1 ;  /* 0x000000013d3d8836 */ /* 0x000fc60000000000 */
[----:B------:R0:W-:Y:S01]  /*9110*/  @P0 STG.E desc[UR8][R58.64], R51 ;  /* 0x000000333a000986 */ /* 0x0001e2000c101908 */
[----:B------:R-:W-:-:S04]  /*9120*/  ISETP.GE.AND P0, PT, R53, R60, PT ;  /* 0x0000003c3500720c */ /* 0x000fc80003f06270 */
[----:B------:R-:W-:-:S13]  /*9130*/  ISETP.LT.AND P0, PT, R61, R54, !P0 ;  /* 0x000000363d00720c */ /* 0x000fda0004701270 */
[----:B0-----:R-:W-:Y:S05]  /*9140*/  @P0 BRA P1, `(.L_x_112) ;  /* 0xfffffffc00ac0947 */ /* 0x001fea000083ffff */
.L_x_111:
[----:B------:R-:W-:Y:S05]  /*9150*/  BSYNC.RECONVERGENT B5 ;  /* 0x0000000000057941 */ /* 0x000fea0003800200 */
.L_x_110:
[----:B------:R-:W-:Y:S01]  /*9160*/  ISETP.GT.AND P0, PT, R52, R61, PT ;  /* 0x0000003d3400720c */ /* 0x000fe20003f04270 */
[----:B------:R-:W-:Y:S01]  /*9170*/  BSSY.RECONVERGENT B5, `(.L_x_113) ;  /* 0x000000b000057945 */ /* 0x000fe20003800200 */
[----:B------:R-:W-:-:S11]  /*9180*/  VIMNMX R22, PT, PT, R21, R24, PT ;  /* 0x0000001815167248 */ /* 0x000fd60003fe0100 */
[----:B------:R-:W-:Y:S05]  /*9190*/  @!P0 BRA `(.L_x_114) ;  /* 0x0000000000208947 */ /* 0x000fea0003800000 */
.L_x_115:
[----:B0-----:R-:W-:-:S06]  /*91a0*/  IMAD.WIDE R14, R61, 0x4, R8 ;  /* 0x000000043d0e7825 */ /* 0x001fcc00078e0208 */
[----:B------:R-:W2:Y:S01]  /*91b0*/  LDG.E R15, desc[UR8][R14.64] ;  /* 0x000000080e0f7981 */ /* 0x000ea2000c1e1900 */
[----:B------:R-:W-:Y:S01]  /*91c0*/  IMAD.WIDE R12, R55, 0x4, R10 ;  /* 0x00000004370c7825 */ /* 0x000fe200078e020a */
[----:B------:R-:W-:-:S03]  /*91d0*/  IADD3 R61, PT, PT, R61, 0x1, RZ ;  /* 0x000000013d3d7810 */ /* 0x000fc60007ffe0ff */
[----:B------:R-:W-:Y:S01]  /*91e0*/  VIADD R55, R55, 0x1 ;  /* 0x0000000137377836 */ /* 0x000fe20000000000 */
[----:B------:R-:W-:Y:S01]  /*91f0*/  ISETP.GE.AND P0, PT, R61, R52, PT ;  /* 0x000000343d00720c */ /* 0x000fe20003f06270 */
[----:B--2---:R0:W-:-:S12]  /*9200*/  STG.E desc[UR8][R12.64], R15 ;  /* 0x0000000f0c007986 */ /* 0x0041d8000c101908 */
[----:B------:R-:W-:Y:S05]  /*9210*/  @!P0 BRA `(.L_x_115) ;  /* 0xfffffffc00e08947 */ /* 0x000fea000383ffff */
.L_x_114:
[----:B------:R-:W-:Y:S05]  /*9220*/  BSYNC.RECONVERGENT B5 ;  /* 0x0000000000057941 */ /* 0x000fea0003800200 */
.L_x_113:
[----:B------:R-:W-:Y:S01]  /*9230*/  ISETP.GT.AND P0, PT, R22, R53, PT ;  /* 0x000000351600720c */ /* 0x000fe20003f04270 */
[----:B------:R-:W-:-:S12]  /*9240*/  BSSY.RECONVERGENT B5, `(.L_x_116) ;  /* 0x000000a000057945 */ /* 0x000fd80003800200 */
[----:B------:R-:W-:Y:S05]  /*9250*/  @!P0 BRA `(.L_x_117) ;  /* 0x0000000000208947 */ /* 0x000fea0003800000 */
.L_x_118:
        /* <DEDUP_REMOVED lines=8> */
.L_x_117:
[----:B------:R-:W-:Y:S05]  /*92e0*/  BSYNC.RECONVERGENT B5 ;  /* 0x0000000000057941 */ /* 0x000fea0003800200 */
.L_x_116:
[----:B------:R-:W-:Y:S02]  /*92f0*/  ISETP.GE.AND P0, PT, R24, R21, PT ;  /* 0x000000151800720c */ /* 0x000fe40003f06270 */
[----:B------:R-:W-:-:S11]  /*9300*/  MOV R61, R24 ;  /* 0x00000018003d7202 */ /* 0x000fd60000000f00 */
[----:B------:R-:W-:Y:S05]  /*9310*/  @!P0 BRA `(.L_x_119) ;  /* 0xfffffffc00088947 */ /* 0x000fea000383ffff */
.L_x_109:
[----:B------:R-:W-:Y:S05]  /*9320*/  BSYNC.RECONVERGENT B4 ;  /* 0x0000000000047941 */ /* 0x000fea0003800200 */
.L_x_108:
[----:B------:R-:W-:Y:S01]  /*9330*/  IMAD.SHL.U32 R19, R19, 0x2, RZ ;  /* 0x0000000213137824 */ /* 0x000fe200078e00ff */
[----:B------:R-:W-:-:S04]  /*9340*/  ISETP.NE.U32.AND P0, PT, R8, R70, PT ;  /* 0x000000460800720c */ /* 0x000fc80003f05070 */
[----:B------:R-:W-:Y:S02]  /*9350*/  ISETP.GT.AND P1, PT, R19, R16, PT ;  /* 0x000000101300720c */ /* 0x000fe40003f24270 */
[----:B------:R-:W-:-:S04]  /*9360*/  ISETP.NE.AND.EX P0, PT, R9, R71, PT, P0 ;  /* 0x000000470900720c */ /* 0x000fc80003f05300 */
[----:B------:R-:W-:Y:S02]  /*9370*/  SEL R8, R30, R70, !P0 ;  /* 0x000000461e087207 */ /* 0x000fe40004000000 */
[----:B------:R-:W-:Y:S02]  /*9380*/  SEL R9, R31, R71, !P0 ;  /* 0x000000471f097207 */ /* 0x000fe40004000000 */
[----:B------:R-:W-:Y:S02]  /*9390*/  SEL R10, R70, R30, !P0 ;  /* 0x0000001e460a7207 */ /* 0x000fe40004000000 */
[----:B------:R-:W-:Y:S01]  /*93a0*/  SEL R11, R71, R31, !P0 ;  /* 0x0000001f470b7207 */ /* 0x000fe20004000000 */
[----:B------:R-:W-:Y:S06]  /*93b0*/  @!P1 BRA `(.L_x_120) ;  /* 0xfffffff800d09947 */ /* 0x000fec000383ffff */
.L_x_107:
[----:B------:R-:W-:Y:S05]  /*93c0*/  BSYNC.RECONVERGENT B3 ;  /* 0x0000000000037941 */ /* 0x000fea0003800200 */
.L_x_106:
[----:B------:R-:W-:Y:S02]  /*93d0*/  ISETP.GE.AND P1, PT, R25, 0x1, PT ;  /* 0x000000011900780c */ /* 0x000fe40003f26270 */
[----:B------:R-:W-:-:S04]  /*93e0*/  ISETP.NE.U32.AND P0, PT, R8, R30, PT ;  /* 0x0000001e0800720c */ /* 0x000fc80003f05070 */
[----:B------:R-:W-:-:S13]  /*93f0*/  ISETP.NE.OR.EX P0, PT, R9, R31, !P1, P0 ;  /* 0x0000001f0900720c */ /* 0x000fda0004f05700 */
[----:B------:R-:W-:Y:S05]  /*9400*/  @P0 BRA `(.L_x_105) ;  /* 0x0000000000200947 */ /* 0x000fea0003800000 */
[----:B01----:R-:W-:-:S07]  /*9410*/  IMAD.MOV.U32 R13, RZ, RZ, R26 ;  /* 0x000000ffff0d7224 */ /* 0x003fce00078e001a */
.L_x_121:
[----:B--2---:R-:W-:-:S06]  /*9420*/  IMAD.WIDE R8, R13, 0x4, R30 ;  /* 0x000000040d087825 */ /* 0x004fcc00078e021e */
[----:B------:R-:W2:Y:S01]  /*9430*/  LDG.E R9, desc[UR8][R8.64] ;  /* 0x0000000808097981 */ /* 0x000ea2000c1e1900 */
[----:B------:R-:W-:-:S04]  /*9440*/  IMAD.WIDE R10, R13, 0x4, R70 ;  /* 0x000000040d0a7825 */ /* 0x000fc800078e0246 */
[----:B------:R-:W-:-:S05]  /*9450*/  VIADD R13, R13, 0x1 ;  /* 0x000000010d0d7836 */ /* 0x000fca0000000000 */
[----:B------:R-:W-:Y:S01]  /*9460*/  ISETP.GE.AND P0, PT, R13, R21, PT ;  /* 0x000000150d00720c */ /* 0x000fe20003f06270 */
[----:B--2---:R2:W-:-:S12]  /*9470*/  STG.E desc[UR8][R10.64], R9 ;  /* 0x000000090a007986 */ /* 0x0045d8000c101908 */
[----:B------:R-:W-:Y:S05]  /*9480*/  @!P0 BRA `(.L_x_121) ;  /* 0xfffffffc00e48947 */ /* 0x000fea000383ffff */
.L_x_105:
[----:B------:R-:W-:Y:S05]  /*9490*/  BSYNC.RECONVERGENT B2 ;  /* 0x0000000000027941 */ /* 0x000fea0003800200 */
.L_x_104:
[----:B0-2---:R-:W0:Y:S01]  /*94a0*/  LDC.64 R8, c[0x0][0x3f8] ;  /* 0x0000fe00ff087b82 */ /* 0x005e220000000a00 */
[----:B------:R-:W-:Y:S01]  /*94b0*/  IADD3 R11, PT, PT, R28, R27, RZ ;  /* 0x0000001b1c0b7210 */ /* 0x000fe20007ffe0ff */
[----:B------:R-:W-:Y:S01]  /*94c0*/  VIADD R25, R20, 0x1 ;  /* 0x0000000114197836 */ /* 0x000fe20000000000 */
[----:B------:R-:W-:Y:S01]  /*94d0*/  IADD3 R20, PT, PT, R21, -0x1, RZ ;  /* 0xffffffff15147810 */ /* 0x000fe20007ffe0ff */
[----:B------:R-:W-:Y:S01]  /*94e0*/  IMAD.IADD R24, R57, 0x1, -R26 ;  /* 0x0000000139187824 */ /* 0x000fe200078e0a1a */
[----:B------:R-:W-:Y:S01]  /*94f0*/  MOV R59, 0xfffffffe ;  /* 0xfffffffe003b7802 */ /* 0x000fe20000000f00 */
[----:B------:R-:W-:Y:S01]  /*9500*/  IMAD.MOV.U32 R55, RZ, RZ, -0x3 ;  /* 0xfffffffdff377424 */ /* 0x000fe200078e00ff */
[----:B------:R-:W2:Y:S01]  /*9510*/  LDCU UR4, c[0x0][0x3dc] ;  /* 0x00007b80ff0477ac */ /* 0x000ea20008000800 */
[----:B-1----:R-:W1:Y:S01]  /*9520*/  LDC.64 R12, c[0x0][0x3f0] ;  /* 0x0000fc00ff0c7b82 */ /* 0x002e620000000a00 */
[----:B------:R-:W-:Y:S01]  /*9530*/  IMAD.WIDE.U32 R18, R27, 0x4, R40 ;  /* 0x000000041b127825 */ /* 0x000fe200078e0028 */
[----:B------:R-:W3:Y:S03]  /*9540*/  LDCU UR7, c[0x0][0x390] ;  /* 0x00007200ff0777ac */ /* 0x000ee60008000800 */
[----:B------:R-:W-:-:S02]  /*9550*/  VIADD R51, R24, 0x1 ;  /* 0x0000000118337836 */ /* 0x000fc40000000000 */
[----:B------:R-:W-:Y:S02]  /*9560*/  IMAD.IADD R53, R20, 0x1, -R57 ;  /* 0x0000000114357824 */ /* 0x000fe400078e0a39 */
[----:B------:R-:W-:Y:S02]  /*9570*/  VIADD R23, R57, 0x1 ;  /* 0x0000000139177836 */ /* 0x000fe40000000000 */
[----:B------:R-:W-:-:S04]  /*9580*/  IMAD.WIDE R14, R63, 0x4, R36 ;  /* 0x000000043f0e7825 */ /* 0x000fc800078e0224 */
[----:B0-----:R-:W-:-:S05]  /*9590*/  IMAD.WIDE R8, R11, 0x4, R8 ;  /* 0x000000040b087825 */ /* 0x001fca00078e0208 */
[----:B------:R0:W-:Y:S01]  /*95a0*/  STG.E desc[UR8][R8.64], R25 ;  /* 0x0000001908007986 */ /* 0x0001e2000c101908 */
[----:B-1----:R-:W-:-:S04]  /*95b0*/  IMAD.WIDE R12, R11, 0x4, R12 ;  /* 0x000000040b0c7825 */ /* 0x002fc800078e020c */
[C---:B------:R-:W-:Y:S01]  /*95c0*/  IMAD.WIDE R10, R63.reuse, 0x4, R38 ;  /* 0x000000043f0a7825 */ /* 0x040fe200078e0226 */
[----:B------:R1:W-:Y:S03]  /*95d0*/  STG.E desc[UR8][R12.64], R56 ;  /* 0x000000380c007986 */ /* 0x0003e6000c101908 */
[----:B0-----:R-:W-:Y:S01]  /*95e0*/  IMAD.WIDE R8, R63, 0x4, R40 ;  /* 0x000000043f087825 */ /* 0x001fe200078e0228 */
[----:B------:R3:W-:Y:S04]  /*95f0*/  STG.E desc[UR8][R18.64], R55 ;  /* 0x0000003712007986 */ /* 0x0007e8000c101908 */
[----:B------:R-:W-:Y:S04]  /*9600*/  STG.E desc[UR8][R10.64+0x4], R51 ;  /* 0x000004330a007986 */ /* 0x000fe8000c101908 */
[----:B------:R-:W-:Y:S04]  /*9610*/  STG.E desc[UR8][R10.64+0x8], R53 ;  /* 0x000008350a007986 */ /* 0x000fe8000c101908 */
[----:B------:R-:W-:Y:S04]  /*9620*/  STG.E desc[UR8][R14.64+0x4], R26 ;  /* 0x0000041a0e007986 */ /* 0x000fe8000c101908 */
[----:B------:R0:W-:Y:S04]  /*9630*/  STG.E desc[UR8][R14.64+0x8], R23 ;  /* 0x000008170e007986 */ /* 0x0001e8000c101908 */
[----:B------:R4:W-:Y:S04]  /*9640*/  STG.E desc[UR8][R8.64+0x4], R59 ;  /* 0x0000043b08007986 */ /* 0x0009e8000c101908 */
[----:B-1----:R-:W2:Y:S04]  /*9650*/  LDG.E R12, desc[UR8][R10.64+0x4] ;  /* 0x000004080a0c7981 */ /* 0x002ea8000c1e1900 */
[----:B------:R4:W-:Y:S01]  /*9660*/  STG.E desc[UR8][R8.64+0x8], R59 ;  /* 0x0000083b08007986 */ /* 0x0009e2000c101908 */
[----:B--2---:R-:W-:-:S04]  /*9670*/  ISETP.GT.AND P0, PT, R12, UR4, PT ;  /* 0x000000040c007c0c */ /* 0x004fc8000bf04270 */
[----:B------:R-:W-:-:S05]  /*9680*/  SEL R13, R59, 0xffffffff, P0 ;  /* 0xffffffff3b0d7807 */ /* 0x000fca0000000000 */
[----:B------:R4:W-:Y:S04]  /*9690*/  STG.E desc[UR8][R8.64+0x4], R13 ;  /* 0x0000040d08007986 */ /* 0x0009e8000c101908 */
[----:B------:R-:W2:Y:S01]  /*96a0*/  LDG.E R12, desc[UR8][R10.64+0x8] ;  /* 0x000008080a0c7981 */ /* 0x000ea2000c1e1900 */
[----:B---3--:R-:W-:Y:S01]  /*96b0*/  IMAD.U32 R19, RZ, RZ, UR7 ;  /* 0x00000007ff137e24 */ /* 0x008fe2000f8e00ff */
[----:B------:R-:W-:Y:S03]  /*96c0*/  BSSY.RECONVERGENT B2, `(.L_x_122) ;  /* 0x0000085000027945 */ /* 0x000fe60003800200 */
[----:B------:R-:W-:Y:S01]  /*96d0*/  IMAD R18, R63, R19, R19 ;  /* 0x000000133f127224 */ /* 0x000fe200078e0213 */
[----:B--2---:R-:W-:Y:S01]  /*96e0*/  ISETP.GT.AND P0, PT, R12, UR4, PT ;  /* 0x000000040c007c0c */ /* 0x004fe2000bf04270 */
[----:B------:R-:W1:Y:S03]  /*96f0*/  LDCU UR4, c[0x0][0x3d4] ;  /* 0x00007a80ff0477ac */ /* 0x000e660008000800 */
[----:B0-----:R-:W-:-:S02]  /*9700*/  SEL R15, R59, 0xffffffff, P0 ;  /* 0xffffffff3b0f7807 */ /* 0x001fc40000000000 */
[----:B------:R-:W-:-:S03]  /*9710*/  ISETP.GE.AND P0, PT, R57, R26, PT ;  /* 0x0000001a3900720c */ /* 0x000fc60003f06270 */
[----:B------:R4:W-:Y:S01]  /*9720*/  STG.E desc[UR8][R8.64+0x8], R15 ;  /* 0x0000080f08007986 */ /* 0x0009e2000c101908 */
[----:B-1----:R-:W-:-:S04]  /*9730*/  IMAD R18, R29, UR4, R18 ;  /* 0x000000041d127c24 */ /* 0x002fc8000f8e0212 */
[----:B------:R-:W-:-:S05]  /*9740*/  IMAD.IADD R16, R18, 0x1, R19 ;  /* 0x0000000112107824 */ /* 0x000fca00078e0213 */
[----:B----4-:R-:W-:Y:S05]  /*9750*/  @!P0 BRA `(.L_x_123) ;  /* 0x0000000400ec8947 */ /* 0x010fea0003800000 */
[----:B------:R-:W-:Y:S01]  /*9760*/  IMAD.IADD R25, R23, 0x1, -R26 ;  /* 0x0000000117197824 */ /* 0x000fe200078e0a1a */
[----:B------:R-:W-:Y:S01]  /*9770*/  BSSY.RECONVERGENT B3, `(.L_x_124) ;  /* 0x0000038000037945 */ /* 0x000fe20003800200 */
[----:B------:R-:W-:-:S03]  /*9780*/  MOV R22, R26 ;  /* 0x0000001a00167202 */ /* 0x000fc60000000f00 */
[----:B------:R-:W-:-:S13]  /*9790*/  LOP3.LUT P0, R25, R25, 0x3, RZ, 0xc0, !PT ;  /* 0x0000000319197812 */ /* 0x000fda000780c0ff */
[----:B------:R-:W-:Y:S05]  /*97a0*/  @!P0 BRA `(.L_x_125) ;  /* 0x0000000000d08947 */ /* 0x000fea0003800000 */
[----:B------:R-:W2:Y:S01]  /*97b0*/  LDG.E R59, desc[UR8][R48.64] ;  /* 0x00000008303b7981 */ /* 0x000ea2000c1e1900 */
[----:B------:R-:W0:Y:S08]  /*97c0*/  LDC.64 R12, c[0x0][0x420] ;  /* 0x00010800ff0c7b82 */ /* 0x000e300000000a00 */
[----:B------:R-:W1:Y:S01]  /*97d0*/  LDC.64 R14, c[0x0][0x428] ;  /* 0x00010a00ff0e7b82 */ /* 0x000e620000000a00 */
[----:B--2---:R-:W-:-:S06]  /*97e0*/  IMAD.WIDE R58, R59, 0x4, R34 ;  /* 0x000000043b3a7825 */ /* 0x004fcc00078e0222 */
[----:B------:R-:W2:Y:S01]  /*97f0*/  LDG.E R59, desc[UR8][R58.64] ;  /* 0x000000083a3b7981 */ /* 0x000ea2000c1e1900 */
[----:B------:R-:W-:Y:S02]  /*9800*/  SHF.R.S32.HI R54, RZ, 0x1f, R18 ;  /* 0x0000001fff367819 */ /* 0x000fe40000011412 */
[----:B--2---:R-:W-:Y:S01]  /*9810*/  IADD3 R22, P0, PT, R18, R59, RZ ;  /* 0x0000003b12167210 */ /* 0x004fe20007f1e0ff */
[----:B-1----:R-:W-:-:S03]  /*9820*/  IMAD.WIDE R52, R59, 0x4, R14 ;  /* 0x000000043b347825 */ /* 0x002fc600078e020e */
[----:B------:R-:W-:Y:S02]  /*9830*/  LEA.HI.X.SX32 R51, R59, R54, 0x1, P0 ;  /* 0x000000363b337211 */ /* 0x000fe400000f0eff */
[C---:B0-----:R-:W-:Y:S01]  /*9840*/  LEA R50, P0, R22.reuse, R12, 0x2 ;  /* 0x0000000c16327211 */ /* 0x041fe200078010ff */
[----:B------:R-:W2:Y:S03]  /*9850*/  LDG.E R52, desc[UR8][R52.64+-0x4] ;  /* 0xfffffc0834347981 */ /* 0x000ea6000c1e1900 */
[----:B------:R-:W-:-:S05]  /*9860*/  LEA.HI.X R51, R22, R13, R51, 0x2, P0 ;  /* 0x0000000d16337211 */ /* 0x000fca00000f1433 */
[----:B------:R-:W3:Y:S01]  /*9870*/  LDG.E R22, desc[UR8][R50.64+-0x4] ;  /* 0xfffffc0832167981 */ /* 0x000ee2000c1e1900 */
[----:B------:R-:W-:Y:S02]  /*9880*/  ISETP.NE.AND P0, PT, R25, 0x1, PT ;  /* 0x000000011900780c */ /* 0x000fe40003f05270 */
[----:B---3--:R-:W-:-:S05]  /*9890*/  I2FP.F32.S32 R55, R22 ;  /* 0x0000001600377245 */ /* 0x008fca0000201400 */
[----:B--2---:R-:W-:-:S06]  /*98a0*/  FADD R55, R52, R55 ;  /* 0x0000003734377221 */ /* 0x004fcc0000000000 */
[----:B------:R-:W0:Y:S02]  /*98b0*/  F2I.TRUNC.NTZ R55, R55 ;  /* 0x0000003700377305 */ /* 0x000e24000020f100 */
[----:B0-----:R0:W-:Y:S01]  /*98c0*/  STG.E desc[UR8][R50.64+-0x4], R55 ;  /* 0xfffffc3732007986 */ /* 0x0011e2000c101908 */
[----:B------:R-:W-:Y:S01]  /*98d0*/  VIADD R22, R26, 0x1 ;  /* 0x000000011a167836 */ /* 0x000fe20000000000 */
[----:B------:R-:W-:Y:S06]  /*98e0*/  @!P0 BRA `(.L_x_125) ;  /* 0x0000000000808947 */ /* 0x000fec0003800000 */
[----:B------:R-:W2:Y:S02]  /*98f0*/  LDG.E R59, desc[UR8][R48.64+0x4] ;  /* 0x00000408303b7981 */ /* 0x000ea4000c1e1900 */
[----:B--2---:R-:W-:-:S06]  /*9900*/  IMAD.WIDE R58, R59, 0x4, R34 ;  /* 0x000000043b3a7825 */ /* 0x004fcc00078e0222 */
[----:B------:R-:W2:Y:S02]  /*9910*/  LDG.E R59, desc[UR8][R58.64] ;  /* 0x000000083a3b7981 */ /* 0x000ea4000c1e1900 */
[----:B--2---:R-:W-:Y:S01]  /*9920*/  IADD3 R22, P0, PT, R18, R59, RZ ;  /* 0x0000003b12167210 */ /* 0x004fe20007f1e0ff */
[----:B------:R-:W-:-:S03]  /*9930*/  IMAD.WIDE R52, R59, 0x4, R14 ;  /* 0x000000043b347825 */ /* 0x000fc600078e020e */
[----:B0-----:R-:W-:Y:S02]  /*9940*/  LEA.HI.X.SX32 R51, R59, R54, 0x1, P0 ;  /* 0x000000363b337211 */ /* 0x001fe400000f0eff */
[C---:B------:R-:W-:Y:S01]  /*9950*/  LEA R50, P0, R22.reuse, R12, 0x2 ;  /* 0x0000000c16327211 */ /* 0x040fe200078010ff */
        /* <DEDUP_REMOVED lines=10> */
[----:B-1----:R-:W2:Y:S02]  /*9a00*/  LDG.E R51, desc[UR8][R48.64+0x8] ;  /* 0x0000080830337981 */ /* 0x002ea4000c1e1900 */
[----:B--2---:R-:W-:-:S06]  /*9a10*/  IMAD.WIDE R50, R51, 0x4, R34 ;  /* 0x0000000433327825 */ /* 0x004fcc00078e0222 */
[----:B------:R-:W2:Y:S02]  /*9a20*/  LDG.E R51, desc[UR8][R50.64] ;  /* 0x0000000832337981 */ /* 0x000ea4000c1e1900 */
[----:B--2---:R-:W-:Y:S01]  /*9a30*/  IADD3 R22, P0, PT, R18, R51, RZ ;  /* 0x0000003312167210 */ /* 0x004fe20007f1e0ff */
[----:B------:R-:W-:-:S03]  /*9a40*/  IMAD.WIDE R14, R51, 0x4, R14 ;  /* 0x00000004330e7825 */ /* 0x000fc600078e020e */
[----:B------:R-:W-:Y:S02]  /*9a50*/  LEA.HI.X.SX32 R54, R51, R54, 0x1, P0 ;  /* 0x0000003633367211 */ /* 0x000fe400000f0eff */
[C---:B------:R-:W-:Y:S01]  /*9a60*/  LEA R12, P0, R22.reuse, R12, 0x2 ;  /* 0x0000000c160c7211 */ /* 0x040fe200078010ff */
[----:B------:R-:W2:Y:S03]  /*9a70*/  LDG.E R14, desc[UR8][R14.64+-0x4] ;  /* 0xfffffc080e0e7981 */ /* 0x000ea6000c1e1900 */
[----:B------:R-:W-:-:S05]  /*9a80*/  LEA.HI.X R13, R22, R13, R54, 0x2, P0 ;  /* 0x0000000d160d7211 */ /* 0x000fca00000f1436 */
[----:B------:R-:W3:Y:S02]  /*9a90*/  LDG.E R22, desc[UR8][R12.64+-0x4] ;  /* 0xfffffc080c167981 */ /* 0x000ee4000c1e1900 */
[----:B---3--:R-:W-:-:S05]  /*9aa0*/  I2FP.F32.S32 R25, R22 ;  /* 0x0000001600197245 */ /* 0x008fca0000201400 */
[----:B--2---:R-:W-:-:S06]  /*9ab0*/  FADD R25, R14, R25 ;  /* 0x000000190e197221 */ /* 0x004fcc0000000000 */
[----:B------:R-:W0:Y:S02]  /*9ac0*/  F2I.TRUNC.NTZ R25, R25 ;  /* 0x0000001900197305 */ /* 0x000e24000020f100 */
[----:B0-----:R2:W-:Y:S01]  /*9ad0*/  STG.E desc[UR8][R12.64+-0x4], R25 ;  /* 0xfffffc190c007986 */ /* 0x0015e2000c101908 */
[----:B------:R-:W-:-:S07]  /*9ae0*/  VIADD R22, R26, 0x3 ;  /* 0x000000031a167836 */ /* 0x000fce0000000000 */
.L_x_125:
[----:B------:R-:W-:Y:S05]  /*9af0*/  BSYNC.RECONVERGENT B3 ;  /* 0x0000000000037941 */ /* 0x000fea0003800200 */
.L_x_124:
[----:B------:R-:W-:-:S13]  /*9b00*/  ISETP.GE.U32.AND P0, PT, R24, 0x3, PT ;  /* 0x000000031800780c */ /* 0x000fda0003f06070 */
[----:B------:R-:W-:Y:S05]  /*9b10*/  @!P0 BRA `(.L_x_123) ;  /* 0x0000000000fc8947 */ /* 0x000fea0003800000 */
[----:B------:R-:W-:-:S07]  /*9b20*/  SHF.R.S32.HI R24, RZ, 0x1f, R18 ;  /* 0x0000001fff187819 */ /* 0x000fce0000011412 */
.L_x_126:
[----:B------:R-:W-:Y:S01]  /*9b30*/  IMAD.WIDE R14, R22, 0x4, R70 ;  /* 0x00000004160e7825 */ /* 0x000fe200078e0246 */
[----:B---3--:R-:W3:Y:S01]  /*9b40*/  LDCU.64 UR10, c[0x0][0x420] ;  /* 0x00008400ff0a77ac */ /* 0x008ee20008000a00 */
[----:B--2---:R-:W2:Y:S03]  /*9b50*/  LDC.64 R12, c[0x0][0x428] ;  /* 0x00010a00ff0c7b82 */ /* 0x004ea60000000a00 */
[----:B01----:R-:W4:Y:S02]  /*9b60*/  LDG.E R51, desc[UR8][R14.64] ;  /* 0x000000080e337981 */ /* 0x003f24000c1e1900 */
[----:B----4-:R-:W-:-:S06]  /*9b70*/  IMAD.WIDE R50, R51, 0x4, R34 ;  /* 0x0000000433327825 */ /* 0x010fcc00078e0222 */
[----:B------:R-:W4:Y:S02]  /*9b80*/  LDG.E R51, desc[UR8][R50.64] ;  /* 0x0000000832337981 */ /* 0x000f24000c1e1900 */
[----:B----4-:R-:W-:Y:S01]  /*9b90*/  IADD3 R25, P0, PT, R18, R51, RZ ;  /* 0x0000003312197210 */ /* 0x010fe20007f1e0ff */
[----:B--2---:R-:W-:-:S03]  /*9ba0*/  IMAD.WIDE R52, R51, 0x4, R12 ;  /* 0x0000000433347825 */ /* 0x004fc600078e020c */
[----:B------:R-:W-:Y:S02]  /*9bb0*/  LEA.HI.X.SX32 R26, R51, R24, 0x1, P0 ;  /* 0x00000018331a7211 */ /* 0x000fe400000f0eff */
[C---:B---3--:R-:W-:Y:S01]  /*9bc0*/  LEA R48, P0, R25.reuse, UR10, 0x2 ;  /* 0x0000000a19307c11 */ /* 0x048fe2000f8010ff */
[----:B------:R-:W2:Y:S03]  /*9bd0*/  LDG.E R52, desc[UR8][R52.64+-0x4] ;  /* 0xfffffc0834347981 */ /* 0x000ea6000c1e1900 */
[----:B------:R-:W-:-:S05]  /*9be0*/  LEA.HI.X R49, R25, UR11, R26, 0x2, P0 ;  /* 0x0000000b19317c11 */ /* 0x000fca00080f141a */
[----:B------:R-:W3:Y:S02]  /*9bf0*/  LDG.E R25, desc[UR8][R48.64+-0x4] ;  /* 0xfffffc0830197981 */ /* 0x000ee4000c1e1900 */
[----:B---3--:R-:W-:-:S05]  /*9c00*/  I2FP.F32.S32 R25, R25 ;  /* 0x0000001900197245 */ /* 0x008fca0000201400 */
[----:B--2---:R-:W-:-:S06]  /*9c10*/  FADD R25, R52, R25 ;  /* 0x0000001934197221 */ /* 0x004fcc0000000000 */
[----:B------:R-:W0:Y:S02]  /*9c20*/  F2I.TRUNC.NTZ R25, R25 ;  /* 0x0000001900197305 */ /* 0x000e24000020f100 */
[----:B0-----:R0:W-:Y:S04]  /*9c30*/  STG.E desc[UR8][R48.64+-0x4], R25 ;  /* 0xfffffc1930007986 */ /* 0x0011e8000c101908 */
[----:B------:R-:W2:Y:S02]  /*9c40*/  LDG.E R55, desc[UR8][R14.64+0x4] ;  /* 0x000004080e377981 */ /* 0x000ea4000c1e1900 */
[----:B--2---:R-:W-:-:S06]  /*9c50*/  IMAD.WIDE R54, R55, 0x4, R34 ;  /* 0x0000000437367825 */ /* 0x004fcc00078e0222 */
[----:B------:R-:W2:Y:S02]  /*9c60*/  LDG.E R55, desc[UR8][R54.64] ;  /* 0x0000000836377981 */ /* 0x000ea4000c1e1900 */
[----:B--2---:R-:W-:-:S04]  /*9c70*/  IADD3 R26, P0, PT, R18, R55, RZ ;  /* 0x00000037121a7210 */ /* 0x004fc80007f1e0ff */
[----:B------:R-:W-:Y:S02]  /*9c80*/  LEA.HI.X.SX32 R51, R55, R24, 0x1, P0 ;  /* 0x0000001837337211 */ /* 0x000fe400000f0eff */
[----:B------:R-:W-:-:S04]  /*9c90*/  LEA R50, P0, R26, UR10, 0x2 ;  /* 0x0000000a1a327c11 */ /* 0x000fc8000f8010ff */
[----:B------:R-:W-:Y:S01]  /*9ca0*/  LEA.HI.X R51, R26, UR11, R51, 0x2, P0 ;  /* 0x0000000b1a337c11 */ /* 0x000fe200080f1433 */
[----:B------:R-:W-:-:S04]  /*9cb0*/  IMAD.WIDE R52, R55, 0x4, R12 ;  /* 0x0000000437347825 */ /* 0x000fc800078e020c */
[----:B------:R-:W0:Y:S04]  /*9cc0*/  LDG.E R26, desc[UR8][R50.64+-0x4] ;  /* 0xfffffc08321a7981 */ /* 0x000e28000c1e1900 */
[----:B------:R-:W2:Y:S01]  /*9cd0*/  LDG.E R52, desc[UR8][R52.64+-0x4] ;  /* 0xfffffc0834347981 */ /* 0x000ea2000c1e1900 */
[----:B0-----:R-:W-:-:S05]  /*9ce0*/  I2FP.F32.S32 R25, R26 ;  /* 0x0000001a00197245 */ /* 0x001fca0000201400 */
        /* <DEDUP_REMOVED lines=27> */
[----:B------:R-:W-:-:S04]  /*9ea0*/  IADD3 R22, PT, PT, R22, 0x4, RZ ;  /* 0x0000000416167810 */ /* 0x000fc80007ffe0ff */
[----:B------:R-:W-:Y:S02]  /*9eb0*/  ISETP.NE.AND P0, PT, R22, R23, PT ;  /* 0x000000171600720c */ /* 0x000fe40003f05270 */
[----:B0-----:R-:W-:-:S05]  /*9ec0*/  I2FP.F32.S32 R25, R26 ;  /* 0x0000001a00197245 */ /* 0x001fca0000201400 */
[----:B--2---:R-:W-:-:S06]  /*9ed0*/  FADD R25, R12, R25 ;  /* 0x000000190c197221 */ /* 0x004fcc0000000000 */
[----:B------:R-:W0:Y:S02]  /*9ee0*/  F2I.TRUNC.NTZ R25, R25 ;  /* 0x0000001900197305 */ /* 0x000e24000020f100 */
[----:B0-----:R3:W-:Y:S01]  /*9ef0*/  STG.E desc[UR8][R50.64+-0x4], R25 ;  /* 0xfffffc1932007986 */ /* 0x0017e2000c101908 */
[----:B------:R-:W-:Y:S05]  /*9f00*/  @P0 BRA `(.L_x_126) ;  /* 0xfffffffc00080947 */ /* 0x000fea000383ffff */
.L_x_123:
[----:B------:R-:W-:Y:S05]  /*9f10*/  BSYNC.RECONVERGENT B2 ;  /* 0x0000000000027941 */ /* 0x000fea0003800200 */
.L_x_122:
[----:B------:R-:W-:Y:S01]  /*9f20*/  ISETP.GT.AND P0, PT, R20, R57, PT ;  /* 0x000000391400720c */ /* 0x000fe20003f04270 */
[----:B------:R-:W-:-:S12]  /*9f30*/  BSSY.RECONVERGENT B2, `(.L_x_127) ;  /* 0x0000080000027945 */ /* 0x000fd80003800200 */
[----:B------:R-:W-:Y:S05]  /*9f40*/  @!P0 BRA `(.L_x_128) ;  /* 0x0000000400f88947 */ /* 0x000fea0003800000 */
[----:B--2---:R-:W-:Y:S01]  /*9f50*/  LOP3.LUT R12, RZ, R57, RZ, 0x33, !PT ;  /* 0x00000039ff0c7212 */ /* 0x004fe200078e33ff */
[----:B------:R-:W-:Y:S01]  /*9f60*/  BSSY.RECONVERGENT B3, `(.L_x_129) ;  /* 0x000003a000037945 */ /* 0x000fe20003800200 */
[----:B------:R-:W-:-:S03]  /*9f70*/  IMAD.MOV.U32 R49, RZ, RZ, R57 ;  /* 0x000000ffff317224 */ /* 0x000fc600078e0039 */
[----:B------:R-:W-:-:S05]  /*9f80*/  IMAD.IADD R12, R21, 0x1, R12 ;  /* 0x00000001150c7824 */ /* 0x000fca00078e020c */
[----:B------:R-:W-:-:S13]  /*9f90*/  LOP3.LUT P0, R26, R12, 0x3, RZ, 0xc0, !PT ;  /* 0x000000030c1a7812 */ /* 0x000fda000780c0ff */
[----:B------:R-:W-:Y:S05]  /*9fa0*/  @!P0 BRA `(.L_x_130) ;  /* 0x0000000000d48947 */ /* 0x000fea0003800000 */
[----:B------:R-:W-:Y:S01]  /*9fb0*/  IMAD.WIDE R12, R57, 0x4, R70 ;  /* 0x00000004390c7825 */ /* 0x000fe200078e0246 */
[----:B------:R-:W2:Y:S04]  /*9fc0*/  LDC.64 R14, c[0x0][0x420] ;  /* 0x00010800ff0e7b82 */ /* 0x000ea80000000a00 */
[----:B------:R-:W4:Y:S04]  /*9fd0*/  LDG.E R53, desc[UR8][R12.64+0x4] ;  /* 0x000004080c357981 */ /* 0x000f28000c1e1900 */
[----:B---3--:R-:W0:Y:S01]  /*9fe0*/  LDC.64 R24, c[0x0][0x428] ;  /* 0x00010a00ff187b82 */ /* 0x008e220000000a00 */
[----:B----4-:R-:W-:-:S06]  /*9ff0*/  IMAD.WIDE R52, R53, 0x4, R34 ;  /* 0x0000000435347825 */ /* 0x010fcc00078e0222 */
[----:B------:R-:W3:Y:S01]  /*a000*/  LDG.E R53, desc[UR8][R52.64] ;  /* 0x0000000834357981 */ /* 0x000ee2000c1e1900 */
[----:B------:R-:W-:Y:S02]  /*a010*/  SHF.R.S32.HI R48, RZ, 0x1f, R16 ;  /* 0x0000001fff307819 */ /* 0x000fe40000011410 */
[----:B---3--:R-:W-:Y:S01]  /*a020*/  IADD3 R22, P0, PT, R16, R53, RZ ;  /* 0x0000003510167210 */ /* 0x008fe20007f1e0ff */
[----:B01----:R-:W-:-:S03]  /*a030*/  IMAD.WIDE R54, R53, 0x4, R24 ;  /* 0x0000000435367825 */ /* 0x003fc600078e0218 */
[----:B------:R-:W-:Y:S02]  /*a040*/  LEA.HI.X.SX32 R49, R53, R48, 0x1, P0 ;  /* 0x0000003035317211 */ /* 0x000fe400000f0eff */
[C---:B--2---:R-:W-:Y:S01]  /*a050*/  LEA R50, P0, R22.reuse, R14, 0x2 ;  /* 0x0000000e16327211 */ /* 0x044fe200078010ff */
[----:B------:R-:W2:Y:S03]  /*a060*/  LDG.E R54, desc[UR8][R54.64+-0x4] ;  /* 0xfffffc0836367981 */ /* 0x000ea6000c1e1900 */
[----:B------:R-:W-:-:S05]  /*a070*/  LEA.HI.X R51, R22, R15, R49, 0x2, P0 ;  /* 0x0000000f16337211 */ /* 0x000fca00000f1431 */
[----:B------:R-:W3:Y:S01]  /*a080*/  LDG.E R22, desc[UR8][R50.64+-0x4] ;  /* 0xfffffc0832167981 */ /* 0x000ee2000c1e1900 */
[----:B------:R-:W-:Y:S02]  /*a090*/  ISETP.NE.AND P0, PT, R26, 0x1, PT ;  /* 0x000000011a00780c */ /* 0x000fe40003f05270 */
[----:B---3--:R-:W-:-:S05]  /*a0a0*/  I2FP.F32.S32 R49, R22 ;  /* 0x0000001600317245 */ /* 0x008fca0000201400 */
[----:B--2---:R-:W-:-:S04]  /*a0b0*/  FADD R22, R54, R49 ;  /* 0x0000003136167221 */ /* 0x004fc80000000000 */
[----:B------:R-:W0:Y:S02]  /*a0c0*/  F2I.TRUNC.NTZ R53, R22 ;  /* 0x0000001600357305 */ /* 0x000e24000020f100 */
[----:B0-----:R2:W-:Y:S01]  /*a0d0*/  STG.E desc[UR8][R50.64+-0x4], R53 ;  /* 0xfffffc3532007986 */ /* 0x0015e2000c101908 */
[----:B------:R-:W-:Y:S01]  /*a0e0*/  IMAD.MOV.U32 R49, RZ, RZ, R23 ;  /* 0x000000ffff317224 */ /* 0x000fe200078e0017 */
[----:B------:R-:W-:Y:S06]  /*a0f0*/  @!P0 BRA `(.L_x_130) ;  /* 0x0000000000808947 */ /* 0x000fec0003800000 */
[----:B--2---:R-:W2:Y:S02]  /*a100*/  LDG.E R51, desc[UR8][R12.64+0x8] ;  /* 0x000008080c337981 */ /* 0x004ea4000c1e1900 */
[----:B--2---:R-:W-:-:S06]  /*a110*/  IMAD.WIDE R50, R51, 0x4, R34 ;  /* 0x0000000433327825 */ /* 0x004fcc00078e0222 */
[----:B------:R-:W2:Y:S02]  /*a120*/  LDG.E R51, desc[UR8][R50.64] ;  /* 0x0000000832337981 */ /* 0x000ea4000c1e1900 */
[----:B--2---:R-:W-:-:S04]  /*a130*/  IADD3 R23, P0, PT, R16, R51, RZ ;  /* 0x0000003310177210 */ /* 0x004fc80007f1e0ff */
[----:B------:R-:W-:Y:S02]  /*a140*/  LEA.HI.X.SX32 R52, R51, R48, 0x1, P0 ;  /* 0x0000003033347211 */ /* 0x000fe400000f0eff */
[----:B------:R-:W-:-:S04]  /*a150*/  LEA R22, P0, R23, R14, 0x2 ;  /* 0x0000000e17167211 */ /* 0x000fc800078010ff */
[----:B------:R-:W-:Y:S01]  /*a160*/  LEA.HI.X R23, R23, R15, R52, 0x2, P0 ;  /* 0x0000000f17177211 */ /* 0x000fe200000f1434 */
[----:B------:R-:W-:-:S04]  /*a170*/  IMAD.WIDE R52, R51, 0x4, R24 ;  /* 0x0000000433347825 */ /* 0x000fc800078e0218 */
[----:B------:R-:W2:Y:S04]  /*a180*/  LDG.E R49, desc[UR8][R22.64+-0x4] ;  /* 0xfffffc0816317981 */ /* 0x000ea8000c1e1900 */
[----:B------:R-:W3:Y:S01]  /*a190*/  LDG.E R52, desc[UR8][R52.64+-0x4] ;  /* 0xfffffc0834347981 */ /* 0x000ee2000c1e1900 */
[----:B------:R-:W-:Y:S02]  /*a1a0*/  ISETP.NE.AND P0, PT, R26, 0x2, PT ;  /* 0x000000021a00780c */ /* 0x000fe40003f05270 */
[----:B--2---:R-:W-:-:S05]  /*a1b0*/  I2FP.F32.S32 R49, R49 ;  /* 0x0000003100317245 */ /* 0x004fca0000201400 */
[----:B---3--:R-:W-:Y:S01]  /*a1c0*/  FADD R54, R52, R49 ;  /* 0x0000003134367221 */ /* 0x008fe20000000000 */
[----:B------:R-:W-:-:S03]  /*a1d0*/  IADD3 R49, PT, PT, R57, 0x2, RZ ;  /* 0x0000000239317810 */ /* 0x000fc60007ffe0ff */
[----:B------:R-:W0:Y:S02]  /*a1e0*/  F2I.TRUNC.NTZ R55, R54 ;  /* 0x0000003600377305 */ /* 0x000e24000020f100 */
[----:B0-----:R4:W-:Y:S01]  /*a1f0*/  STG.E desc[UR8][R22.64+-0x4], R55 ;  /* 0xfffffc3716007986 */ /* 0x0019e2000c101908 */
[----:B------:R-:W-:Y:S05]  /*a200*/  @!P0 BRA `(.L_x_130) ;  /* 0x00000000003c8947 */ /* 0x000fea0003800000 */
[----:B----4-:R-:W2:Y:S02]  /*a210*/  LDG.E R23, desc[UR8][R12.64+0xc] ;  /* 0x00000c080c177981 */ /* 0x010ea4000c1e1900 */
        /* <DEDUP_REMOVED lines=10> */
[----:B--2---:R-:W-:-:S04]  /*a2c0*/  FADD R12, R24, R49 ;  /* 0x00000031180c7221 */ /* 0x004fc80000000000 */
[----:B------:R-:W0:Y:S02]  /*a2d0*/  F2I.TRUNC.NTZ R13, R12 ;  /* 0x0000000c000d7305 */ /* 0x000e24000020f100 */
[----:B0-----:R0:W-:Y:S01]  /*a2e0*/  STG.E desc[UR8][R14.64+-0x4], R13 ;  /* 0xfffffc0d0e007986 */ /* 0x0011e2000c101908 */
[----:B------:R-:W-:-:S07]  /*a2f0*/  VIADD R49, R57, 0x3 ;  /* 0x0000000339317836 */ /* 0x000fce0000000000 */
.L_x_130:
[----:B------:R-:W-:Y:S05]  /*a300*/  BSYNC.RECONVERGENT B3 ;  /* 0x0000000000037941 */ /* 0x000fea0003800200 */
.L_x_129:
[----:B------:R-:W-:-:S04]  /*a310*/  IADD3 R21, PT, PT, -R57, -0x2, R21 ;  /* 0xfffffffe39157810 */ /* 0x000fc80007ffe115 */
[----:B------:R-:W-:-:S13]  /*a320*/  ISETP.GE.U32.AND P0, PT, R21, 0x3, PT ;  /* 0x000000031500780c */ /* 0x000fda0003f06070 */
[----:B------:R-:W-:Y:S05]  /*a330*/  @!P0 BRA `(.L_x_128) ;  /* 0x0000000000fc8947 */ /* 0x000fea0003800000 */
[----:B------:R-:W-:-:S07]  /*a340*/  SHF.R.S32.HI R21, RZ, 0x1f, R16 ;  /* 0x0000001fff157819 */ /* 0x000fce0000011410 */
.L_x_131:
[----:B0-----:R-:W-:Y:S01]  /*a350*/  IMAD.WIDE R14, R49, 0x4, R70 ;  /* 0x00000004310e7825 */ /* 0x001fe200078e0246 */
[----:B------:R-:W0:Y:S01]  /*a360*/  LDCU.64 UR10, c[0x0][0x420] ;  /* 0x00008400ff0a77ac */ /* 0x000e220008000a00 */
[----:B------:R-:W1:Y:S03]  /*a370*/  LDC.64 R12, c[0x0][0x428] ;  /* 0x00010a00ff0c7b82 */ /* 0x000e660000000a00 */
[----:B---3--:R-:W3:Y:S02]  /*a380*/  LDG.E R25, desc[UR8][R14.64+0x4] ;  /* 0x000004080e197981 */ /* 0x008ee4000c1e1900 */
[----:B---3--:R-:W-:-:S06]  /*a390*/  IMAD.WIDE R24, R25, 0x4, R34 ;  /* 0x0000000419187825 */ /* 0x008fcc00078e0222 */
[----:B------:R-:W4:Y:S02]  /*a3a0*/  LDG.E R25, desc[UR8][R24.64] ;  /* 0x0000000818197981 */ /* 0x000f24000c1e1900 */
[----:B----4-:R-:W-:Y:S01]  /*a3b0*/  IADD3 R23, P0, PT, R16, R25, RZ ;  /* 0x0000001910177210 */ /* 0x010fe20007f1e0ff */
[----:B-12---:R-:W-:-:S03]  /*a3c0*/  IMAD.WIDE R50, R25, 0x4, R12 ;  /* 0x0000000419327825 */ /* 0x006fc600078e020c */
[----:B------:R-:W-:Y:S02]  /*a3d0*/  LEA.HI.X.SX32 R26, R25, R21, 0x1, P0 ;  /* 0x00000015191a7211 */ /* 0x000fe400000f0eff */
[C---:B0-----:R-:W-:Y:S01]  /*a3e0*/  LEA R22, P0, R23.reuse, UR10, 0x2 ;  /* 0x0000000a17167c11 */ /* 0x041fe2000f8010ff */
[----:B------:R-:W2:Y:S03]  /*a3f0*/  LDG.E R50, desc[UR8][R50.64+-0x4] ;  /* 0xfffffc0832327981 */ /* 0x000ea6000c1e1900 */
[----:B------:R-:W-:-:S05]  /*a400*/  LEA.HI.X R23, R23, UR11, R26, 0x2, P0 ;  /* 0x0000000b17177c11 */ /* 0x000fca00080f141a */
[----:B------:R-:W3:Y:S02]  /*a410*/  LDG.E R26, desc[UR8][R22.64+-0x4] ;  /* 0xfffffc08161a7981 */ /* 0x000ee4000c1e1900 */
[----:B---3--:R-:W-:-:S05]  /*a420*/  I2FP.F32.S32 R53, R26 ;  /* 0x0000001a00357245 */ /* 0x008fca0000201400 */
[----:B--2---:R-:W-:-:S04]  /*a430*/  FADD R26, R50, R53 ;  /* 0x00000035321a7221 */ /* 0x004fc80000000000 */
        /* <DEDUP_REMOVED lines=40> */
[----:B------:R-:W-:-:S05]  /*a6c0*/  VIADD R49, R49, 0x4 ;  /* 0x0000000431317836 */ /* 0x000fca0000000000 */
[----:B------:R-:W-:Y:S02]  /*a6d0*/  ISETP.NE.AND P0, PT, R49, R20, PT ;  /* 0x000000143100720c */ /* 0x000fe40003f05270 */
[----:B0-----:R-:W-:-:S05]  /*a6e0*/  I2FP.F32.S32 R23, R48 ;  /* 0x0000003000177245 */ /* 0x001fca0000201400 */
[----:B--2---:R-:W-:-:S06]  /*a6f0*/  FADD R23, R12, R23 ;  /* 0x000000170c177221 */ /* 0x004fcc0000000000 */
[----:B------:R-:W0:Y:S02]  /*a700*/  F2I.TRUNC.NTZ R23, R23 ;  /* 0x0000001700177305 */ /* 0x000e24000020f100 */
[----:B0-----:R0:W-:Y:S01]  /*a710*/  STG.E desc[UR8][R24.64+-0x4], R23 ;  /* 0xfffffc1718007986 */ /* 0x0011e2000c101908 */
[----:B------:R-:W-:Y:S05]  /*a720*/  @P0 BRA `(.L_x_131) ;  /* 0xfffffffc00080947 */ /* 0x000fea000383ffff */
.L_x_128:
[----:B------:R-:W-:Y:S05]  /*a730*/  BSYNC.RECONVERGENT B2 ;  /* 0x0000000000027941 */ /* 0x000fea0003800200 */
.L_x_127:
[----:B------:R-:W-:-:S13]  /*a740*/  ISETP.GE.AND P0, PT, R19, 0x1, PT ;  /* 0x000000011300780c */ /* 0x000fda0003f06270 */
[----:B------:R-:W-:Y:S05]  /*a750*/  @!P0 BRA `(.L_x_132) ;  /* 0x0000000800fc8947 */ /* 0x000fea0003800000 */
[----:B--2---:R-:W-:Y:S02]  /*a760*/  VIADD R12, R19, 0xffffffff ;  /* 0xffffffff130c7836 */ /* 0x004fe40000000000 */
[----:B------:R-:W-:-:S03]  /*a770*/  HFMA2 R16, -RZ, RZ, 0, 0 ;  /* 0x00000000ff107431 */ /* 0x000fc600000001ff */
[----:B------:R-:W-:-:S13]  /*a780*/  ISETP.GE.U32.AND P0, PT, R12, 0x7, PT ;  /* 0x000000070c00780c */ /* 0x000fda0003f06070 */
[----:B------:R-:W-:Y:S05]  /*a790*/  @!P0 BRA `(.L_x_133) ;  /* 0x00000004006c8947 */ /* 0x000fea0003800000 */
[----:B------:R-:W-:Y:S01]  /*a7a0*/  LOP3.LUT R16, R19, 0x7ffffff8, RZ, 0xc0, !PT ;  /* 0x7ffffff813107812 */ /* 0x000fe200078ec0ff */
[----:B------:R-:W2:Y:S01]  /*a7b0*/  LDCU UR7, c[0x0][0x390] ;  /* 0x00007200ff0777ac */ /* 0x000ea20008000800 */
[----:B------:R-:W-:-:S05]  /*a7c0*/  UMOV UR4, URZ ;  /* 0x000000ff00047c82 */ /* 0x000fca0008000000 */
.L_x_134:
[----:B0-----:R-:W0:Y:S01]  /*a7d0*/  LDC.64 R12, c[0x0][0x420] ;  /* 0x00010800ff0c7b82 */ /* 0x001e220000000a00 */
[----:B------:R-:W-:-:S04]  /*a7e0*/  VIADD R15, R18, UR4 ;  /* 0x00000004120f7c36 */ /* 0x000fc80008000000 */
[----:B0-----:R-:W-:Y:S02]  /*a7f0*/  IMAD.WIDE R12, R15, 0x4, R12 ;  /* 0x000000040f0c7825 */ /* 0x001fe400078e020c */
[----:B------:R-:W5:Y:S04]  /*a800*/  LDG.E R15, desc[UR8][R10.64+0x4] ;  /* 0x000004080a0f7981 */ /* 0x000f68000c1e1900 */
[----:B------:R-:W5:Y:S01]  /*a810*/  LDG.E R14, desc[UR8][R12.64] ;  /* 0x000000080c0e7981 */ /* 0x000f62000c1e1900 */
[----:B--2---:R-:W-:Y:S01]  /*a820*/  IMAD.U32 R19, RZ, RZ, UR7 ;  /* 0x00000007ff137e24 */ /* 0x004fe2000f8e00ff */
[----:B-----5:R-:W-:-:S03]  /*a830*/  ISETP.NE.AND P0, PT, R14, R15, PT ;  /* 0x0000000f0e00720c */ /* 0x020fc60003f05270 */
[----:B------:R-:W-:-:S10]  /*a840*/  IMAD.WIDE.U32 R14, R19, 0x4, R12 ;  /* 0x00000004130e7825 */ /* 0x000fd400078e000c */
[----:B----4-:R-:W-:-:S05]  /*a850*/  @!P0 IMAD.MOV.U32 R23, RZ, RZ, -0x1 ;  /* 0xffffffffff178424 */ /* 0x010fca00078e00ff */
[----:B------:R0:W-:Y:S04]  /*a860*/  @!P0 STG.E desc[UR8][R8.64+0x4], R23 ;  /* 0x0000041708008986 */ /* 0x0001e8000c101908 */
[----:B------:R-:W2:Y:S04]  /*a870*/  LDG.E R20, desc[UR8][R14.64] ;  /* 0x000000080e147981 */ /* 0x000ea8000c1e1900 */
[----:B------:R-:W2:Y:S02]  /*a880*/  LDG.E R21, desc[UR8][R10.64+0x8] ;  /* 0x000008080a157981 */ /* 0x000ea4000c1e1900 */
[----:B--2---:R-:W-:-:S13]  /*a890*/  ISETP.NE.AND P0, PT, R20, R21, PT ;  /* 0x000000151400720c */ /* 0x004fda0003f05270 */
[----:B---3--:R-:W-:-:S05]  /*a8a0*/  @!P0 MOV R25, 0xffffffff ;  /* 0xffffffff00198802 */ /* 0x008fca0000000f00 */
[----:B------:R2:W-:Y:S04]  /*a8b0*/  @!P0 STG.E desc[UR8][R8.64+0x8], R25 ;  /* 0x0000081908008986 */ /* 0x0005e8000c101908 */
[----:B------:R-:W3:Y:S04]  /*a8c0*/  LDG.E R20, desc[UR8][R12.64+0x4] ;  /* 0x000004080c147981 */ /* 0x000ee8000c1e1900 */
[----:B------:R-:W3:Y:S02]  /*a8d0*/  LDG.E R21, desc[UR8][R10.64+0x4] ;  /* 0x000004080a157981 */ /* 0x000ee4000c1e1900 */
[----:B---3--:R-:W-:-:S13]  /*a8e0*/  ISETP.NE.AND P0, PT, R20, R21, PT ;  /* 0x000000151400720c */ /* 0x008fda0003f05270 */
[----:B------:R-:W-:-:S05]  /*a8f0*/  @!P0 IMAD.MOV.U32 R49, RZ, RZ, -0x1 ;  /* 0xffffffffff318424 */ /* 0x000fca00078e00ff */
[----:B------:R3:W-:Y:S04]  /*a900*/  @!P0 STG.E desc[UR8][R8.64+0x4], R49 ;  /* 0x0000043108008986 */ /* 0x0007e8000c101908 */
[----:B------:R-:W4:Y:S04]  /*a910*/  LDG.E R20, desc[UR8][R14.64+0x4] ;  /* 0x000004080e147981 */ /* 0x000f28000c1e1900 */
[----:B------:R-:W4:Y:S02]  /*a920*/  LDG.E R21, desc[UR8][R10.64+0x8] ;  /* 0x000008080a157981 */ /* 0x000f24000c1e1900 */
[----:B----4-:R-:W-:-:S13]  /*a930*/  ISETP.NE.AND P0, PT, R20, R21, PT ;  /* 0x000000151400720c */ /* 0x010fda0003f05270 */
[----:B0-----:R-:W-:-:S05]  /*a940*/  @!P0 IMAD.MOV.U32 R23, RZ, RZ, -0x1 ;  /* 0xffffffffff178424 */ /* 0x001fca00078e00ff */
[----:B------:R0:W-:Y:S04]  /*a950*/  @!P0 STG.E desc[UR8][R8.64+0x8], R23 ;  /* 0x0000081708008986 */ /* 0x0001e8000c101908 */
[----:B------:R-:W4:Y:S04]  /*a960*/  LDG.E R20, desc[UR8][R12.64+0x8] ;  /* 0x000008080c147981 */ /* 0x000f28000c1e1900 */
[----:B------:R-:W4:Y:S02]  /*a970*/  LDG.E R21, desc[UR8][R10.64+0x4] ;  /* 0x000004080a157981 */ /* 0x000f24000c1e1900 */
[----:B----4-:R-:W-:-:S13]  /*a980*/  ISETP.NE.AND P0, PT, R20, R21, PT ;  /* 0x000000151400720c */ /* 0x010fda0003f05270 */
[----:B--2---:R-:W-:-:S05]  /*a990*/  @!P0 IMAD.MOV.U32 R25, RZ, RZ, -0x1 ;  /* 0xffffffffff198424 */ /* 0x004fca00078e00ff */
[----:B------:R2:W-:Y:S04]  /*a9a0*/  @!P0 STG.E desc[UR8][R8.64+0x4], R25 ;  /* 0x0000041908008986 */ /* 0x0005e8000c101908 */
[----:B------:R-:W4:Y:S04]  /*a9b0*/  LDG.E R20, desc[UR8][R14.64+0x8] ;  /* 0x000008080e147981 */ /* 0x000f28000c1e1900 */
[----:B------:R-:W4:Y:S02]  /*a9c0*/  LDG.E R21, desc[UR8][R10.64+0x8] ;  /* 0x000008080a157981 */ /* 0x000f24000c1e1900 */
[----:B----4-:R-:W-:-:S13]  /*a9d0*/  ISETP.NE.AND P0, PT, R20, R21, PT ;  /* 0x000000151400720c */ /* 0x010fda0003f05270 */
[----:B---3--:R-:W-:-:S05]  /*a9e0*/  @!P0 MOV R49, 0xffffffff ;  /* 0xffffffff00318802 */ /* 0x008fca0000000f00 */
        /* <DEDUP_REMOVED lines=14> */
[----:B---3--:R-:W-:-:S05]  /*aad0*/  @!P0 IMAD.MOV.U32 R49, RZ, RZ, -0x1 ;  /* 0xffffffffff318424 */ /* 0x008fca00078e00ff */
[----:B------:R3:W-:Y:S04]  /*aae0*/  @!P0 STG.E desc[UR8][R8.64+0x4], R49 ;  /* 0x0000043108008986 */ /* 0x0007e8000c101908 */
[----:B------:R-:W4:Y:S04]  /*aaf0*/  LDG.E R20, desc[UR8][R14.64+0x10] ;  /* 0x000010080e147981 */ /* 0x000f28000c1e1900 */
[----:B------:R-:W4:Y:S02]  /*ab00*/  LDG.E R21, desc[UR8][R10.64+0x8] ;  /* 0x000008080a157981 */ /* 0x000f24000c1e1900 */
[----:B----4-:R-:W-:-:S13]  /*ab10*/  ISETP.NE.AND P0, PT, R20, R21, PT ;  /* 0x000000151400720c */ /* 0x010fda0003f05270 */
[----:B0-----:R-:W-:-:S05]  /*ab20*/  @!P0 MOV R23, 0xffffffff ;  /* 0xffffffff00178802 */ /* 0x001fca0000000f00 */
        /* <DEDUP_REMOVED lines=19> */
[----:B--2---:R-:W-:-:S05]  /*ac60*/  @!P0 MOV R25, 0xffffffff ;  /* 0xffffffff00198802 */ /* 0x004fca0000000f00 */
[----:B------:R0:W-:Y:S04]  /*ac70*/  @!P0 STG.E desc[UR8][R8.64+0x8], R25 ;  /* 0x0000081908008986 */ /* 0x0001e8000c101908 */
[----:B------:R-:W2:Y:S04]  /*ac80*/  LDG.E R20, desc[UR8][R12.64+0x1c] ;  /* 0x00001c080c147981 */ /* 0x000ea8000c1e1900 */
[----:B------:R-:W2:Y:S02]  /*ac90*/  LDG.E R21, desc[UR8][R10.64+0x4] ;  /* 0x000004080a157981 */ /* 0x000ea4000c1e1900 */
[----:B--2---:R-:W-:-:S13]  /*aca0*/  ISETP.NE.AND P0, PT, R20, R21, PT ;  /* 0x000000151400720c */ /* 0x004fda0003f05270 */
[----:B---3--:R-:W-:-:S05]  /*acb0*/  @!P0 IMAD.MOV.U32 R49, RZ, RZ, -0x1 ;  /* 0xffffffffff318424 */ /* 0x008fca00078e00ff */
[----:B------:R0:W-:Y:S04]  /*acc0*/  @!P0 STG.E desc[UR8][R8.64+0x4], R49 ;  /* 0x0000043108008986 */ /* 0x0001e8000c101908 */
[----:B------:R-:W2:Y:S04]  /*acd0*/  LDG.E R20, desc[UR8][R14.64+0x1c] ;  /* 0x00001c080e147981 */ /* 0x000ea8000c1e1900 */
[----:B------:R-:W2:Y:S01]  /*ace0*/  LDG.E R21, desc[UR8][R10.64+0x8] ;  /* 0x000008080a157981 */ /* 0x000ea2000c1e1900 */
[----:B------:R-:W-:Y:S01]  /*acf0*/  UIADD3 UR4, UPT, UPT, UR4, 0x8, URZ ;  /* 0x0000000804047890 */ /* 0x000fe2000fffe0ff */
[----:B--2---:R-:W-:-:S13]  /*ad00*/  ISETP.NE.AND P0, PT, R20, R21, PT ;  /* 0x000000151400720c */ /* 0x004fda0003f05270 */
[----:B------:R-:W-:-:S05]  /*ad10*/  @!P0 IMAD.MOV.U32 R21, RZ, RZ, -0x1 ;  /* 0xffffffffff158424 */ /* 0x000fca00078e00ff */
[----:B------:R0:W-:Y:S01]  /*ad20*/  @!P0 STG.E desc[UR8][R8.64+0x8], R21 ;  /* 0x0000081508008986 */ /* 0x0001e2000c101908 */
[----:B------:R-:W-:-:S13]  /*ad30*/  ISETP.NE.AND P0, PT, R16, UR4, PT ;  /* 0x0000000410007c0c */ /* 0x000fda000bf05270 */
[----:B0-----:R-:W-:Y:S05]  /*ad40*/  @P0 BRA `(.L_x_134) ;  /* 0xfffffff800a00947 */ /* 0x001fea000383ffff */
.L_x_133:
[----:B------:R-:W-:-:S09]  /*ad50*/  UISETP.NE.AND UP1, UPT, UR12, URZ, UPT ;  /* 0x000000ff0c00728c */ /* 0x000fd2000bf25270 */
[----:B------:R-:W-:Y:S05]  /*ad60*/  BRA.U !UP1, `(.L_x_132) ;  /* 0x0000000509787547 */ /* 0x000fea000b800000 */
[----:B------:R-:W-:Y:S02]  /*ad70*/  UIADD3 UR4, UPT, UPT, UR12, -0x1, URZ ;  /* 0xffffffff0c047890 */ /* 0x000fe4000fffe0ff */
[----:B------:R-:W-:Y:S02]  /*ad80*/  UISETP.NE.AND UP2, UPT, UR13, URZ, UPT ;  /* 0x000000ff0d00728c */ /* 0x000fe4000bf45270 */
[----:B------:R-:W-:-:S09]  /*ad90*/  UISETP.GE.U32.AND UP1, UPT, UR4, 0x3, UPT ;  /* 0x000000030400788c */ /* 0x000fd2000bf26070 */
[----:B------:R-:W-:Y:S05]  /*ada0*/  BRA.U !UP1, `(.L_x_135) ;  /* 0x0000000109b47547 */ /* 0x000fea000b800000 */
[----:B0-----:R-:W0:Y:S01]  /*adb0*/  LDC.64 R12, c[0x0][0x420] ;  /* 0x00010800ff0c7b82 */ /* 0x001e220000000a00 */
[----:B------:R-:W-:-:S04]  /*adc0*/  IMAD.IADD R15, R18, 0x1, R16 ;  /* 0x00000001120f7824 */ /* 0x000fc800078e0210 */
[----:B0-----:R-:W-:Y:S02]  /*add0*/  IMAD.WIDE R12, R15, 0x4, R12 ;  /* 0x000000040f0c7825 */ /* 0x001fe400078e020c */
[----:B------:R-:W2:Y:S04]  /*ade0*/  LDG.E R15, desc[UR8][R10.64+0x4] ;  /* 0x000004080a0f7981 */ /* 0x000ea8000c1e1900 */
[----:B------:R-:W2:Y:S02]  /*adf0*/  LDG.E R14, desc[UR8][R12.64] ;  /* 0x000000080c0e7981 */ /* 0x000ea4000c1e1900 */
[----:B--2---:R-:W-:Y:S01]  /*ae00*/  ISETP.NE.AND P0, PT, R14, R15, PT ;  /* 0x0000000f0e00720c */ /* 0x004fe20003f05270 */
[----:B------:R-:W-:-:S12]  /*ae10*/  IMAD.WIDE.U32 R14, R19, 0x4, R12 ;  /* 0x00000004130e7825 */ /* 0x000fd800078e000c */
[----:B----4-:R-:W-:-:S05]  /*ae20*/  @!P0 MOV R23, 0xffffffff ;  /* 0xffffffff00178802 */ /* 0x010fca0000000f00 */
[----:B------:R0:W-:Y:S04]  /*ae30*/  @!P0 STG.E desc[UR8][R8.64+0x4], R23 ;  /* 0x0000041708008986 */ /* 0x0001e8000c101908 */
[----:B------:R-:W2:Y:S04]  /*ae40*/  LDG.E R20, desc[UR8][R14.64] ;  /* 0x000000080e147981 */ /* 0x000ea8000c1e1900 */
[----:B------:R-:W2:Y:S02]  /*ae50*/  LDG.E R21, desc[UR8][R10.64+0x8] ;  /* 0x000008080a157981 */ /* 0x000ea4000c1e1900 */
[----:B--2---:R-:W-:-:S13]  /*ae60*/  ISETP.NE.AND P0, PT, R20, R21, PT ;  /* 0x000000151400720c */ /* 0x004fda0003f05270 */
[----:B---3--:R-:W-:-:S05]  /*ae70*/  @!P0 IMAD.MOV.U32 R25, RZ, RZ, -0x1 ;  /* 0xffffffffff198424 */ /* 0x008fca00078e00ff */
        /* <DEDUP_REMOVED lines=16> */
[----:B------:R-:W4:Y:S04]  /*af80*/  LDG.E R20, desc[UR8][R14.64+0x8] ;  /* 0x000008080e147981 */ /* 0x000f28000c1e1900 */
[----:B------:R-:W4:Y:S02]  /*af90*/  LDG.E R21, desc[UR8][R10.64+0x8] ;  /* 0x000008080a157981 */ /* 0x000f24000c1e1900 */
[----:B----4-:R-:W-:-:S13]  /*afa0*/  ISETP.NE.AND P0, PT, R20, R21, PT ;  /* 0x000000151400720c */ /* 0x010fda0003f05270 */
[----:B---3--:R-:W-:-:S05]  /*afb0*/  @!P0 IMAD.MOV.U32 R49, RZ, RZ, -0x1 ;  /* 0xffffffffff318424 */ /* 0x008fca00078e00ff */
[----:B------:R2:W-:Y:S04]  /*afc0*/  @!P0 STG.E desc[UR8][R8.64+0x8], R49 ;  /* 0x0000083108008986 */ /* 0x0005e8000c101908 */
[----:B------:R-:W3:Y:S04]  /*afd0*/  LDG.E R20, desc[UR8][R12.64+0xc] ;  /* 0x00000c080c147981 */ /* 0x000ee8000c1e1900 */
[----:B------:R-:W3:Y:S02]  /*afe0*/  LDG.E R21, desc[UR8][R10.64+0x4] ;  /* 0x000004080a157981 */ /* 0x000ee4000c1e1900 */
[----:B---3--:R-:W-:-:S13]  /*aff0*/  ISETP.NE.AND P0, PT, R20, R21, PT ;  /* 0x000000151400720c */ /* 0x008fda0003f05270 */
[----:B0-----:R-:W-:-:S05]  /*b000*/  @!P0 IMAD.MOV.U32 R23, RZ, RZ, -0x1 ;  /* 0xffffffffff178424 */ /* 0x001fca00078e00ff */
[----:B------:R2:W-:Y:S04]  /*b010*/  @!P0 STG.E desc[UR8][R8.64+0x4], R23 ;  /* 0x0000041708008986 */ /* 0x0005e8000c101908 */
[----:B------:R-:W3:Y:S04]  /*b020*/  LDG.E R20, desc[UR8][R14.64+0xc] ;  /* 0x00000c080e147981 */ /* 0x000ee8000c1e1900 */
[----:B------:R-:W3:Y:S01]  /*b030*/  LDG.E R21, desc[UR8][R10.64+0x8] ;  /* 0x000008080a157981 */ /* 0x000ee2000c1e1900 */
[----:B------:R-:W-:Y:S02]  /*b040*/  IADD3 R16, PT, PT, R16, 0x4, RZ ;  /* 0x0000000410107810 */ /* 0x000fe40007ffe0ff */
[----:B---3--:R-:W-:-:S13]  /*b050*/  ISETP.NE.AND P0, PT, R20, R21, PT ;  /* 0x000000151400720c */ /* 0x008fda0003f05270 */
[----:B------:R-:W-:-:S05]  /*b060*/  @!P0 IMAD.MOV.U32 R21, RZ, RZ, -0x1 ;  /* 0xffffffffff158424 */ /* 0x000fca00078e00ff */
[----:B------:R2:W-:Y:S02]  /*b070*/  @!P0 STG.E desc[UR8][R8.64+0x8], R21 ;  /* 0x0000081508008986 */ /* 0x0005e4000c101908 */
.L_x_135:
[----:B------:R-:W-:Y:S05]  /*b080*/  BRA.U !UP2, `(.L_x_132) ;  /* 0x000000010ab07547 */ /* 0x000fea000b800000 */
[----:B------:R-:W-:Y:S01]  /*b090*/  UISETP.NE.AND UP1, UPT, UR13, 0x1, UPT ;  /* 0x000000010d00788c */ /* 0x000fe2000bf25270 */
[----:B------:R-:W-:-:S04]  /*b0a0*/  LOP3.LUT R12, R19, 0x1, RZ, 0xc0, !PT ;  /* 0x00000001130c7812 */ /* 0x000fc800078ec0ff */
[----:B------:R-:W-:-:S04]  /*b0b0*/  ISETP.NE.U32.AND P1, PT, R12, 0x1, PT ;  /* 0x000000010c00780c */ /* 0x000fc80003f25070 */
[----:B------:R-:W-:Y:S09]  /*b0c0*/  BRA.U !UP1, `(.L_x_136) ;  /* 0x0000000109647547 */ /* 0x000ff2000b800000 */
[----:B0-----:R-:W0:Y:S01]  /*b0d0*/  LDC.64 R12, c[0x0][0x420] ;  /* 0x00010800ff0c7b82 */ /* 0x001e220000000a00 */
[----:B------:R-:W-:-:S04]  /*b0e0*/  IMAD.IADD R15, R18, 0x1, R16 ;  /* 0x00000001120f7824 */ /* 0x000fc800078e0210 */
[----:B0-----:R-:W-:Y:S02]  /*b0f0*/  IMAD.WIDE R14, R15, 0x4, R12 ;  /* 0x000000040f0e7825 */ /* 0x001fe400078e020c */
[----:B------:R-:W5:Y:S04]  /*b100*/  LDG.E R13, desc[UR8][R10.64+0x4] ;  /* 0x000004080a0d7981 */ /* 0x000f68000c1e1900 */
[----:B------:R-:W5:Y:S02]  /*b110*/  LDG.E R12, desc[UR8][R14.64] ;  /* 0x000000080e0c7981 */ /* 0x000f64000c1e1900 */
[----:B-----5:R-:W-:Y:S01]  /*b120*/  ISETP.NE.AND P0, PT, R12, R13, PT ;  /* 0x0000000d0c00720c */ /* 0x020fe20003f05270 */
[----:B------:R-:W-:-:S12]  /*b130*/  IMAD.WIDE.U32 R12, R19, 0x4, R14 ;  /* 0x00000004130c7825 */ /* 0x000fd800078e000e */
[----:B--2-4-:R-:W-:-:S05]  /*b140*/  @!P0 IMAD.MOV.U32 R23, RZ, RZ, -0x1 ;  /* 0xffffffffff178424 */ /* 0x014fca00078e00ff */
[----:B------:R0:W-:Y:S04]  /*b150*/  @!P0 STG.E desc[UR8][R8.64+0x4], R23 ;  /* 0x0000041708008986 */ /* 0x0001e8000c101908 */
[----:B------:R-:W2:Y:S04]  /*b160*/  LDG.E R21, desc[UR8][R10.64+0x8] ;  /* 0x000008080a157981 */ /* 0x000ea8000c1e1900 */
[----:B------:R-:W2:Y:S02]  /*b170*/  LDG.E R20, desc[UR8][R12.64] ;  /* 0x000000080c147981 */ /* 0x000ea4000c1e1900 */
[----:B--2---:R-:W-:-:S13]  /*b180*/  ISETP.NE.AND P0, PT, R20, R21, PT ;  /* 0x000000151400720c */ /* 0x004fda0003f05270 */
[----:B---3--:R-:W-:-:S05]  /*b190*/  @!P0 IMAD.MOV.U32 R25, RZ, RZ, -0x1 ;  /* 0xffffffffff198424 */ /* 0x008fca00078e00ff */
[----:B------:R0:W-:Y:S04]  /*b1a0*/  @!P0 STG.E desc[UR8][R8.64+0x8], R25 ;  /* 0x0000081908008986 */ /* 0x0001e8000c101908 */
[----:B------:R-:W2:Y:S04]  /*b1b0*/  LDG.E R20, desc[UR8][R14.64+0x4] ;  /* 0x000004080e147981 */ /* 0x000ea8000c1e1900 */
[----:B------:R-:W2:Y:S02]  /*b1c0*/  LDG.E R21, desc[UR8][R10.64+0x4] ;  /* 0x000004080a157981 */ /* 0x000ea4000c1e1900 */
[----:B--2---:R-:W-:-:S13]  /*b1d0*/  ISETP.NE.AND P0, PT, R20, R21, PT ;  /* 0x000000151400720c */ /* 0x004fda0003f05270 */
[----:B------:R-:W-:-:S05]  /*b1e0*/  @!P0 MOV R49, 0xffffffff ;  /* 0xffffffff00318802 */ /* 0x000fca0000000f00 */
[----:B------:R0:W-:Y:S04]  /*b1f0*/  @!P0 STG.E desc[UR8][R8.64+0x4], R49 ;  /* 0x0000043108008986 */ /* 0x0001e8000c101908 */
[----:B------:R-:W2:Y:S04]  /*b200*/  LDG.E R20, desc[UR8][R12.64+0x4] ;  /* 0x000004080c147981 */ /* 0x000ea8000c1e1900 */
[----:B------:R-:W2:Y:S01]  /*b210*/  LDG.E R21, desc[UR8][R10.64+0x8] ;  /* 0x000008080a157981 */ /* 0x000ea2000c1e1900 */
[----:B------:R-:W-:Y:S01]  /*b220*/  VIADD R16, R16, 0x2 ;  /* 0x0000000210107836 */ /* 0x000fe20000000000 */
[----:B--2---:R-:W-:-:S13]  /*b230*/  ISETP.NE.AND P0, PT, R20, R21, PT ;  /* 0x000000151400720c */ /* 0x004fda0003f05270 */
[----:B------:R-:W-:-:S05]  /*b240*/  @!P0 IMAD.MOV.U32 R21, RZ, RZ, -0x1 ;  /* 0xffffffffff158424 */ /* 0x000fca00078e00ff */
[----:B------:R0:W-:Y:S02]  /*b250*/  @!P0 STG.E desc[UR8][R8.64+0x8], R21 ;  /* 0x0000081508008986 */ /* 0x0001e4000c101908 */
.L_x_136:
[----:B------:R-:W-:Y:S05]  /*b260*/  @P1 BRA `(.L_x_132) ;  /* 0x0000000000381947 */ /* 0x000fea0003800000 */
[----:B0-----:R-:W0:Y:S01]  /*b270*/  LDC.64 R14, c[0x0][0x420] ;  /* 0x00010800ff0e7b82 */ /* 0x001e220000000a00 */
[----:B------:R-:W-:-:S04]  /*b280*/  IMAD.IADD R13, R18, 0x1, R16 ;  /* 0x00000001120d7824 */ /* 0x000fc800078e0210 */
[----:B0-----:R-:W-:Y:S02]  /*b290*/  IMAD.WIDE R14, R13, 0x4, R14 ;  /* 0x000000040d0e7825 */ /* 0x001fe400078e020e */
[----:B------:R-:W5:Y:S04]  /*b2a0*/  LDG.E R13, desc[UR8][R10.64+0x4] ;  /* 0x000004080a0d7981 */ /* 0x000f68000c1e1900 */
[----:B------:R-:W5:Y:S02]  /*b2b0*/  LDG.E R12, desc[UR8][R14.64] ;  /* 0x000000080e0c7981 */ /* 0x000f64000c1e1900 */
[----:B-----5:R-:W-:Y:S01]  /*b2c0*/  ISETP.NE.AND P0, PT, R12, R13, PT ;  /* 0x0000000d0c00720c */ /* 0x020fe20003f05270 */
[----:B------:R-:W-:-:S12]  /*b2d0*/  IMAD.WIDE.U32 R12, R19, 0x4, R14 ;  /* 0x00000004130c7825 */ /* 0x000fd800078e000e */
[----:B--2---:R-:W-:-:S05]  /*b2e0*/  @!P0 MOV R21, 0xffffffff ;  /* 0xffffffff00158802 */ /* 0x004fca0000000f00 */
[----:B------:R0:W-:Y:S04]  /*b2f0*/  @!P0 STG.E desc[UR8][R8.64+0x4], R21 ;  /* 0x0000041508008986 */ /* 0x0001e8000c101908 */
[----:B------:R-:W2:Y:S04]  /*b300*/  LDG.E R12, desc[UR8][R12.64] ;  /* 0x000000080c0c7981 */ /* 0x000ea8000c1e1900 */
[----:B------:R-:W2:Y:S02]  /*b310*/  LDG.E R19, desc[UR8][R10.64+0x8] ;  /* 0x000008080a137981 */ /* 0x000ea4000c1e1900 */
[----:B--2---:R-:W-:-:S13]  /*b320*/  ISETP.NE.AND P0, PT, R12, R19, PT ;  /* 0x000000130c00720c */ /* 0x004fda0003f05270 */
[----:B------:R-:W-:-:S05]  /*b330*/  @!P0 IMAD.MOV.U32 R19, RZ, RZ, -0x1 ;  /* 0xffffffffff138424 */ /* 0x000fca00078e00ff */
[----:B------:R0:W-:Y:S02]  /*b340*/  @!P0 STG.E desc[UR8][R8.64+0x8], R19 ;  /* 0x0000081308008986 */ /* 0x0001e4000c101908 */
.L_x_132:
[----:B------:R-:W5:Y:S01]  /*b350*/  S2R R10, SR_CTAID.X ;  /* 0x00000000000a7919 */ /* 0x000f620000002500 */
[----:B------:R-:W5:Y:S01]  /*b360*/  LDCU UR4, c[0x0][0x360] ;  /* 0x00006c00ff0477ac */ /* 0x000f620008000800 */
[----:B0-2---:R-:W0:Y:S01]  /*b370*/  LDC.64 R8, c[0x0][0x3e0] ;  /* 0x0000f800ff087b82 */ /* 0x005e220000000a00 */
[C---:B------:R-:W-:Y:S01]  /*b380*/  VIADD R13, R63.reuse, 0x3 ;  /* 0x000000033f0d7836 */ /* 0x040fe20000000000 */
[----:B------:R-:W5:Y:S01]  /*b390*/  S2R R11, SR_TID.X ;  /* 0x00000000000b7919 */ /* 0x000f620000002100 */
[----:B------:R-:W2:Y:S01]  /*b3a0*/  LDCU UR7, c[0x0][0x3d4] ;  /* 0x00007a80ff0777ac */ /* 0x000ea20008000800 */
[----:B------:R-:W-:Y:S01]  /*b3b0*/  IADD3 R63, PT, PT, R63, 0x2, RZ ;  /* 0x000000023f3f7810 */ /* 0x000fe20007ffe0ff */
[----:B-----5:R-:W-:-:S04]  /*b3c0*/  IMAD R10, R10, UR4, R11 ;  /* 0x000000040a0a7c24 */ /* 0x020fc8000f8e020b */
[----:B--2---:R-:W-:-:S04]  /*b3d0*/  IMAD R10, R10, UR7, R27 ;  /* 0x000000070a0a7c24 */ /* 0x004fc8000f8e021b */
[----:B------:R-:W-:-:S04]  /*b3e0*/  IMAD.SHL.U32 R11, R10, 0x2, RZ ;  /* 0x000000020a0b7824 */ /* 0x000fc800078e00ff */
[----:B0-----:R-:W-:-:S05]  /*b3f0*/  IMAD.WIDE R8, R11, 0x4, R8 ;  /* 0x000000040b087825 */ /* 0x001fca00078e0208 */
[----:B------:R2:W-:Y:S04]  /*b400*/  STG.E desc[UR8][R8.64+0x4], R13 ;  /* 0x0000040d08007986 */ /* 0x0005e8000c101908 */
[----:B------:R2:W-:Y:S02]  /*b410*/  STG.E desc[UR8][R8.64], R63 ;  /* 0x0000003f08007986 */ /* 0x0005e4000c101908 */
.L_x_44:
[----:B------:R-:W-:Y:S05]  /*b420*/  BSYNC.RECONVERGENT B0 ;  /* 0x0000000000007941 */ /* 0x000fea0003800200 */
.L_x_43:
[----:B------:R-:W4:Y:S01]  /*b430*/  LDCU UR4, c[0x0][0x3d4] ;  /* 0x00007a80ff0477ac */ /* 0x000f220008000800 */
[----:B------:R-:W-:Y:S02]  /*b440*/  VIADD R27, R27, 0x1 ;  /* 0x000000011b1b7836 */ /* 0x000fe40000000000 */
[----:B----4-:R-:W-:-:S04]  /*b450*/  IMAD.U32 R22, RZ, RZ, UR4 ;  /* 0x00000004ff167e24 */ /* 0x010fc8000f8e00ff */
[----:B0-2---:R-:W-:-:S05]  /*b460*/  VIADD R8, R22, 0xfffffffe ;  /* 0xfffffffe16087836 */ /* 0x005fca0000000000 */
[----:B------:R-:W-:-:S13]  /*b470*/  ISETP.NE.AND P0, PT, R27, R8, PT ;  /* 0x000000081b00720c */ /* 0x000fda0003f05270 */
[----:B------:R-:W-:Y:S05]  /*b480*/  @P0 BRA `(.L_x_137) ;  /* 0xffffff9000e80947 */ /* 0x000fea000383ffff */
.L_x_42:
[----:B------:R-:W-:Y:S05]  /*b490*/  BSYNC.RECONVERGENT B1 ;  /* 0x0000000000017941 */ /* 0x000fea0003800200 */
.L_x_41:
[----:B------:R2:W-:Y:S01]  /*b4a0*/  STL.64 [R1+0x8], R4 ;  /* 0x0000080401007387 */ /* 0x0005e20000100a00 */
[----:B------:R-:W-:-:S03]  /*b4b0*/  IADD3 R63, PT, PT, R63, 0x1, RZ ;  /* 0x000000013f3f7810 */ /* 0x000fc60007ffe0ff */
[----:B------:R2:W-:Y:S04]  /*b4c0*/  STL.64 [R1+0x10], R2 ;  /* 0x0000100201007387 */ /* 0x0005e80000100a00 */
[----:B------:R2:W-:Y:S02]  /*b4d0*/  STL.64 [R1], R6 ;  /* 0x0000000601007387 */ /* 0x0005e40000100a00 */
.L_x_40:
[----:B------:R-:W5:Y:S01]  /*b4e0*/  S2R R11, SR_CTAID.X ;  /* 0x00000000000b7919 */ /* 0x000f620000002500 */
[----:B0-----:R-:W0:Y:S01]  /*b4f0*/  LDC.64 R8, c[0x0][0x408] ;  /* 0x00010200ff087b82 */ /* 0x001e220000000a00 */
[----:B------:R-:W5:Y:S01]  /*b500*/  LDCU UR4, c[0x0][0x360] ;  /* 0x00006c00ff0477ac */ /* 0x000f620008000800 */
[----:B------:R-:W-:Y:S01]  /*b510*/  ISETP.GE.AND P0, PT, R22, 0x1, PT ;  /* 0x000000011600780c */ /* 0x000fe20003f06270 */
[----:B------:R-:W5:Y:S02]  /*b520*/  S2R R0, SR_TID.X ;  /* 0x0000000000007919 */ /* 0x000f640000002100 */
[----:B-----5:R-:W-:-:S04]  /*b530*/  IMAD R11, R11, UR4, R0 ;  /* 0x000000040b0b7c24 */ /* 0x020fc8000f8e0200 */
[----:B0-----:R-:W-:-:S05]  /*b540*/  IMAD.WIDE R8, R11, 0x4, R8 ;  /* 0x000000040b087825 */ /* 0x001fca00078e0208 */
[----:B------:R0:W-:Y:S01]  /*b550*/  STG.E desc[UR8][R8.64], R63 ;  /* 0x0000003f08007986 */ /* 0x0001e2000c101908 */
[----:B------:R-:W-:Y:S05]  /*b560*/  @!P0 EXIT ;  /* 0x000000000000894d */ /* 0x000fea0003800000 */
[----:B------:R-:W3:Y:S01]  /*b570*/  LDCU UR4, c[0x0][0x3d4] ;  /* 0x00007a80ff0477ac */ /* 0x000ee20008000800 */
[C---:B------:R-:W-:Y:S01]  /*b580*/  ISETP.GE.U32.AND P1, PT, R22.reuse, 0x10, PT ;  /* 0x000000101600780c */ /* 0x040fe20003f26070 */
[----:B------:R-:W-:Y:S01]  /*b590*/  BSSY.RECONVERGENT B0, `(.L_x_138) ;  /* 0x0000051000007945 */ /* 0x000fe20003800200 */
[----:B------:R-:W-:-:S04]  /*b5a0*/  LOP3.LUT R30, R22, 0xf, RZ, 0xc0, !PT ;  /* 0x0000000f161e7812 */ /* 0x000fc800078ec0ff */
[----:B------:R-:W-:Y:S01]  /*b5b0*/  ISETP.NE.AND P0, PT, R30, RZ, PT ;  /* 0x000000ff1e00720c */ /* 0x000fe20003f05270 */
[----:B---34-:R-:W-:-:S06]  /*b5c0*/  IMAD.U32 R13, RZ, RZ, UR4 ;  /* 0x00000004ff0d7e24 */ /* 0x018fcc000f8e00ff */
[----:B------:R-:W-:Y:S06]  /*b5d0*/  @!P1 BRA `(.L_x_139) ;  /* 0x0000000400309947 */ /* 0x000fec0003800000 */
[----:B------:R-:W-:Y:S01]  /*b5e0*/  LOP3.LUT R0, R22, 0x7ffffff0, RZ, 0xc0, !PT ;  /* 0x7ffffff016007812 */ /* 0x000fe200078ec0ff */
[----:B------:R-:W-:Y:S01]  /*b5f0*/  VIADD R12, R28, 0xffffffff ;  /* 0xffffffff1c0c7836 */ /* 0x000fe20000000000 */
[----:B------:R-:W-:Y:S01]  /*b600*/  MOV R13, UR4 ;  /* 0x00000004000d7c02 */ /* 0x000fe20008000f00 */
[----:B------:R-:W-:-:S07]  /*b610*/  IMAD.MOV.U32 R15, RZ, RZ, RZ ;  /* 0x000000ffff0f7224 */ /* 0x000fce00078e00ff */
.L_x_140:
[----:B0-----:R-:W0:Y:S01]  /*b620*/  LDC.64 R8, c[0x0][0x3e8] ;  /* 0x0000fa00ff087b82 */ /* 0x001e220000000a00 */
[----:B------:R-:W-:-:S04]  /*b630*/  IMAD.IADD R11, R12, 0x1, R13 ;  /* 0x000000010c0b7824 */ /* 0x000fc800078e020d */
[----:B0-----:R-:W-:-:S05]  /*b640*/  IMAD.WIDE R8, R11, 0x4, R8 ;  /* 0x000000040b087825 */ /* 0x001fca00078e0208 */
[----:B------:R-:W3:Y:S04]  /*b650*/  LDG.E R27, desc[UR8][R8.64] ;  /* 0x00000008081b7981 */ /* 0x000ee8000c1e1900 */
[----:B------:R-:W4:Y:S04]  /*b660*/  LDG.E R10, desc[UR8][R8.64+-0x4] ;  /* 0xfffffc08080a7981 */ /* 0x000f28000c1e1900 */
        /* <DEDUP_REMOVED lines=13> */
[----:B---3--:R-:W-:-:S02]  /*b740*/  ISETP.NE.AND P1, PT, R27, -0x2, PT ;  /* 0xfffffffe1b00780c */ /* 0x008fc40003f25270 */
[----:B----4-:R-:W-:Y:S02]  /*b750*/  ISETP.NE.AND P2, PT, R10, -0x2, PT ;  /* 0xfffffffe0a00780c */ /* 0x010fe40003f45270 */
[----:B-----5:R-:W-:Y:S02]  /*b760*/  ISETP.NE.AND P3, PT, R11, -0x2, PT ;  /* 0xfffffffe0b00780c */ /* 0x020fe40003f65270 */
[----:B--2---:R-:W-:-:S07]  /*b770*/  ISETP.NE.AND P5, PT, R14, -0x2, PT ;  /* 0xfffffffe0e00780c */ /* 0x004fce0003fa5270 */
[----:B------:R-:W-:Y:S01]  /*b780*/  @!P1 IMAD.MOV.U32 R11, RZ, RZ, -0x1 ;  /* 0xffffffffff0b9424 */ /* 0x000fe200078e00ff */
[----:B------:R-:W-:Y:S01]  /*b790*/  ISETP.NE.AND P6, PT, R16, -0x2, PT ;  /* 0xfffffffe1000780c */ /* 0x000fe20003fc5270 */
[----:B------:R-:W-:-:S03]  /*b7a0*/  @!P2 IMAD.MOV.U32 R27, RZ, RZ, -0x1 ;  /* 0xffffffffff1ba424 */ /* 0x000fc600078e00ff */
[----:B------:R0:W-:Y:S01]  /*b7b0*/  @!P1 STG.E desc[UR8][R8.64], R11 ;  /* 0x0000000b08009986 */ /* 0x0001e2000c101908 */
[----:B------:R-:W-:Y:S02]  /*b7c0*/  ISETP.NE.AND P1, PT, R17, -0x2, PT ;  /* 0xfffffffe1100780c */ /* 0x000fe40003f25270 */
[----:B------:R-:W-:Y:S01]  /*b7d0*/  @!P3 MOV R31, 0xffffffff ;  /* 0xffffffff001fb802 */ /* 0x000fe20000000f00 */
[----:B------:R2:W-:Y:S01]  /*b7e0*/  @!P2 STG.E desc[UR8][R8.64+-0x4], R27 ;  /* 0xfffffc1b0800a986 */ /* 0x0005e2000c101908 */
[----:B------:R-:W-:Y:S01]  /*b7f0*/  ISETP.NE.AND P4, PT, R18, -0x2, PT ;  /* 0xfffffffe1200780c */ /* 0x000fe20003f85270 */
[----:B------:R-:W-:Y:S02]  /*b800*/  @!P5 IMAD.MOV.U32 R17, RZ, RZ, -0x1 ;  /* 0xffffffffff11d424 */ /* 0x000fe400078e00ff */
[----:B------:R3:W-:Y:S01]  /*b810*/  @!P3 STG.E desc[UR8][R8.64+-0x8], R31 ;  /* 0xfffff81f0800b986 */ /* 0x0007e2000c101908 */
[----:B------:R-:W-:Y:S01]  /*b820*/  ISETP.NE.AND P3, PT, R19, -0x2, PT ;  /* 0xfffffffe1300780c */ /* 0x000fe20003f65270 */
[----:B------:R-:W-:-:S02]  /*b830*/  @!P6 IMAD.MOV.U32 R19, RZ, RZ, -0x1 ;  /* 0xffffffffff13e424 */ /* 0x000fc400078e00ff */
[----:B------:R4:W-:Y:S01]  /*b840*/  @!P5 STG.E desc[UR8][R8.64+-0xc], R17 ;  /* 0xfffff4110800d986 */ /* 0x0009e2000c101908 */
[----:B------:R-:W-:Y:S01]  /*b850*/  ISETP.NE.AND P2, PT, R20, -0x2, PT ;  /* 0xfffffffe1400780c */ /* 0x000fe20003f45270 */
[----:B0-----:R-:W-:Y:S02]  /*b860*/  @!P1 IMAD.MOV.U32 R11, RZ, RZ, -0x1 ;  /* 0xffffffffff0b9424 */ /* 0x001fe400078e00ff */
[----:B------:R-:W-:Y:S01]  /*b870*/  @!P6 STG.E desc[UR8][R8.64+-0x10], R19 ;  /* 0xfffff0130800e986 */ /* 0x000fe2000c101908 */
[----:B------:R-:W-:Y:S02]  /*b880*/  ISETP.NE.AND P5, PT, R21, -0x2, PT ;  /* 0xfffffffe1500780c */ /* 0x000fe40003fa5270 */
[----:B------:R-:W-:Y:S01]  /*b890*/  @!P4 MOV R21, 0xffffffff ;  /* 0xffffffff0015c802 */ /* 0x000fe20000000f00 */
[----:B------:R0:W-:Y:S01]  /*b8a0*/  @!P1 STG.E desc[UR8][R8.64+-0x14], R11 ;  /* 0xffffec0b08009986 */ /* 0x0001e2000c101908 */
[----:B------:R-:W-:Y:S01]  /*b8b0*/  ISETP.NE.AND P6, PT, R22, -0x2, PT ;  /* 0xfffffffe1600780c */ /* 0x000fe20003fc5270 */
[----:B--2---:R-:W-:-:S02]  /*b8c0*/  @!P3 IMAD.MOV.U32 R27, RZ, RZ, -0x1 ;  /* 0xffffffffff1bb424 */ /* 0x004fc400078e00ff */
[----:B------:R2:W-:Y:S01]  /*b8d0*/  @!P4 STG.E desc[UR8][R8.64+-0x18], R21 ;  /* 0xffffe8150800c986 */ /* 0x0005e2000c101908 */
[----:B------:R-:W-:Y:S01]  /*b8e0*/  ISETP.NE.AND P1, PT, R23, -0x2, PT ;  /* 0xfffffffe1700780c */ /* 0x000fe20003f25270 */
[----:B---3--:R-:W-:Y:S02]  /*b8f0*/  @!P2 IMAD.MOV.U32 R31, RZ, RZ, -0x1 ;  /* 0xffffffffff1fa424 */ /* 0x008fe400078e00ff */
[----:B------:R3:W-:Y:S02]  /*b900*/  @!P3 STG.E desc[UR8][R8.64+-0x1c], R27 ;  /* 0xffffe41b0800b986 */ /* 0x0007e4000c101908 */
[----:B----4-:R-:W-:Y:S02]  /*b910*/  @!P5 IMAD.MOV.U32 R17, RZ, RZ, -0x1 ;  /* 0xffffffffff11d424 */ /* 0x010fe400078e00ff */
[----:B------:R-:W-:Y:S01]  /*b920*/  @!P2 STG.E desc[UR8][R8.64+-0x20], R31 ;  /* 0xffffe01f0800a986 */ /* 0x000fe2000c101908 */
[----:B------:R-:W-:Y:S01]  /*b930*/  ISETP.NE.AND P2, PT, R24, -0x2, PT ;  /* 0xfffffffe1800780c */ /* 0x000fe20003f45270 */
[----:B0-----:R-:W-:Y:S01]  /*b940*/  IMAD.WIDE R10, R13, 0x4, R40 ;  /* 0x000000040d0a7825 */ /* 0x001fe200078e0228 */
[----:B------:R-:W-:Y:S01]  /*b950*/  ISETP.NE.AND P3, PT, R25, -0x2, PT ;  /* 0xfffffffe1900780c */ /* 0x000fe20003f65270 */
[----:B------:R0:W-:Y:S01]  /*b960*/  @!P5 STG.E desc[UR8][R8.64+-0x24], R17 ;  /* 0xffffdc110800d986 */ /* 0x0001e2000c101908 */
[----:B------:R-:W-:Y:S01]  /*b970*/  ISETP.NE.AND P4, PT, R26, -0x2, PT ;  /* 0xfffffffe1a00780c */ /* 0x000fe20003f85270 */
[----:B--2---:R-:W-:Y:S01]  /*b980*/  @!P1 IMAD.MOV.U32 R21, RZ, RZ, -0x1 ;  /* 0xffffffffff159424 */ /* 0x004fe200078e00ff */
[----:B------:R-:W-:-:S04]  /*b990*/  @!P6 MOV R19, 0xffffffff ;  /* 0xffffffff0013e802 */ /* 0x000fc80000000f00 */
[----:B------:R4:W-:Y:S03]  /*b9a0*/  @!P1 STG.E desc[UR8][R8.64+-0x2c], R21 ;  /* 0xffffd41508009986 */ /* 0x0009e6000c101908 */
[----:B------:R-:W-:Y:S01]  /*b9b0*/  @!P2 IMAD.MOV.U32 R23, RZ, RZ, -0x1 ;  /* 0xffffffffff17a424 */ /* 0x000fe200078e00ff */
[----:B------:R4:W-:Y:S01]  /*b9c0*/  @!P6 STG.E desc[UR8][R8.64+-0x28], R19 ;  /* 0xffffd8130800e986 */ /* 0x0009e2000c101908 */
[----:B------:R-:W-:Y:S02]  /*b9d0*/  @!P3 IMAD.MOV.U32 R25, RZ, RZ, -0x1 ;  /* 0xffffffffff19b424 */ /* 0x000fe400078e00ff */
[----:B---3--:R-:W-:Y:S01]  /*b9e0*/  @!P4 MOV R27, 0xffffffff ;  /* 0xffffffff001bc802 */ /* 0x008fe20000000f00 */
[----:B------:R4:W-:Y:S04]  /*b9f0*/  @!P2 STG.E desc[UR8][R8.64+-0x30], R23 ;  /* 0xffffd0170800a986 */ /* 0x0009e8000c101908 */
[----:B------:R4:W-:Y:S04]  /*ba00*/  @!P3 STG.E desc[UR8][R8.64+-0x34], R25 ;  /* 0xffffcc190800b986 */ /* 0x0009e8000c101908 */
[----:B------:R4:W-:Y:S04]  /*ba10*/  @!P4 STG.E desc[UR8][R8.64+-0x38], R27 ;  /* 0xffffc81b0800c986 */ /* 0x0009e8000c101908 */
[----:B------:R-:W2:Y:S01]  /*ba20*/  LDG.E R14, desc[UR8][R10.64+-0x40] ;  /* 0xffffc0080a0e7981 */ /* 0x000ea2000c1e1900 */
[----:B------:R-:W-:-:S02]  /*ba30*/  VIADD R15, R15, 0x10 ;  /* 0x000000100f0f7836 */ /* 0x000fc40000000000 */
[----:B------:R-:W-:Y:S01]  /*ba40*/  VIADD R13, R13, 0xfffffff0 ;  /* 0xfffffff00d0d7836 */ /* 0x000fe20000000000 */
[----:B--2---:R-:W-:-:S13]  /*ba50*/  ISETP.NE.AND P1, PT, R14, -0x2, PT ;  /* 0xfffffffe0e00780c */ /* 0x004fda0003f25270 */
[----:B0-----:R-:W-:-:S05]  /*ba60*/  @!P1 IMAD.MOV.U32 R17, RZ, RZ, -0x1 ;  /* 0xffffffffff119424 */ /* 0x001fca00078e00ff */
[----:B------:R4:W-:Y:S01]  /*ba70*/  @!P1 STG.E desc[UR8][R10.64+-0x40], R17 ;  /* 0xffffc0110a009986 */ /* 0x0009e2000c101908 */
[----:B------:R-:W-:-:S13]  /*ba80*/  ISETP.NE.AND P1, PT, R15, R0, PT ;  /* 0x000000000f00720c */ /* 0x000fda0003f25270 */
[----:B----4-:R-:W-:Y:S05]  /*ba90*/  @P1 BRA `(.L_x_140) ;  /* 0xfffffff800e01947 */ /* 0x010fea000383ffff */
.L_x_139:
[----:B------:R-:W-:Y:S05]  /*baa0*/  BSYNC.RECONVERGENT B0 ;  /* 0x0000000000007941 */ /* 0x000fea0003800200 */
.L_x_138:
[----:B------:R-:W-:Y:S04]  /*bab0*/  BSSY.RECONVERGENT B0, `(.L_x_141) ;  /* 0x000004d000007945 */ /* 0x000fe80003800200 */
[----:B------:R-:W-:Y:S05]  /*bac0*/  @!P0 BRA `(.L_x_142) ;  /* 0x00000004002c8947 */ /* 0x000fea0003800000 */
[----:B------:R-:W3:Y:S01]  /*bad0*/  LDC R17, c[0x0][0x3d4] ;  /* 0x0000f500ff117b82 */ /* 0x000ee20000000800 */
[----:B------:R-:W-:Y:S01]  /*bae0*/  ISETP.GE.U32.AND P1, PT, R30, 0x8, PT ;  /* 0x000000081e00780c */ /* 0x000fe20003f26070 */
[----:B------:R-:W-:Y:S01]  /*baf0*/  BSSY.RECONVERGENT B1, `(.L_x_143) ;  /* 0x0000026000017945 */ /* 0x000fe20003800200 */
[----:B---3--:R-:W-:-:S04]  /*bb00*/  LOP3.LUT R18, R17, 0x7, RZ, 0xc0, !PT ;  /* 0x0000000711127812 */ /* 0x008fc800078ec0ff */
[----:B------:R-:W-:-:S07]  /*bb10*/  ISETP.NE.AND P0, PT, R18, RZ, PT ;  /* 0x000000ff1200720c */ /* 0x000fce0003f05270 */
[----:B------:R-:W-:Y:S06]  /*bb20*/  @!P1 BRA `(.L_x_144) ;  /* 0x0000000000889947 */ /* 0x000fec0003800000 */
        /* <DEDUP_REMOVED lines=8> */
[----:B------:R-:W2:Y:S01]  /*bbb0*/  LDG.E R16, desc[UR8][R8.64+-0x20] ;  /* 0xffffe00808107981 */ /* 0x000ea2000c1e1900 */
[----:B------:R-:W-:-:S02]  /*bbc0*/  IADD3 R13, PT, PT, R13, -0x8, RZ ;  /* 0xfffffff80d0d7810 */ /* 0x000fc40007ffe0ff */
[----:B---3--:R-:W-:Y:S02]  /*bbd0*/  ISETP.NE.AND P2, PT, R19, -0x2, PT ;  /* 0xfffffffe1300780c */ /* 0x008fe40003f45270 */
[----:B----4-:R-:W-:Y:S02]  /*bbe0*/  ISETP.NE.AND P3, PT, R0, -0x2, PT ;  /* 0xfffffffe0000780c */ /* 0x010fe40003f65270 */
[----:B-----5:R-:W-:-:S09]  /*bbf0*/  ISETP.NE.AND P1, PT, R10, -0x2, PT ;  /* 0xfffffffe0a00780c */ /* 0x020fd20003f25270 */
[----:B------:R-:W-:Y:S02]  /*bc00*/  @!P2 MOV R19, 0xffffffff ;  /* 0xffffffff0013a802 */ /* 0x000fe40000000f00 */
[----:B------:R-:W-:-:S03]  /*bc10*/  @!P3 IMAD.MOV.U32 R21, RZ, RZ, -0x1 ;  /* 0xffffffffff15b424 */ /* 0x000fc600078e00ff */
[----:B------:R0:W-:Y:S01]  /*bc20*/  @!P2 STG.E desc[UR8][R8.64+-0x4], R19 ;  /* 0xfffffc130800a986 */ /* 0x0001e2000c101908 */
[----:B--2---:R-:W-:Y:S02]  /*bc30*/  ISETP.NE.AND P2, PT, R11, -0x2, PT ;  /* 0xfffffffe0b00780c */ /* 0x004fe40003f45270 */
[----:B------:R-:W-:Y:S01]  /*bc40*/  ISETP.NE.AND P4, PT, R14, -0x2, PT ;  /* 0xfffffffe0e00780c */ /* 0x000fe20003f85270 */
[----:B------:R2:W-:Y:S01]  /*bc50*/  @!P3 STG.E desc[UR8][R8.64+-0x8], R21 ;  /* 0xfffff8150800b986 */ /* 0x0005e2000c101908 */
[----:B------:R-:W-:Y:S01]  /*bc60*/  ISETP.NE.AND P3, PT, R12, -0x2, PT ;  /* 0xfffffffe0c00780c */ /* 0x000fe20003f65270 */
[----:B------:R-:W-:Y:S01]  /*bc70*/  @!P1 IMAD.MOV.U32 R11, RZ, RZ, -0x1 ;  /* 0xffffffffff0b9424 */ /* 0x000fe200078e00ff */
[----:B------:R-:W-:Y:S02]  /*bc80*/  ISETP.NE.AND P5, PT, R15, -0x2, PT ;  /* 0xfffffffe0f00780c */ /* 0x000fe40003fa5270 */
[----:B------:R-:W-:Y:S02]  /*bc90*/  ISETP.NE.AND P6, PT, R16, -0x2, PT ;  /* 0xfffffffe1000780c */ /* 0x000fe40003fc5270 */
[----:B------:R3:W-:Y:S03]  /*bca0*/  @!P1 STG.E desc[UR8][R8.64+-0xc], R11 ;  /* 0xfffff40b08009986 */ /* 0x0007e6000c101908 */
[----:B------:R-:W-:-:S02]  /*bcb0*/  @!P2 IMAD.MOV.U32 R15, RZ, RZ, -0x1 ;  /* 0xffffffffff0fa424 */ /* 0x000fc400078e00ff */
[----:B0-----:R-:W-:Y:S02]  /*bcc0*/  @!P4 IMAD.MOV.U32 R19, RZ, RZ, -0x1 ;  /* 0xffffffffff13c424 */ /* 0x001fe400078e00ff */
[----:B------:R-:W-:Y:S01]  /*bcd0*/  @!P3 MOV R23, 0xffffffff ;  /* 0xffffffff0017b802 */ /* 0x000fe20000000f00 */
[----:B------:R3:W-:Y:S01]  /*bce0*/  @!P2 STG.E desc[UR8][R8.64+-0x10], R15 ;  /* 0xfffff00f0800a986 */ /* 0x0007e2000c101908 */
[----:B--2---:R-:W-:Y:S02]  /*bcf0*/  @!P5 IMAD.MOV.U32 R21, RZ, RZ, -0x1 ;  /* 0xffffffffff15d424 */ /* 0x004fe400078e00ff */
[----:B------:R-:W-:Y:S01]  /*bd00*/  @!P6 IMAD.MOV.U32 R25, RZ, RZ, -0x1 ;  /* 0xffffffffff19e424 */ /* 0x000fe200078e00ff */
[----:B------:R3:W-:Y:S04]  /*bd10*/  @!P3 STG.E desc[UR8][R8.64+-0x14], R23 ;  /* 0xffffec170800b986 */ /* 0x0007e8000c101908 */
[----:B------:R3:W-:Y:S04]  /*bd20*/  @!P4 STG.E desc[UR8][R8.64+-0x18], R19 ;  /* 0xffffe8130800c986 */ /* 0x0007e8000c101908 */
[----:B------:R3:W-:Y:S04]  /*bd30*/  @!P5 STG.E desc[UR8][R8.64+-0x1c], R21 ;  /* 0xffffe4150800d986 */ /* 0x0007e8000c101908 */
[----:B------:R3:W-:Y:S02]  /*bd40*/  @!P6 STG.E desc[UR8][R8.64+-0x20], R25 ;  /* 0xffffe0190800e986 */ /* 0x0007e4000c101908 */
.L_x_144:
[----:B------:R-:W-:Y:S05]  /*bd50*/  BSYNC.RECONVERGENT B1 ;  /* 0x0000000000017941 */ /* 0x000fea0003800200 */
.L_x_143:
[----:B------:R-:W-:Y:S05]  /*bd60*/  @!P0 BRA `(.L_x_142) ;  /* 0x0000000000848947 */ /* 0x000fea0003800000 */
[----:B------:R-:W-:Y:S02]  /*bd70*/  ISETP.GE.U32.AND P0, PT, R18, 0x4, PT ;  /* 0x000000041200780c */ /* 0x000fe40003f06070 */
[----:B------:R-:W-:-:S04]  /*bd80*/  LOP3.LUT R0, R17, 0x3, RZ, 0xc0, !PT ;  /* 0x0000000311007812 */ /* 0x000fc800078ec0ff */
[----:B------:R-:W-:-:S07]  /*bd90*/  ISETP.NE.AND P4, PT, R0, RZ, PT ;  /* 0x000000ff0000720c */ /* 0x000fce0003f85270 */
[----:B------:R-:W-:Y:S06]  /*bda0*/  @!P0 BRA `(.L_x_145) ;  /* 0x0000000000488947 */ /* 0x000fec0003800000 */
[----:B0--3--:R-:W-:-:S05]  /*bdb0*/  IMAD.WIDE R8, R13, 0x4, R40 ;  /* 0x000000040d087825 */ /* 0x009fca00078e0228 */
[----:B------:R-:W3:Y:S04]  /*bdc0*/  LDG.E R14, desc[UR8][R8.64+-0x4] ;  /* 0xfffffc08080e7981 */ /* 0x000ee8000c1e1900 */
[----:B------:R-:W4:Y:S04]  /*bdd0*/  LDG.E R10, desc[UR8][R8.64+-0x8] ;  /* 0xfffff808080a7981 */ /* 0x000f28000c1e1900 */
[----:B------:R-:W5:Y:S04]  /*bde0*/  LDG.E R11, desc[UR8][R8.64+-0xc] ;  /* 0xfffff408080b7981 */ /* 0x000f68000c1e1900 */
[----:B------:R-:W2:Y:S01]  /*bdf0*/  LDG.E R12, desc[UR8][R8.64+-0x10] ;  /* 0xfffff008080c7981 */ /* 0x000ea2000c1e1900 */
[----:B------:R-:W-:Y:S01]  /*be00*/  VIADD R13, R13, 0xfffffffc ;  /* 0xfffffffc0d0d7836 */ /* 0x000fe20000000000 */
[----:B---3--:R-:W-:-:S02]  /*be10*/  ISETP.NE.AND P0, PT, R14, -0x2, PT ;  /* 0xfffffffe0e00780c */ /* 0x008fc40003f05270 */
[----:B----4-:R-:W-:Y:S02]  /*be20*/  ISETP.NE.AND P1, PT, R10, -0x2, PT ;  /* 0xfffffffe0a00780c */ /* 0x010fe40003f25270 */
[----:B-----5:R-:W-:Y:S02]  /*be30*/  ISETP.NE.AND P2, PT, R11, -0x2, PT ;  /* 0xfffffffe0b00780c */ /* 0x020fe40003f45270 */
[----:B--2---:R-:W-:-:S07]  /*be40*/  ISETP.NE.AND P3, PT, R12, -0x2, PT ;  /* 0xfffffffe0c00780c */ /* 0x004fce0003f65270 */
[----:B------:R-:W-:Y:S02]  /*be50*/  @!P0 IMAD.MOV.U32 R11, RZ, RZ, -0x1 ;  /* 0xffffffffff0b8424 */ /* 0x000fe400078e00ff */
[----:B------:R-:W-:-:S03]  /*be60*/  @!P1 IMAD.MOV.U32 R15, RZ, RZ, -0x1 ;  /* 0xffffffffff0f9424 */ /* 0x000fc600078e00ff */
[----:B------:R4:W-:Y:S01]  /*be70*/  @!P0 STG.E desc[UR8][R8.64+-0x4], R11 ;  /* 0xfffffc0b08008986 */ /* 0x0009e2000c101908 */
[----:B------:R-:W-:-:S03]  /*be80*/  @!P2 IMAD.MOV.U32 R17, RZ, RZ, -0x1 ;  /* 0xffffffffff11a424 */ /* 0x000fc600078e00ff */
[----:B------:R4:W-:Y:S01]  /*be90*/  @!P1 STG.E desc[UR8][R8.64+-0x8], R15 ;  /* 0xfffff80f08009986 */ /* 0x0009e2000c101908 */
[----:B------:R-:W-:-:S03]  /*bea0*/  @!P3 MOV R19, 0xffffffff ;  /* 0xffffffff0013b802 */ /* 0x000fc60000000f00 */
[----:B------:R4:W-:Y:S04]  /*beb0*/  @!P2 STG.E desc[UR8][R8.64+-0xc], R17 ;  /* 0xfffff4110800a986 */ /* 0x0009e8000c101908 */
[----:B------:R4:W-:Y:S02]  /*bec0*/  @!P3 STG.E desc[UR8][R8.64+-0x10], R19 ;  /* 0xfffff0130800b986 */ /* 0x0009e4000c101908 */
.L_x_145:
[----:B------:R-:W-:Y:S05]  /*bed0*/  @!P4 BRA `(.L_x_142) ;  /* 0x000000000028c947 */ /* 0x000fea0003800000 */
[----:B------:R-:W-:-:S05]  /*bee0*/  UMOV UR4, URZ ;  /* 0x000000ff00047c82 */ /* 0x000fca0008000000 */
.L_x_146:
[----:B0--34-:R-:W-:-:S05]  /*bef0*/  IMAD.WIDE R8, R13, 0x4, R40 ;  /* 0x000000040d087825 */ /* 0x019fca00078e0228 */
[----:B------:R-:W3:Y:S01]  /*bf00*/  LDG.E R10, desc[UR8][R8.64+-0x4] ;  /* 0xfffffc08080a7981 */ /* 0x000ee2000c1e1900 */
[----:B------:R-:W-:Y:S01]  /*bf10*/  UIADD3 UR4, UPT, UPT, UR4, 0x1, URZ ;  /* 0x0000000104047890 */ /* 0x000fe2000fffe0ff */
[----:B------:R-:W-:Y:S01]  /*bf20*/  VIADD R13, R13, 0xffffffff ;  /* 0xffffffff0d0d7836 */ /* 0x000fe20000000000 */
[----:B---3--:R-:W-:-:S13]  /*bf30*/  ISETP.NE.AND P0, PT, R10, -0x2, PT ;  /* 0xfffffffe0a00780c */ /* 0x008fda0003f05270 */
[----:B------:R-:W-:-:S05]  /*bf40*/  @!P0 IMAD.MOV.U32 R11, RZ, RZ, -0x1 ;  /* 0xffffffffff0b8424 */ /* 0x000fca00078e00ff */
[----:B------:R0:W-:Y:S01]  /*bf50*/  @!P0 STG.E desc[UR8][R8.64+-0x4], R11 ;  /* 0xfffffc0b08008986 */ /* 0x0001e2000c101908 */
[----:B------:R-:W-:-:S13]  /*bf60*/  ISETP.NE.AND P0, PT, R0, UR4, PT ;  /* 0x0000000400007c0c */ /* 0x000fda000bf05270 */
[----:B0-----:R-:W-:Y:S05]  /*bf70*/  @P0 BRA `(.L_x_146) ;  /* 0xfffffffc00dc0947 */ /* 0x001fea000383ffff */
.L_x_142:
[----:B------:R-:W-:Y:S05]  /*bf80*/  BSYNC.RECONVERGENT B0 ;  /* 0x0000000000007941 */ /* 0x000fea0003800200 */
.L_x_141:
[----:B------:R-:W5:Y:S01]  /*bf90*/  LDCU.64 UR4, c[0x0][0x420] ;  /* 0x00008400ff0477ac */ /* 0x000f620008000a00 */
[----:B---34-:R-:W-:Y:S01]  /*bfa0*/  HFMA2 R11, -RZ, RZ, 0, 0 ;  /* 0x00000000ff0b7431 */ /* 0x018fe200000001ff */
[----:B------:R-:W3:Y:S01]  /*bfb0*/  LDCU UR6, c[0x0][0x390] ;  /* 0x00007200ff0677ac */ /* 0x000ee20008000800 */
[----:B------:R-:W4:Y:S01]  /*bfc0*/  LDCU UR11, c[0x0][0x3d4] ;  /* 0x00007a80ff0b77ac */ /* 0x000f220008000800 */
[----:B-----5:R-:W-:Y:S02]  /*bfd0*/  UIADD3 UR4, UP0, UPT, UR4, 0x8, URZ ;  /* 0x0000000804047890 */ /* 0x020fe4000ff1e0ff */
[----:B---3--:R-:W-:Y:S02]  /*bfe0*/  ULOP3.LUT UR7, UR6, 0x7ffffffc, URZ, 0xc0, !UPT ;  /* 0x7ffffffc06077892 */ /* 0x008fe4000f8ec0ff */
[----:B------:R-:W-:Y:S01]  /*bff0*/  UIADD3 UR12, UPT, UPT, UR6, -0x1, URZ ;  /* 0xffffffff060c7890 */ /* 0x000fe2000fffe0ff */
[----:B----4-:R-:W-:Y:S01]  /*c000*/  IMAD R0, R29, UR11, RZ ;  /* 0x0000000b1d007c24 */ /* 0x010fe2000f8e02ff */
[----:B------:R-:W-:-:S02]  /*c010*/  UIADD3.X UR5, UPT, UPT, URZ, UR5, URZ, UP0, !UPT ;  /* 0x00000005ff057290 */ /* 0x000fc400087fe4ff */
[----:B------:R-:W-:Y:S02]  /*c020*/  ULOP3.LUT UR6, UR6, 0x3, URZ, 0xc0, !UPT ;  /* 0x0000000306067892 */ /* 0x000fe4000f8ec0ff */
[----:B------:R-:W-:-:S12]  /*c030*/  UIADD3 UR10, UPT, UPT, -UR7, URZ, URZ ;  /* 0x000000ff070a7290 */ /* 0x000fd8000fffe1ff */
.L_x_169:
[----:B0-23--:R-:W-:Y:S01]  /*c040*/  IMAD.WIDE.U32 R8, R11, 0x4, R40 ;  /* 0x000000040b087825 */ /* 0x00dfe200078e0028 */
[----:B------:R-:W0:Y:S05]  /*c050*/  LDC R10, c[0x0][0x390] ;  /* 0x0000e400ff0a7b82 */ /* 0x000e2a0000000800 */
[----:B------:R-:W3:Y:S01]  /*c060*/  LDG.E R8, desc[UR8][R8.64] ;  /* 0x0000000808087981 */ /* 0x000ee2000c1e1900 */
[----:B------:R-:W-:Y:S01]  /*c070*/  BSSY.RECONVERGENT B0, `(.L_x_147) ;  /* 0x0000194000007945 */ /* 0x000fe20003800200 */
[----:B0-----:R-:W-:-:S04]  /*c080*/  ISETP.GE.AND P0, PT, R10, 0x1, PT ;  /* 0x000000010a00780c */ /* 0x001fc80003f06270 */
[----:B---3--:R-:W-:-:S13]  /*c090*/  ISETP.NE.OR P0, PT, R8, -0x1, !P0 ;  /* 0xffffffff0800780c */ /* 0x008fda0004705670 */
[----:B-----5:R-:W-:Y:S05]  /*c0a0*/  @P0 BRA `(.L_x_148) ;  /* 0x0000001800400947 */ /* 0x020fea0003800000 */
[----:B------:R-:W0:Y:S01]  /*c0b0*/  LDC.64 R8, c[0x0][0x400] ;  /* 0x00010000ff087b82 */ /* 0x000e220000000a00 */
[----:B------:R-:W-:Y:S01]  /*c0c0*/  UISETP.GE.U32.AND UP0, UPT, UR12, 0x3, UPT ;  /* 0x000000030c00788c */ /* 0x000fe2000bf06070 */
[----:B------:R-:W-:Y:S01]  /*c0d0*/  IMAD.IADD R13, R28, 0x1, R11 ;  /* 0x000000011c0d7824 */ /* 0x000fe200078e020b */
[----:B------:R-:W-:Y:S01]  /*c0e0*/  MOV R17, R3 ;  /* 0x0000000300117202 */ /* 0x000fe20000000f00 */
[----:B------:R-:W-:Y:S02]  /*c0f0*/  IMAD R10, R11, R10, R0 ;  /* 0x0000000a0b0a7224 */ /* 0x000fe400078e0200 */
[----:B------:R-:W-:Y:S02]  /*c100*/  IMAD.MOV.U32 R20, RZ, RZ, RZ ;  /* 0x000000ffff147224 */ /* 0x000fe400078e00ff */
[----:B------:R-:W-:Y:S02]  /*c110*/  IMAD.MOV.U32 R12, RZ, RZ, 0x1 ;  /* 0x00000001ff0c7424 */ /* 0x000fe400078e00ff */
[----:B------:R-:W-:-:S02]  /*c120*/  IMAD.MOV.U32 R18, RZ, RZ, R2 ;  /* 0x000000ffff127224 */ /* 0x000fc400078e0002 */
[----:B------:R-:W-:Y:S02]  /*c130*/  IMAD.MOV.U32 R19, RZ, RZ, R5 ;  /* 0x000000ffff137224 */ /* 0x000fe400078e0005 */
[----:B------:R-:W-:Y:S02]  /*c140*/  IMAD.MOV.U32 R16, RZ, RZ, R4 ;  /* 0x000000ffff107224 */ /* 0x000fe400078e0004 */
[----:B0-----:R-:W-:-:S04]  /*c150*/  IMAD.WIDE R8, R13, 0x4, R8 ;  /* 0x000000040d087825 */ /* 0x001fc800078e0208 */
[----:B------:R-:W-:Y:S01]  /*c160*/  HFMA2 R13, -RZ, RZ, 0, 0 ;  /* 0x00000000ff0d7431 */ /* 0x000fe200000001ff */
[----:B------:R-:W-:Y:S06]  /*c170*/  BRA.U !UP0, `(.L_x_149) ;  /* 0x0000000d08507547 */ /* 0x000fec000b800000 */
[----:B------:R-:W-:Y:S01]  /*c180*/  IMAD.MOV.U32 R19, RZ, RZ, R5 ;  /* 0x000000ffff137224 */ /* 0x000fe200078e0005 */
[----:B------:R-:W-:Y:S01]  /*c190*/  MOV R16, R4 ;  /* 0x0000000400107202 */ /* 0x000fe20000000f00 */
[----:B------:R-:W-:Y:S01]  /*c1a0*/  IMAD.MOV.U32 R17, RZ, RZ, R3 ;  /* 0x000000ffff117224 */ /* 0x000fe200078e0003 */
[----:B--2---:R-:W-:Y:S01]  /*c1b0*/  MOV R4, R10 ;  /* 0x0000000a00047202 */ /* 0x004fe20000000f00 */
[----:B------:R-:W-:Y:S02]  /*c1c0*/  IMAD.MOV.U32 R18, RZ, RZ, R2 ;  /* 0x000000ffff127224 */ /* 0x000fe400078e0002 */
[----:B------:R-:W-:Y:S02]  /*c1d0*/  IMAD.MOV.U32 R20, RZ, RZ, RZ ;  /* 0x000000ffff147224 */ /* 0x000fe400078e00ff */
[----:B------:R-:W-:Y:S02]  /*c1e0*/  IMAD.MOV.U32 R12, RZ, RZ, 0x1 ;  /* 0x00000001ff0c7424 */ /* 0x000fe400078e00ff */
[----:B------:R-:W-:-:S02]  /*c1f0*/  IMAD.MOV.U32 R5, RZ, RZ, 0x2 ;  /* 0x00000002ff057424 */ /* 0x000fc400078e00ff */
[----:B------:R-:W-:-:S07]  /*c200*/  IMAD.U32 R13, RZ, RZ, UR10 ;  /* 0x0000000aff0d7e24 */ /* 0x000fce000f8e00ff */
.L_x_158:
[----:B0-----:R-:W-:Y:S02]  /*c210*/  IMAD.U32 R2, RZ, RZ, UR4 ;  /* 0x00000004ff027e24 */ /* 0x001fe4000f8e00ff */
[----:B------:R-:W-:Y:S02]  /*c220*/  IMAD.U32 R3, RZ, RZ, UR5 ;  /* 0x00000005ff037e24 */ /* 0x000fe4000f8e00ff */
[----:B------:R-:W-:-:S05]  /*c230*/  IMAD.WIDE R2, R4, 0x4, R2 ;  /* 0x0000000404027825 */ /* 0x000fca00078e0202 */
[----:B------:R-:W2:Y:S02]  /*c240*/  LDG.E R21, desc[UR8][R2.64+-0x8] ;  /* 0xfffff80802157981 */ /* 0x000ea4000c1e1900 */
[----:B--2--5:R-:W-:-:S13]  /*c250*/  ISETP.GT.AND P0, PT, R21, R20, PT ;  /* 0x000000141500720c */ /* 0x024fda0003f04270 */
[----:B------:R-:W-:-:S05]  /*c260*/  @P0 IADD3 R15, PT, PT, R5, -0x1, RZ ;  /* 0xffffffff050f0810 */ /* 0x000fca0007ffe0ff */
[----:B------:R0:W-:Y:S04]  /*c270*/  @P0 STG.E desc[UR8][R8.64], R15 ;  /* 0x0000000f08000986 */ /* 0x0001e8000c101908 */
[----:B------:R-:W2:Y:S01]  /*c280*/  @P0 LDG.E R21, desc[UR8][R2.64+-0x8] ;  /* 0xfffff80802150981 */ /* 0x000ea2000c1e1900 */
[----:B------:R-:W-:Y:S01]  /*c290*/  BSSY.RECONVERGENT B1, `(.L_x_150) ;  /* 0x000002b000017945 */ /* 0x000fe20003800200 */
[----:B------:R-:W-:Y:S01]  /*c2a0*/  IMAD.MOV.U32 R23, RZ, RZ, R17 ;  /* 0x000000ffff177224 */ /* 0x000fe200078e0011 */
[----:B------:R-:W-:Y:S01]  /*c2b0*/  MOV R24, R19 ;  /* 0x0000001300187202 */ /* 0x000fe20000000f00 */
[----:B------:R-:W-:Y:S02]  /*c2c0*/  IMAD.MOV.U32 R22, RZ, RZ, R18 ;  /* 0x000000ffff167224 */ /* 0x000fe400078e0012 */
[----:B------:R-:W-:-:S02]  /*c2d0*/  IMAD.MOV.U32 R25, RZ, RZ, R16 ;  /* 0x000000ffff197224 */ /* 0x000fc400078e0010 */
[----:B--2---:R-:W-:-:S05]  /*c2e0*/  @P0 IMAD.MOV.U32 R20, RZ, RZ, R21 ;  /* 0x000000ffff140224 */ /* 0x004fca00078e0015 */
[----:B------:R-:W-:-:S13]  /*c2f0*/  ISETP.NE.AND P0, PT, R21, R20, PT ;  /* 0x000000141500720c */ /* 0x000fda0003f05270 */
[----:B0-----:R-:W-:Y:S05]  /*c300*/  @P0 BRA `(.L_x_151) ;  /* 0x00000000008c0947 */ /* 0x001fea0003800000 */
        /* <DEDUP_REMOVED lines=10> */
[----:B0-----:R-:W0:Y:S02]  /*c3b0*/  MUFU.RCP R20, R20 ;  /* 0x0000001400147308 */ /* 0x001e240000001000 */
[----:B0-----:R-:W-:Y:S02]  /*c3c0*/  VIADD R15, R20, 0xffffffe ;  /* 0x0ffffffe140f7836 */ /* 0x001fe40000000000 */
[----:B------:R-:W-:-:S04]  /*c3d0*/  IMAD.MOV.U32 R20, RZ, RZ, R21 ;  /* 0x000000ffff147224 */ /* 0x000fc800078e0015 */
[----:B------:R-:W0:Y:S02]  /*c3e0*/  F2I.FTZ.U32.TRUNC.NTZ R15, R15 ;  /* 0x0000000f000f7305 */ /* 0x000e24000021f000 */
[----:B0-----:R-:W-:Y:S01]  /*c3f0*/  IMAD R7, R23, R15, RZ ;  /* 0x0000000f17077224 */ /* 0x001fe200078e02ff */
[----:B------:R-:W-:Y:S01]  /*c400*/  LOP3.LUT R23, R14, R17, RZ, 0x3c, !PT ;  /* 0x000000110e177212 */ /* 0x000fe200078e3cff */
[----:B------:R-:W-:-:S05]  /*c410*/  HFMA2 R14, -RZ, RZ, 0, 0 ;  /* 0x00000000ff0e7431 */ /* 0x000fca00000001ff */
        /* <DEDUP_REMOVED lines=8> */
[----:B------:R-:W-:Y:S02]  /*c4a0*/  @P0 IADD3 R7, PT, PT, -R12, R7, RZ ;  /* 0x000000070c070210 */ /* 0x000fe40007ffe1ff */
[----:B------:R-:W-:-:S04]  /*c4b0*/  @!P1 LOP3.LUT R7, RZ, R12, RZ, 0x33, !PT ;  /* 0x0000000cff079212 */ /* 0x000fc800078e33ff */
[----:B------:R-:W-:-:S13]  /*c4c0*/  ISETP.NE.AND P0, PT, R7, RZ, PT ;  /* 0x000000ff0700720c */ /* 0x000fda0003f05270 */
[----:B------:R-:W-:-:S05]  /*c4d0*/  @!P0 VIADD R15, R5, 0xffffffff ;  /* 0xffffffff050f8836 */ /* 0x000fca0000000000 */
[----:B------:R0:W-:Y:S04]  /*c4e0*/  @!P0 STG.E desc[UR8][R8.64], R15 ;  /* 0x0000000f08008986 */ /* 0x0001e8000c101908 */
[----:B------:R0:W5:Y:S01]  /*c4f0*/  @!P0 LDG.E R20, desc[UR8][R2.64+-0x8] ;  /* 0xfffff80802148981 */ /* 0x000162000c1e1900 */
[----:B------:R-:W-:Y:S01]  /*c500*/  IMAD.MOV.U32 R22, RZ, RZ, R17 ;  /* 0x000000ffff167224 */ /* 0x000fe200078e0011 */
[----:B------:R-:W-:Y:S01]  /*c510*/  MOV R24, R18 ;  /* 0x0000001200187202 */ /* 0x000fe20000000f00 */
[----:B------:R-:W-:Y:S02]  /*c520*/  IMAD.MOV.U32 R25, RZ, RZ, R19 ;  /* 0x000000ffff197224 */ /* 0x000fe400078e0013 */
[----:B------:R-:W-:-:S07]  /*c530*/  IMAD.MOV.U32 R7, RZ, RZ, R16 ;  /* 0x000000ffff077224 */ /* 0x000fce00078e0010 */
.L_x_151:
[----:B------:R-:W-:Y:S05]  /*c540*/  BSYNC.RECONVERGENT B1 ;  /* 0x0000000000017941 */ /* 0x000fea0003800200 */
.L_x_150:
[----:B------:R-:W2:Y:S02]  /*c550*/  LDG.E R17, desc[UR8][R2.64+-0x4] ;  /* 0xfffffc0802117981 */ /* 0x000ea4000c1e1900 */
[----:B--2--5:R-:W-:-:S13]  /*c560*/  ISETP.GT.AND P0, PT, R17, R20, PT ;  /* 0x000000141100720c */ /* 0x024fda0003f04270 */
[----:B------:R2:W-:Y:S04]  /*c570*/  @P0 STG.E desc[UR8][R8.64], R5 ;  /* 0x0000000508000986 */ /* 0x0005e8000c101908 */
[----:B------:R-:W3:Y:S01]  /*c580*/  @P0 LDG.E R17, desc[UR8][R2.64+-0x4] ;  /* 0xfffffc0802110981 */ /* 0x000ee2000c1e1900 */
[----:B------:R-:W-:Y:S01]  /*c590*/  BSSY.RECONVERGENT B1, `(.L_x_152) ;  /* 0x000002a000017945 */ /* 0x000fe20003800200 */
[----:B------:R-:W-:Y:S01]  /*c5a0*/  MOV R19, R23 ;  /* 0x0000001700137202 */ /* 0x000fe20000000f00 */
[----:B------:R-:W-:Y:S02]  /*c5b0*/  IMAD.MOV.U32 R16, RZ, RZ, R22 ;  /* 0x000000ffff107224 */ /* 0x000fe400078e0016 */
[----:B------:R-:W-:Y:S02]  /*c5c0*/  IMAD.MOV.U32 R18, RZ, RZ, R24 ;  /* 0x000000ffff127224 */ /* 0x000fe400078e0018 */
[----:B------:R-:W-:-:S02]  /*c5d0*/  IMAD.MOV.U32 R21, RZ, RZ, R25 ;  /* 0x000000ffff157224 */ /* 0x000fc400078e0019 */
[----:B---3--:R-:W-:-:S05]  /*c5e0*/  @P0 IMAD.MOV.U32 R20, RZ, RZ, R17 ;  /* 0x000000ffff140224 */ /* 0x008fca00078e0011 */
[----:B------:R-:W-:-:S13]  /*c5f0*/  ISETP.NE.AND P0, PT, R17, R20, PT ;  /* 0x000000141100720c */ /* 0x000fda0003f05270 */
[----:B--2---:R-:W-:Y:S05]  /*c600*/  @P0 BRA `(.L_x_153) ;  /* 0x0000000000880947 */ /* 0x004fea0003800000 */
[----:B------:R-:W-:Y:S01]  /*c610*/  IADD3 R12, PT, PT, R12, 0x1, RZ ;  /* 0x000000010c0c7810 */ /* 0x000fe20007ffe0ff */
[----:B------:R-:W-:Y:S01]  /*c620*/  VIADD R6, R6, 0x587c5 ;  /* 0x000587c506067836 */ /* 0x000fe20000000000 */
[----:B------:R-:W-:Y:S01]  /*c630*/  SHF.R.U32.HI R14, RZ, 0x2, R7 ;  /* 0x00000002ff0e7819 */ /* 0x000fe20000011607 */
[----:B------:R-:W-:Y:S01]  /*c640*/  IMAD.MOV.U32 R20, RZ, RZ, R17 ;  /* 0x000000ffff147224 */ /* 0x000fe200078e0011 */
[----:B------:R-:W2:Y:S01]  /*c650*/  I2F.U32.RP R18, R12 ;  /* 0x0000000c00127306 */ /* 0x000ea20000209000 */
[----:B------:R-:W-:Y:S01]  /*c660*/  IMAD.MOV R19, RZ, RZ, -R12 ;  /* 0x000000ffff137224 */ /* 0x000fe200078e0a0c */
[----:B------:R-:W-:Y:S01]  /*c670*/  LOP3.LUT R14, R14, R7, RZ, 0x3c, !PT ;  /* 0x000000070e0e7212 */ /* 0x000fe200078e3cff */
[----:B------:R-:W-:Y:S01]  /*c680*/  IMAD.SHL.U32 R7, R23, 0x10, RZ ;  /* 0x0000001017077824 */ /* 0x000fe200078e00ff */
[----:B------:R-:W-:Y:S02]  /*c690*/  ISETP.NE.U32.AND P1, PT, R12, RZ, PT ;  /* 0x000000ff0c00720c */ /* 0x000fe40003f25070 */
[----:B------:R-:W-:-:S04]  /*c6a0*/  SHF.L.U32 R16, R14, 0x1, RZ ;  /* 0x000000010e107819 */ /* 0x000fc800000006ff */
[----:B------:R-:W-:Y:S01]  /*c6b0*/  LOP3.LUT R14, R14, R16, R7, 0x96, !PT ;  /* 0x000000100e0e7212 */ /* 0x000fe200078e9607 */
[----:B--2---:R-:W0:Y:S02]  /*c6c0*/  MUFU.RCP R18, R18 ;  /* 0x0000001200127308 */ /* 0x004e240000001000 */
[----:B0-----:R-:W-:-:S06]  /*c6d0*/  VIADD R15, R18, 0xffffffe ;  /* 0x0ffffffe120f7836 */ /* 0x001fcc0000000000 */
[----:B------:R-:W0:Y:S02]  /*c6e0*/  F2I.FTZ.U32.TRUNC.NTZ R15, R15 ;  /* 0x0000000f000f7305 */ /* 0x000e24000021f000 */
[----:B0-----:R-:W-:Y:S01]  /*c6f0*/  IMAD R7, R19, R15, RZ ;  /* 0x0000000f13077224 */ /* 0x001fe200078e02ff */
[----:B------:R-:W-:Y:S01]  /*c700*/  LOP3.LUT R19, R14, R23, RZ, 0x3c, !PT ;  /* 0x000000170e137212 */ /* 0x000fe200078e3cff */
[----:B------:R-:W-:-:S04]  /*c710*/  IMAD.MOV.U32 R14, RZ, RZ, RZ ;  /* 0x000000ffff0e7224 */ /* 0x000fc800078e00ff */
[----:B------:R-:W-:-:S04]  /*c720*/  IMAD.HI.U32 R14, R15, R7, R14 ;  /* 0x000000070f0e7227 */ /* 0x000fc800078e000e */
[----:B------:R-:W-:-:S04]  /*c730*/  IMAD.IADD R7, R6, 0x1, R19 ;  /* 0x0000000106077824 */ /* 0x000fc800078e0213 */
[----:B------:R-:W-:-:S05]  /*c740*/  IMAD.HI.U32 R14, R14, R7, RZ ;  /* 0x000000070e0e7227 */ /* 0x000fca00078e00ff */
[----:B------:R-:W-:-:S05]  /*c750*/  IADD3 R14, PT, PT, -R14, RZ, RZ ;  /* 0x000000ff0e0e7210 */ /* 0x000fca0007ffe1ff */
[----:B------:R-:W-:-:S05]  /*c760*/  IMAD R7, R12, R14, R7 ;  /* 0x0000000e0c077224 */ /* 0x000fca00078e0207 */
[----:B------:R-:W-:-:S13]  /*c770*/  ISETP.GE.U32.AND P0, PT, R7, R12, PT ;  /* 0x0000000c0700720c */ /* 0x000fda0003f06070 */
[----:B------:R-:W-:-:S05]  /*c780*/  @P0 IMAD.IADD R7, R7, 0x1, -R12 ;  /* 0x0000000107070824 */ /* 0x000fca00078e0a0c */
[----:B------:R-:W-:-:S13]  /*c790*/  ISETP.GE.U32.AND P0, PT, R7, R12, PT ;  /* 0x0000000c0700720c */ /* 0x000fda0003f06070 */
[----:B------:R-:W-:Y:S01]  /*c7a0*/  @P0 IMAD.IADD R7, R7, 0x1, -R12 ;  /* 0x0000000107070824 */ /* 0x000fe200078e0a0c */
[----:B------:R-:W-:-:S04]  /*c7b0*/  @!P1 LOP3.LUT R7, RZ, R12, RZ, 0x33, !PT ;  /* 0x0000000cff079212 */ /* 0x000fc800078e33ff */
[----:B------:R-:W-:-:S13]  /*c7c0*/  ISETP.NE.AND P0, PT, R7, RZ, PT ;  /* 0x000000ff0700720c */ /* 0x000fda0003f05270 */
[----:B------:R2:W-:Y:S04]  /*c7d0*/  @!P0 STG.E desc[UR8][R8.64], R5 ;  /* 0x0000000508008986 */ /* 0x0005e8000c101908 */
[----:B------:R2:W5:Y:S01]  /*c7e0*/  @!P0 LDG.E R20, desc[UR8][R2.64+-0x4] ;  /* 0xfffffc0802148981 */ /* 0x000562000c1e1900 */
[----:B------:R-:W-:Y:S01]  /*c7f0*/  MOV R16, R23 ;  /* 0x0000001700107202 */ /* 0x000fe20000000f00 */
[----:B------:R-:W-:Y:S02]  /*c800*/  IMAD.MOV.U32 R18, RZ, RZ, R22 ;  /* 0x000000ffff127224 */ /* 0x000fe400078e0016 */
[----:B------:R-:W-:Y:S02]  /*c810*/  IMAD.MOV.U32 R21, RZ, RZ, R24 ;  /* 0x000000ffff157224 */ /* 0x000fe400078e0018 */
[----:B------:R-:W-:-:S07]  /*c820*/  IMAD.MOV.U32 R7, RZ, RZ, R25 ;  /* 0x000000ffff077224 */ /* 0x000fce00078e0019 */
.L_x_153:
[----:B------:R-:W-:Y:S05]  /*c830*/  BSYNC.RECONVERGENT B1 ;  /* 0x0000000000017941 */ /* 0x000fea0003800200 */
.L_x_152:
[----:B------:R-:W3:Y:S02]  /*c840*/  LDG.E R17, desc[UR8][R2.64] ;  /* 0x0000000802117981 */ /* 0x000ee4000c1e1900 */
[----:B---3-5:R-:W-:-:S13]  /*c850*/  ISETP.GT.AND P0, PT, R17, R20, PT ;  /* 0x000000141100720c */ /* 0x028fda0003f04270 */
[----:B0-----:R-:W-:-:S05]  /*c860*/  @P0 IADD3 R15, PT, PT, R5, 0x1, RZ ;  /* 0x00000001050f0810 */ /* 0x001fca0007ffe0ff */
[----:B------:R0:W-:Y:S04]  /*c870*/  @P0 STG.E desc[UR8][R8.64], R15 ;  /* 0x0000000f08000986 */ /* 0x0001e8000c101908 */
[----:B------:R-:W3:Y:S01]  /*c880*/  @P0 LDG.E R17, desc[UR8][R2.64] ;  /* 0x0000000802110981 */ /* 0x000ee2000c1e1900 */
[----:B------:R-:W-:Y:S01]  /*c890*/  BSSY.RECONVERGENT B1, `(.L_x_154) ;  /* 0x000002b000017945 */ /* 0x000fe20003800200 */
[----:B------:R-:W-:Y:S01]  /*c8a0*/  IMAD.MOV.U32 R23, RZ, RZ, R19 ;  /* 0x000000ffff177224 */ /* 0x000fe200078e0013 */
[----:B------:R-:W-:Y:S01]  /*c8b0*/  MOV R24, R18 ;  /* 0x0000001200187202 */ /* 0x000fe20000000f00 */
[----:B------:R-:W-:Y:S02]  /*c8c0*/  IMAD.MOV.U32 R22, RZ, RZ, R16 ;  /* 0x000000ffff167224 */ /* 0x000fe400078e0010 */
[----:B------:R-:W-:-:S02]  /*c8d0*/  IMAD.MOV.U32 R25, RZ, RZ, R21 ;  /* 0x000000ffff197224 */ /* 0x000fc400078e0015 */
[----:B---3--:R-:W-:-:S05]  /*c8e0*/  @P0 IMAD.MOV.U32 R20, RZ, RZ, R17 ;  /* 0x000000ffff140224 */ /* 0x008fca00078e0011 */
        /* <DEDUP_REMOVED lines=12> */
[----:B------:R-:W-:Y:S01]  /*c9b0*/  IMAD.MOV.U32 R20, RZ, RZ, R17 ;  /* 0x000000ffff147224 */ /* 0x000fe200078e0011 */
[----:B0-----:R-:W0:Y:S02]  /*c9c0*/  MUFU.RCP R22, R22 ;  /* 0x0000001600167308 */ /* 0x001e240000001000 */
[----:B0-----:R-:W-:-:S06]  /*c9d0*/  VIADD R15, R22, 0xffffffe ;  /* 0x0ffffffe160f7836 */ /* 0x001fcc0000000000 */
        /* <DEDUP_REMOVED lines=22> */
.L_x_155:
[----:B------:R-:W-:Y:S05]  /*cb40*/  BSYNC.RECONVERGENT B1 ;  /* 0x0000000000017941 */ /* 0x000fea0003800200 */
.L_x_154:
[----:B------:R-:W3:Y:S02]  /*cb50*/  LDG.E R21, desc[UR8][R2.64+0x4] ;  /* 0x0000040802157981 */ /* 0x000ee4000c1e1900 */
[----:B---3-5:R-:W-:-:S13]  /*cb60*/  ISETP.GT.AND P0, PT, R21, R20, PT ;  /* 0x000000141500720c */ /* 0x028fda0003f04270 */
[----:B0-----:R-:W-:-:S05]  /*cb70*/  @P0 VIADD R15, R5, 0x2 ;  /* 0x00000002050f0836 */ /* 0x001fca0000000000 */
[----:B------:R0:W-:Y:S04]  /*cb80*/  @P0 STG.E desc[UR8][R8.64], R15 ;  /* 0x0000000f08000986 */ /* 0x0001e8000c101908 */
[----:B------:R-:W3:Y:S01]  /*cb90*/  @P0 LDG.E R21, desc[UR8][R2.64+0x4] ;  /* 0x0000040802150981 */ /* 0x000ee2000c1e1900 */
[----:B------:R-:W-:Y:S01]  /*cba0*/  IADD3 R13, PT, PT, R13, 0x4, RZ ;  /* 0x000000040d0d7810 */ /* 0x000fe20007ffe0ff */
[----:B------:R-:W-:Y:S01]  /*cbb0*/  BSSY.RECONVERGENT B1, `(.L_x_156) ;  /* 0x000002c000017945 */ /* 0x000fe20003800200 */
[----:B------:R-:W-:Y:S01]  /*cbc0*/  IMAD.MOV.U32 R17, RZ, RZ, R23 ;  /* 0x000000ffff117224 */ /* 0x000fe200078e0017 */
[----:B------:R-:W-:Y:S01]  /*cbd0*/  MOV R19, R24 ;  /* 0x0000001800137202 */ /* 0x000fe20000000f00 */
[----:B------:R-:W-:Y:S01]  /*cbe0*/  IMAD.MOV.U32 R18, RZ, RZ, R22 ;  /* 0x000000ffff127224 */ /* 0x000fe200078e0016 */
[----:B------:R-:W-:Y:S01]  /*cbf0*/  ISETP.NE.AND P1, PT, R13, RZ, PT ;  /* 0x000000ff0d00720c */ /* 0x000fe20003f25270 */
        /* <DEDUP_REMOVED lines=10> */
[----:B------:R-:W-:Y:S01]  /*cca0*/  IADD3 R19, PT, PT, RZ, -R12, RZ ;  /* 0x8000000cff137210 */ /* 0x000fe20007ffe0ff */
[----:B------:R-:W-:Y:S01]  /*ccb0*/  IMAD.MOV.U32 R20, RZ, RZ, R21 ;  /* 0x000000ffff147224 */ /* 0x000fe200078e0015 */
[----:B------:R-:W-:Y:S01]  /*ccc0*/  ISETP.NE.U32.AND P2, PT, R12, RZ, PT ;  /* 0x000000ff0c00720c */ /* 0x000fe20003f45070 */
[----:B------:R-:W-:-:S05]  /*ccd0*/  IMAD.SHL.U32 R16, R14, 0x2, RZ ;  /* 0x000000020e107824 */ /* 0x000fca00078e00ff */
[----:B------:R-:W-:Y:S01]  /*cce0*/  LOP3.LUT R14, R14, R16, R7, 0x96, !PT ;  /* 0x000000100e0e7212 */ /* 0x000fe200078e9607 */
[----:B0-----:R-:W0:Y:S02]  /*ccf0*/  MUFU.RCP R17, R17 ;  /* 0x0000001100117308 */ /* 0x001e240000001000 */
[----:B0-----:R-:W-:Y:S01]  /*cd00*/  VIADD R15, R17, 0xffffffe ;  /* 0x0ffffffe110f7836 */ /* 0x001fe20000000000 */
[----:B------:R-:W-:Y:S01]  /*cd10*/  LOP3.LUT R17, R14, R23, RZ, 0x3c, !PT ;  /* 0x000000170e117212 */ /* 0x000fe200078e3cff */
[----:B------:R-:W-:-:S04]  /*cd20*/  HFMA2 R14, -RZ, RZ, 0, 0 ;  /* 0x00000000ff0e7431 */ /* 0x000fc800000001ff */
[----:B------:R-:W0:Y:S02]  /*cd30*/  F2I.FTZ.U32.TRUNC.NTZ R15, R15 ;  /* 0x0000000f000f7305 */ /* 0x000e24000021f000 */
[----:B0-----:R-:W-:-:S04]  /*cd40*/  IMAD R7, R19, R15, RZ ;  /* 0x0000000f13077224 */ /* 0x001fc800078e02ff */
        /* <DEDUP_REMOVED lines=18> */
.L_x_157:
[----:B------:R-:W-:Y:S05]  /*ce70*/  BSYNC.RECONVERGENT B1 ;  /* 0x0000000000017941 */ /* 0x000fea0003800200 */
.L_x_156:
[----:B--2---:R-:W-:Y:S01]  /*ce80*/  VIADD R5, R5, 0x4 ;  /* 0x0000000405057836 */ /* 0x004fe20000000000 */
[----:B------:R-:W-:Y:S01]  /*ce90*/  IADD3 R4, PT, PT, R4, 0x4, RZ ;  /* 0x0000000404047810 */ /* 0x000fe20007ffe0ff */
[----:B------:R-:W-:Y:S06]  /*cea0*/  @P1 BRA `(.L_x_158) ;  /* 0xfffffff000d81947 */ /* 0x000fec000383ffff */
[----:B------:R-:W-:-:S07]  /*ceb0*/  IMAD.U32 R13, RZ, RZ, UR7 ;  /* 0x00000007ff0d7e24 */ /* 0x000fce000f8e00ff */
.L_x_149:
[----:B------:R-:W-:Y:S01]  /*cec0*/  UISETP.NE.AND UP0, UPT, UR6, URZ, UPT ;  /* 0x000000ff0600728c */ /* 0x000fe2000bf05270 */
[----:B0-2---:R-:W-:Y:S01]  /*ced0*/  IMAD.MOV.U32 R3, RZ, RZ, R17 ;  /* 0x000000ffff037224 */ /* 0x005fe200078e0011 */
[----:B------:R-:W-:Y:S01]  /*cee0*/  MOV R5, R19 ;  /* 0x0000001300057202 */ /* 0x000fe20000000f00 */
[----:B------:R-:W-:Y:S02]  /*cef0*/  IMAD.MOV.U32 R2, RZ, RZ, R18 ;  /* 0x000000ffff027224 */ /* 0x000fe400078e0012 */
[----:B------:R-:W-:-:S04]  /*cf00*/  IMAD.MOV.U32 R4, RZ, RZ, R16 ;  /* 0x000000ffff047224 */ /* 0x000fc800078e0010 */
[----:B------:R-:W-:Y:S05]  /*cf10*/  BRA.U !UP0, `(.L_x_148) ;  /* 0x0000000908a47547 */ /* 0x000fea000b800000 */
[----:B------:R-:W0:Y:S01]  /*cf20*/  LDC.64 R14, c[0x0][0x420] ;  /* 0x00010800ff0e7b82 */ /* 0x000e220000000a00 */
[----:B------:R-:W-:-:S04]  /*cf30*/  IMAD.IADD R3, R10, 0x1, R13 ;  /* 0x000000010a037824 */ /* 0x000fc800078e020d */
[----:B0-----:R-:W-:-:S05]  /*cf40*/  IMAD.WIDE R14, R3, 0x4, R14 ;  /* 0x00000004030e7825 */ /* 0x001fca00078e020e */
[----:B------:R-:W2:Y:S01]  /*cf50*/  LDG.E R10, desc[UR8][R14.64] ;  /* 0x000000080e0a7981 */ /* 0x000ea2000c1e1900 */
[----:B-----5:R-:W-:Y:S01]  /*cf60*/  IMAD.MOV.U32 R21, RZ, RZ, R20 ;  /* 0x000000ffff157224 */ /* 0x020fe200078e0014 */
[----:B------:R-:W-:Y:S01]  /*cf70*/  BSSY.RECONVERGENT B1, `(.L_x_159) ;  /* 0x0000008000017945 */ /* 0x000fe20003800200 */
[----:B------:R-:W-:-:S03]  /*cf80*/  MOV R20, R12 ;  /* 0x0000000c00147202 */ /* 0x000fc60000000f00 */
[----:B--2---:R-:W-:-:S13]  /*cf90*/  ISETP.GT.AND P0, PT, R10, R21, PT ;  /* 0x000000150a00720c */ /* 0x004fda0003f04270 */
[----:B------:R-:W-:Y:S05]  /*cfa0*/  @!P0 BRA `(.L_x_160) ;  /* 0x0000000000108947 */ /* 0x000fea0003800000 */
[----:B------:R-:W-:-:S05]  /*cfb0*/  VIADD R3, R13, 0x1 ;  /* 0x000000010d037836 */ /* 0x000fca0000000000 */
[----:B------:R0:W-:Y:S04]  /*cfc0*/  STG.E desc[UR8][R8.64], R3 ;  /* 0x0000000308007986 */ /* 0x0001e8000c101908 */
[----:B------:R-:W2:Y:S02]  /*cfd0*/  LDG.E R10, desc[UR8][R14.64] ;  /* 0x000000080e0a7981 */ /* 0x000ea4000c1e1900 */
[----:B0-2---:R-:W-:-:S07]  /*cfe0*/  IMAD.MOV.U32 R21, RZ, RZ, R10 ;  /* 0x000000ffff157224 */ /* 0x005fce00078e000a */
.L_x_160:
[----:B------:R-:W-:Y:S05]  /*cff0*/  BSYNC.RECONVERGENT B1 ;  /* 0x0000000000017941 */ /* 0x000fea0003800200 */
.L_x_159:
[----:B------:R-:W-:Y:S01]  /*d000*/  ISETP.NE.AND P0, PT, R10, R21, PT ;  /* 0x000000150a00720c */ /* 0x000fe20003f05270 */
[----:B------:R-:W-:Y:S01]  /*d010*/  BSSY.RECONVERGENT B1, `(.L_x_161) ;  /* 0x0000029000017945 */ /* 0x000fe20003800200 */
[----:B------:R-:W-:Y:S01]  /*d020*/  IMAD.MOV.U32 R3, RZ, RZ, R17 ;  /* 0x000000ffff037224 */ /* 0x000fe200078e0011 */
[----:B------:R-:W-:Y:S01]  /*d030*/  MOV R2, R18 ;  /* 0x0000001200027202 */ /* 0x000fe20000000f00 */
[----:B------:R-:W-:Y:S02]  /*d040*/  IMAD.MOV.U32 R5, RZ, RZ, R19 ;  /* 0x000000ffff057224 */ /* 0x000fe400078e0013 */
[----:B------:R-:W-:-:S07]  /*d050*/  IMAD.MOV.U32 R4, RZ, RZ, R16 ;  /* 0x000000ffff047224 */ /* 0x000fce00078e0010 */
[----:B------:R-:W-:Y:S05]  /*d060*/  @P0 BRA `(.L_x_162) ;  /* 0x00000000008c0947 */ /* 0x000fea0003800000 */
[----:B------:R-:W-:Y:S01]  /*d070*/  VIADD R20, R20, 0x1 ;  /* 0x0000000114147836 */ /* 0x000fe20000000000 */
[----:B------:R-:W-:Y:S02]  /*d080*/  SHF.R.U32.HI R2, RZ, 0x2, R7 ;  /* 0x00000002ff027819 */ /* 0x000fe40000011607 */
[----:B------:R-:W-:Y:S01]  /*d090*/  IADD3 R6, PT, PT, R6, 0x587c5, RZ ;  /* 0x000587c506067810 */ /* 0x000fe20007ffe0ff */
[----:B------:R-:W0:Y:S01]  /*d0a0*/  I2F.U32.RP R3, R20 ;  /* 0x0000001400037306 */ /* 0x000e220000209000 */
[----:B------:R-:W-:Y:S01]  /*d0b0*/  LOP3.LUT R7, R2, R7, RZ, 0x3c, !PT ;  /* 0x0000000702077212 */ /* 0x000fe200078e3cff */
[----:B------:R-:W-:Y:S01]  /*d0c0*/  IMAD.SHL.U32 R2, R17, 0x10, RZ ;  /* 0x0000001011027824 */ /* 0x000fe200078e00ff */
[----:B------:R-:W-:Y:S01]  /*d0d0*/  ISETP.NE.U32.AND P1, PT, R20, RZ, PT ;  /* 0x000000ff1400720c */ /* 0x000fe20003f25070 */
[----:B------:R-:W-:Y:S02]  /*d0e0*/  IMAD.MOV R21, RZ, RZ, -R20 ;  /* 0x000000ffff157224 */ /* 0x000fe400078e0a14 */
[----:B------:R-:W-:-:S05]  /*d0f0*/  IMAD.SHL.U32 R12, R7, 0x2, RZ ;  /* 0x00000002070c7824 */ /* 0x000fca00078e00ff */
[----:B------:R-:W-:Y:S01]  /*d100*/  LOP3.LUT R2, R7, R12, R2, 0x96, !PT ;  /* 0x0000000c07027212 */ /* 0x000fe200078e9602 */
[----:B0-----:R-:W0:Y:S02]  /*d110*/  MUFU.RCP R3, R3 ;  /* 0x0000000300037308 */ /* 0x001e240000001000 */
[----:B0-----:R-:W-:Y:S02]  /*d120*/  IADD3 R4, PT, PT, R3, 0xffffffe, RZ ;  /* 0x0ffffffe03047810 */ /* 0x001fe40007ffe0ff */
[----:B------:R-:W-:-:S04]  /*d130*/  LOP3.LUT R3, R2, R17, RZ, 0x3c, !PT ;  /* 0x0000001102037212 */ /* 0x000fc800078e3cff */
[----:B------:R0:W2:Y:S01]  /*d140*/  F2I.FTZ.U32.TRUNC.NTZ R5, R4 ;  /* 0x0000000400057305 */ /* 0x0000a2000021f000 */
[----:B------:R-:W-:Y:S02]  /*d150*/  IMAD.IADD R2, R6, 0x1, R3 ;  /* 0x0000000106027824 */ /* 0x000fe400078e0203 */
[----:B0-----:R-:W-:Y:S02]  /*d160*/  IMAD.MOV.U32 R4, RZ, RZ, RZ ;  /* 0x000000ffff047224 */ /* 0x001fe400078e00ff */
[----:B--2---:R-:W-:Y:S02]  /*d170*/  IMAD R7, R21, R5, RZ ;  /* 0x0000000515077224 */ /* 0x004fe400078e02ff */
[----:B------:R-:W-:Y:S02]  /*d180*/  IMAD.MOV.U32 R21, RZ, RZ, R10 ;  /* 0x000000ffff157224 */ /* 0x000fe400078e000a */
[----:B------:R-:W-:-:S06]  /*d190*/  IMAD.HI.U32 R5, R5, R7, R4 ;  /* 0x0000000705057227 */ /* 0x000fcc00078e0004 */
[----:B------:R-:W-:-:S04]  /*d1a0*/  IMAD.HI.U32 R5, R5, R2, RZ ;  /* 0x0000000205057227 */ /* 0x000fc800078e00ff */
[----:B------:R-:W-:-:S04]  /*d1b0*/  IMAD.MOV R5, RZ, RZ, -R5 ;  /* 0x000000ffff057224 */ /* 0x000fc800078e0a05 */
[----:B------:R-:W-:-:S05]  /*d1c0*/  IMAD R2, R20, R5, R2 ;  /* 0x0000000514027224 */ /* 0x000fca00078e0202 */
[----:B------:R-:W-:-:S13]  /*d1d0*/  ISETP.GE.U32.AND P0, PT, R2, R20, PT ;  /* 0x000000140200720c */ /* 0x000fda0003f06070 */
[----:B------:R-:W-:-:S04]  /*d1e0*/  @P0 IADD3 R2, PT, PT, -R20, R2, RZ ;  /* 0x0000000214020210 */ /* 0x000fc80007ffe1ff */
[----:B------:R-:W-:-:S13]  /*d1f0*/  ISETP.GE.U32.AND P0, PT, R2, R20, PT ;  /* 0x000000140200720c */ /* 0x000fda0003f06070 */
[----:B------:R-:W-:Y:S01]  /*d200*/  @P0 IMAD.IADD R2, R2, 0x1, -R20 ;  /* 0x0000000102020824 */ /* 0x000fe200078e0a14 */
[----:B------:R-:W-:-:S04]  /*d210*/  @!P1 LOP3.LUT R2, RZ, R20, RZ, 0x33, !PT ;  /* 0x00000014ff029212 */ /* 0x000fc800078e33ff */
[----:B------:R-:W-:-:S13]  /*d220*/  ISETP.NE.AND P0, PT, R2, RZ, PT ;  /* 0x000000ff0200720c */ /* 0x000fda0003f05270 */
[----:B------:R-:W-:-:S05]  /*d230*/  @!P0 VIADD R23, R13, 0x1 ;  /* 0x000000010d178836 */ /* 0x000fca0000000000 */
[----:B------:R0:W-:Y:S04]  /*d240*/  @!P0 STG.E desc[UR8][R8.64], R23 ;  /* 0x0000001708008986 */ /* 0x0001e8000c101908 */
[----:B------:R0:W5:Y:S01]  /*d250*/  @!P0 LDG.E R21, desc[UR8][R14.64] ;  /* 0x000000080e158981 */ /* 0x000162000c1e1900 */
[----:B------:R-:W-:Y:S01]  /*d260*/  MOV R2, R17 ;  /* 0x0000001100027202 */ /* 0x000fe20000000f00 */
[----:B------:R-:W-:Y:S02]  /*d270*/  IMAD.MOV.U32 R5, RZ, RZ, R18 ;  /* 0x000000ffff057224 */ /* 0x000fe400078e0012 */
[----:B------:R-:W-:Y:S02]  /*d280*/  IMAD.MOV.U32 R4, RZ, RZ, R19 ;  /* 0x000000ffff047224 */ /* 0x000fe400078e0013 */
[----:B------:R-:W-:-:S07]  /*d290*/  IMAD.MOV.U32 R7, RZ, RZ, R16 ;  /* 0x000000ffff077224 */ /* 0x000fce00078e0010 */
.L_x_162:
[----:B------:R-:W-:Y:S05]  /*d2a0*/  BSYNC.RECONVERGENT B1 ;  /* 0x0000000000017941 */ /* 0x000fea0003800200 */
.L_x_161:
[----:B------:R-:W-:-:S09]  /*d2b0*/  UISETP.NE.AND UP0, UPT, UR6, 0x1, UPT ;  /* 0x000000010600788c */ /* 0x000fd2000bf05270 */
[----:B------:R-:W-:Y:S05]  /*d2c0*/  BRA.U !UP0, `(.L_x_148) ;  /* 0x0000000508b87547 */ /* 0x000fea000b800000 */
[----:B------:R-:W2:Y:S01]  /*d2d0*/  LDG.E R10, desc[UR8][R14.64+0x4] ;  /* 0x000004080e0a7981 */ /* 0x000ea2000c1e1900 */
[----:B------:R-:W-:Y:S01]  /*d2e0*/  BSSY.RECONVERGENT B1, `(.L_x_163) ;  /* 0x0000007000017945 */ /* 0x000fe20003800200 */
[----:B--2--5:R-:W-:-:S13]  /*d2f0*/  ISETP.GT.AND P0, PT, R10, R21, PT ;  /* 0x000000150a00720c */ /* 0x024fda0003f04270 */
[----:B------:R-:W-:Y:S05]  /*d300*/  @!P0 BRA `(.L_x_164) ;  /* 0x0000000000108947 */ /* 0x000fea0003800000 */
[----:B------:R-:W-:-:S05]  /*d310*/  IADD3 R17, PT, PT, R13, 0x2, RZ ;  /* 0x000000020d117810 */ /* 0x000fca0007ffe0ff */
[----:B------:R2:W-:Y:S04]  /*d320*/  STG.E desc[UR8][R8.64], R17 ;  /* 0x0000001108007986 */ /* 0x0005e8000c101908 */
[----:B------:R-:W3:Y:S02]  /*d330*/  LDG.E R10, desc[UR8][R14.64+0x4] ;  /* 0x000004080e0a7981 */ /* 0x000ee4000c1e1900 */
[----:B--23--:R-:W-:-:S07]  /*d340*/  IMAD.MOV.U32 R21, RZ, RZ, R10 ;  /* 0x000000ffff157224 */ /* 0x00cfce00078e000a */
.L_x_164:
[----:B------:R-:W-:Y:S05]  /*d350*/  BSYNC.RECONVERGENT B1 ;  /* 0x0000000000017941 */ /* 0x000fea0003800200 */
.L_x_163:
        /* <DEDUP_REMOVED lines=8> */
[----:B------:R-:W-:Y:S01]  /*d3e0*/  SHF.R.U32.HI R12, RZ, 0x2, R7 ;  /* 0x00000002ff0c7819 */ /* 0x000fe20000011607 */
[----:B------:R-:W-:Y:S01]  /*d3f0*/  VIADD R6, R6, 0x587c5 ;  /* 0x000587c506067836 */ /* 0x000fe20000000000 */
[----:B------:R-:W-:Y:S01]  /*d400*/  MOV R21, R10 ;  /* 0x0000000a00157202 */ /* 0x000fe20000000f00 */
[----:B------:R-:W2:Y:S01]  /*d410*/  I2F.U32.RP R18, R20 ;  /* 0x0000001400127306 */ /* 0x000ea20000209000 */
[----:B------:R-:W-:Y:S01]  /*d420*/  LOP3.LUT R12, R12, R7, RZ, 0x3c, !PT ;  /* 0x000000070c0c7212 */ /* 0x000fe200078e3cff */
[----:B------:R-:W-:Y:S01]  /*d430*/  IMAD.SHL.U32 R7, R3, 0x10, RZ ;  /* 0x0000001003077824 */ /* 0x000fe200078e00ff */
[----:B------:R-:W-:Y:S02]  /*d440*/  IADD3 R19, PT, PT, RZ, -R20, RZ ;  /* 0x80000014ff137210 */ /* 0x000fe40007ffe0ff */
[----:B------:R-:W-:Y:S01]  /*d450*/  ISETP.NE.U32.AND P1, PT, R20, RZ, PT ;  /* 0x000000ff1400720c */ /* 0x000fe20003f25070 */
[----:B------:R-:W-:-:S05]  /*d460*/  IMAD.SHL.U32 R16, R12, 0x2, RZ ;  /* 0x000000020c107824 */ /* 0x000fca00078e00ff */
[----:B------:R-:W-:Y:S01]  /*d470*/  LOP3.LUT R12, R12, R16, R7, 0x96, !PT ;  /* 0x000000100c0c7212 */ /* 0x000fe200078e9607 */
[----:B------:R-:W-:Y:S01]  /*d480*/  HFMA2 R16, -RZ, RZ, 0, 0 ;  /* 0x00000000ff107431 */ /* 0x000fe200000001ff */
[----:B--2---:R-:W2:Y:S02]  /*d490*/  MUFU.RCP R18, R18 ;  /* 0x0000001200127308 */ /* 0x004ea40000001000 */
[----:B--2---:R-:W-:-:S06]  /*d4a0*/  VIADD R17, R18, 0xffffffe ;  /* 0x0ffffffe12117836 */ /* 0x004fcc0000000000 */
[----:B------:R-:W2:Y:S02]  /*d4b0*/  F2I.FTZ.U32.TRUNC.NTZ R17, R17 ;  /* 0x0000001100117305 */ /* 0x000ea4000021f000 */
[----:B--2---:R-:W-:Y:S01]  /*d4c0*/  IMAD R7, R19, R17, RZ ;  /* 0x0000001113077224 */ /* 0x004fe200078e02ff */
[----:B------:R-:W-:-:S03]  /*d4d0*/  LOP3.LUT R19, R12, R3, RZ, 0x3c, !PT ;  /* 0x000000030c137212 */ /* 0x000fc600078e3cff */
[----:B------:R-:W-:-:S04]  /*d4e0*/  IMAD.HI.U32 R12, R17, R7, R16 ;  /* 0x00000007110c7227 */ /* 0x000fc800078e0010 */
[----:B------:R-:W-:-:S04]  /*d4f0*/  IMAD.IADD R7, R6, 0x1, R19 ;  /* 0x0000000106077824 */ /* 0x000fc800078e0213 */
        /* <DEDUP_REMOVED lines=9> */
[----:B0-----:R-:W-:-:S05]  /*d590*/  @!P0 VIADD R23, R13, 0x2 ;  /* 0x000000020d178836 */ /* 0x001fca0000000000 */
[----:B------:R2:W-:Y:S04]  /*d5a0*/  @!P0 STG.E desc[UR8][R8.64], R23 ;  /* 0x0000001708008986 */ /* 0x0005e8000c101908 */
[----:B------:R2:W5:Y:S01]  /*d5b0*/  @!P0 LDG.E R21, desc[UR8][R14.64+0x4] ;  /* 0x000004080e158981 */ /* 0x000562000c1e1900 */
[----:B------:R-:W-:Y:S01]  /*d5c0*/  IMAD.MOV.U32 R12, RZ, RZ, R3 ;  /* 0x000000ffff0c7224 */ /* 0x000fe200078e0003 */
[----:B------:R-:W-:Y:S01]  /*d5d0*/  MOV R17, R5 ;  /* 0x0000000500117202 */ /* 0x000fe20000000f00 */
[----:B------:R-:W-:Y:S02]  /*d5e0*/  IMAD.MOV.U32 R16, RZ, RZ, R2 ;  /* 0x000000ffff107224 */ /* 0x000fe400078e0002 */
[----:B------:R-:W-:-:S07]  /*d5f0*/  IMAD.MOV.U32 R7, RZ, RZ, R4 ;  /* 0x000000ffff077224 */ /* 0x000fce00078e0004 */
.L_x_166:
[----:B------:R-:W-:Y:S05]  /*d600*/  BSYNC.RECONVERGENT B1 ;  /* 0x0000000000017941 */ /* 0x000fea0003800200 */
.L_x_165:
[----:B------:R-:W-:Y:S01]  /*d610*/  UISETP.NE.AND UP0, UPT, UR6, 0x2, UPT ;  /* 0x000000020600788c */ /* 0x000fe2000bf05270 */
[----:B------:R-:W-:Y:S01]  /*d620*/  IMAD.MOV.U32 R3, RZ, RZ, R19 ;  /* 0x000000ffff037224 */ /* 0x000fe200078e0013 */
[----:B------:R-:W-:Y:S01]  /*d630*/  MOV R2, R12 ;  /* 0x0000000c00027202 */ /* 0x000fe20000000f00 */
[----:B------:R-:W-:Y:S02]  /*d640*/  IMAD.MOV.U32 R5, RZ, RZ, R16 ;  /* 0x000000ffff057224 */ /* 0x000fe400078e0010 */
[----:B------:R-:W-:-:S04]  /*d650*/  IMAD.MOV.U32 R4, RZ, RZ, R17 ;  /* 0x000000ffff047224 */ /* 0x000fc800078e0011 */
[----:B------:R-:W-:Y:S05]  /*d660*/  BRA.U !UP0, `(.L_x_148) ;  /* 0x0000000108d07547 */ /* 0x000fea000b800000 */
[----:B------:R-:W3:Y:S01]  /*d670*/  LDG.E R2, desc[UR8][R14.64+0x8] ;  /* 0x000008080e027981 */ /* 0x000ee2000c1e1900 */
[----:B------:R-:W-:Y:S01]  /*d680*/  BSSY.RECONVERGENT B1, `(.L_x_167) ;  /* 0x0000007000017945 */ /* 0x000fe20003800200 */
[----:B---3-5:R-:W-:-:S13]  /*d690*/  ISETP.GT.AND P0, PT, R2, R21, PT ;  /* 0x000000150200720c */ /* 0x028fda0003f04270 */
[----:B------:R-:W-:Y:S05]  /*d6a0*/  @!P0 BRA `(.L_x_168) ;  /* 0x0000000000108947 */ /* 0x000fea0003800000 */
[----:B------:R-:W-:-:S05]  /*d6b0*/  IADD3 R3, PT, PT, R13, 0x3, RZ ;  /* 0x000000030d037810 */ /* 0x000fca0007ffe0ff */
[----:B------:R3:W-:Y:S04]  /*d6c0*/  STG.E desc[UR8][R8.64], R3 ;  /* 0x0000000308007986 */ /* 0x0007e8000c101908 */
[----:B------:R-:W4:Y:S02]  /*d6d0*/  LDG.E R2, desc[UR8][R14.64+0x8] ;  /* 0x000008080e027981 */ /* 0x000f24000c1e1900 */
[----:B---34-:R-:W-:-:S07]  /*d6e0*/  IMAD.MOV.U32 R21, RZ, RZ, R2 ;  /* 0x000000ffff157224 */ /* 0x018fce00078e0002 */
.L_x_168:
[----:B------:R-:W-:Y:S05]  /*d6f0*/  BSYNC.RECONVERGENT B1 ;  /* 0x0000000000017941 */ /* 0x000fea0003800200 */
.L_x_167:
[----:B------:R-:W-:Y:S01]  /*d700*/  ISETP.NE.AND P0, PT, R2, R21, PT ;  /* 0x000000150200720c */ /* 0x000fe20003f05270 */
[----:B------:R-:W-:Y:S01]  /*d710*/  IMAD.MOV.U32 R3, RZ, RZ, R19 ;  /* 0x000000ffff037224 */ /* 0x000fe200078e0013 */
[----:B------:R-:W-:Y:S01]  /*d720*/  MOV R2, R12 ;  /* 0x0000000c00027202 */ /* 0x000fe20000000f00 */
[----:B------:R-:W-:Y:S02]  /*d730*/  IMAD.MOV.U32 R5, RZ, RZ, R16 ;  /* 0x000000ffff057224 */ /* 0x000fe400078e0010 */
[----:B------:R-:W-:-:S08]  /*d740*/  IMAD.MOV.U32 R4, RZ, RZ, R17 ;  /* 0x000000ffff047224 */ /* 0x000fd000078e0011 */
[----:B------:R-:W-:Y:S05]  /*d750*/  @P0 BRA `(.L_x_148) ;  /* 0x0000000000940947 */ /* 0x000fea0003800000 */
[----:B------:R-:W-:Y:S01]  /*d760*/  IADD3 R2, PT, PT, R20, 0x1, RZ ;  /* 0x0000000114027810 */ /* 0x000fe20007ffe0ff */
[----:B------:R-:W-:Y:S01]  /*d770*/  VIADD R6, R6, 0x587c5 ;  /* 0x000587c506067836 */ /* 0x000fe20000000000 */
[----:B------:R-:W-:Y:S02]  /*d780*/  SHF.R.U32.HI R4, RZ, 0x2, R7 ;  /* 0x00000002ff047819 */ /* 0x000fe40000011607 */
[----:B------:R-:W3:Y:S01]  /*d790*/  I2F.U32.RP R10, R2 ;  /* 0x00000002000a7306 */ /* 0x000ee20000209000 */
[----:B------:R-:W-:Y:S01]  /*d7a0*/  SHF.L.U32 R3, R19, 0x4, RZ ;  /* 0x0000000413037819 */ /* 0x000fe200000006ff */
[----:B0-2---:R-:W-:Y:S01]  /*d7b0*/  IMAD.MOV R15, RZ, RZ, -R2 ;  /* 0x000000ffff0f7224 */ /* 0x005fe200078e0a02 */
[----:B------:R-:W-:Y:S02]  /*d7c0*/  LOP3.LUT R4, R4, R7, RZ, 0x3c, !PT ;  /* 0x0000000704047212 */ /* 0x000fe400078e3cff */
[----:B------:R-:W-:-:S03]  /*d7d0*/  ISETP.NE.U32.AND P1, PT, R2, RZ, PT ;  /* 0x000000ff0200720c */ /* 0x000fc60003f25070 */
[----:B------:R-:W-:-:S05]  /*d7e0*/  IMAD.SHL.U32 R7, R4, 0x2, RZ ;  /* 0x0000000204077824 */ /* 0x000fca00078e00ff */
[----:B------:R-:W-:Y:S01]  /*d7f0*/  LOP3.LUT R4, R4, R7, R3, 0x96, !PT ;  /* 0x0000000704047212 */ /* 0x000fe200078e9603 */
[----:B---3--:R-:W0:Y:S03]  /*d800*/  MUFU.RCP R10, R10 ;  /* 0x0000000a000a7308 */ /* 0x008e260000001000 */
[----:B------:R-:W-:Y:S01]  /*d810*/  LOP3.LUT R3, R4, R19, RZ, 0x3c, !PT ;  /* 0x0000001304037212 */ /* 0x000fe200078e3cff */
[----:B------:R-:W-:Y:S02]  /*d820*/  HFMA2 R4, -RZ, RZ, 0, 0 ;  /* 0x00000000ff047431 */ /* 0x000fe400000001ff */
[----:B0-----:R-:W-:-:S06]  /*d830*/  VIADD R5, R10, 0xffffffe ;  /* 0x0ffffffe0a057836 */ /* 0x001fcc0000000000 */
[----:B------:R-:W0:Y:S02]  /*d840*/  F2I.FTZ.U32.TRUNC.NTZ R5, R5 ;  /* 0x0000000500057305 */ /* 0x000e24000021f000 */
[----:B0-----:R-:W-:-:S04]  /*d850*/  IMAD R7, R15, R5, RZ ;  /* 0x000000050f077224 */ /* 0x001fc800078e02ff */
[----:B------:R-:W-:Y:S01]  /*d860*/  IMAD.HI.U32 R4, R5, R7, R4 ;  /* 0x0000000705047227 */ /* 0x000fe200078e0004 */
[----:B------:R-:W-:-:S03]  /*d870*/  MOV R7, R17 ;  /* 0x0000001100077202 */ /* 0x000fc60000000f00 */
[----:B------:R-:W-:-:S04]  /*d880*/  IMAD.IADD R5, R6, 0x1, R3 ;  /* 0x0000000106057824 */ /* 0x000fc800078e0203 */
[----:B------:R-:W-:-:S04]  /*d890*/  IMAD.HI.U32 R4, R4, R5, RZ ;  /* 0x0000000504047227 */ /* 0x000fc800078e00ff */
[----:B------:R-:W-:-:S04]  /*d8a0*/  IMAD.MOV R4, RZ, RZ, -R4 ;  /* 0x000000ffff047224 */ /* 0x000fc800078e0a04 */
[----:B------:R-:W-:Y:S02]  /*d8b0*/  IMAD R5, R2, R4, R5 ;  /* 0x0000000402057224 */ /* 0x000fe400078e0205 */
[----:B------:R-:W-:-:S03]  /*d8c0*/  IMAD.MOV.U32 R4, RZ, RZ, R16 ;  /* 0x000000ffff047224 */ /* 0x000fc600078e0010 */
[----:B------:R-:W-:-:S13]  /*d8d0*/  ISETP.GE.U32.AND P0, PT, R5, R2, PT ;  /* 0x000000020500720c */ /* 0x000fda0003f06070 */
[----:B------:R-:W-:-:S04]  /*d8e0*/  @P0 IADD3 R5, PT, PT, -R2, R5, RZ ;  /* 0x0000000502050210 */ /* 0x000fc80007ffe1ff */
[----:B------:R-:W-:-:S13]  /*d8f0*/  ISETP.GE.U32.AND P0, PT, R5, R2, PT ;  /* 0x000000020500720c */ /* 0x000fda0003f06070 */
[----:B------:R-:W-:Y:S01]  /*d900*/  @P0 IMAD.IADD R5, R5, 0x1, -R2 ;  /* 0x0000000105050824 */ /* 0x000fe200078e0a02 */
[----:B------:R-:W-:Y:S02]  /*d910*/  @!P1 LOP3.LUT R5, RZ, R2, RZ, 0x33, !PT ;  /* 0x00000002ff059212 */ /* 0x000fe400078e33ff */
[----:B------:R-:W-:Y:S02]  /*d920*/  MOV R2, R19 ;  /* 0x0000001300027202 */ /* 0x000fe40000000f00 */
[----:B------:R-:W-:Y:S01]  /*d930*/  ISETP.NE.AND P0, PT, R5, RZ, PT ;  /* 0x000000ff0500720c */ /* 0x000fe20003f05270 */
[----:B------:R-:W-:-:S12]  /*d940*/  IMAD.MOV.U32 R5, RZ, RZ, R12 ;  /* 0x000000ffff057224 */ /* 0x000fd800078e000c */
[----:B------:R-:W-:Y:S01]  /*d950*/  @!P0 VIADD R13, R13, 0x3 ;  /* 0x000000030d0d8836 */ /* 0x000fe20000000000 */
[----:B------:R-:W-:Y:S01]  /*d960*/  @!P0 MOV R4, R16 ;  /* 0x0000001000048202 */ /* 0x000fe20000000f00 */
[----:B------:R-:W-:Y:S02]  /*d970*/  @!P0 IMAD.MOV.U32 R2, RZ, RZ, R19 ;  /* 0x000000ffff028224 */ /* 0x000fe400078e0013 */
[----:B------:R-:W-:Y:S01]  /*d980*/  @!P0 IMAD.MOV.U32 R5, RZ, RZ, R12 ;  /* 0x000000ffff058224 */ /* 0x000fe200078e000c */
[----:B------:R3:W-:Y:S01]  /*d990*/  @!P0 STG.E desc[UR8][R8.64], R13 ;  /* 0x0000000d08008986 */ /* 0x0007e2000c101908 */
[----:B------:R-:W-:-:S07]  /*d9a0*/  @!P0 IMAD.MOV.U32 R7, RZ, RZ, R17 ;  /* 0x000000ffff078224 */ /* 0x000fce00078e0011 */
.L_x_148:
[----:B------:R-:W-:Y:S05]  /*d9b0*/  BSYNC.RECONVERGENT B0 ;  /* 0x0000000000007941 */ /* 0x000fea0003800200 */
.L_x_147:
[----:B------:R-:W4:Y:S01]  /*d9c0*/  LDCU UR11, c[0x0][0x3d4] ;  /* 0x00007a80ff0b77ac */ /* 0x000f220008000800 */
[----:B------:R-:W-:-:S05]  /*d9d0*/  VIADD R11, R11, 0x1 ;  /* 0x000000010b0b7836 */ /* 0x000fca0000000000 */
[----:B----4-:R-:W-:-:S13]  /*d9e0*/  ISETP.NE.AND P0, PT, R11, UR11, PT ;  /* 0x0000000b0b007c0c */ /* 0x010fda000bf05270 */
[----:B------:R-:W-:Y:S05]  /*d9f0*/  @P0 BRA `(.L_x_169) ;  /* 0xffffffe400900947 */ /* 0x000fea000383ffff */
[----:B------:R-:W-:Y:S05]  /*da00*/  EXIT ;  /* 0x000000000000794d */ /* 0x000fea0003800000 */
        .weak           $__internal_0_$__cuda_sm3x_div_rn_noftz_f32_slowpath
        .type           $__internal_0_$__cuda_sm3x_div_rn_noftz_f32_slowpath,@function
        .size           $__internal_0_$__cuda_sm3x_div_rn_noftz_f32_slowpath,(.L_x_182 - $__internal_0_$__cuda_sm3x_div_rn_noftz_f32_slowpath)
$__internal_0_$__cuda_sm3x_div_rn_noftz_f32_slowpath:
[----:B------:R-:W-:Y:S01]  /*da10*/  SHF.R.U32.HI R58, RZ, 0x17, R10 ;  /* 0x00000017ff3a7819 */ /* 0x000fe2000001160a */
[----:B------:R-:W-:Y:S01]  /*da20*/  BSSY.RECONVERGENT B5, `(.L_x_170) ;  /* 0x0000062000057945 */ /* 0x000fe20003800200 */
[----:B------:R-:W-:Y:S02]  /*da30*/  SHF.R.U32.HI R67, RZ, 0x17, R11 ;  /* 0x00000017ff437819 */ /* 0x000fe4000001160b */
[----:B------:R-:W-:Y:S02]  /*da40*/  LOP3.LUT R58, R58, 0xff, RZ, 0xc0, !PT ;  /* 0x000000ff3a3a7812 */ /* 0x000fe400078ec0ff */
[----:B------:R-:W-:Y:S02]  /*da50*/  LOP3.LUT R67, R67, 0xff, RZ, 0xc0, !PT ;  /* 0x000000ff43437812 */ /* 0x000fe400078ec0ff */
[----:B------:R-:W-:-:S03]  /*da60*/  IADD3 R66, PT, PT, R58, -0x1, RZ ;  /* 0xffffffff3a427810 */ /* 0x000fc60007ffe0ff */
[----:B------:R-:W-:Y:S01]  /*da70*/  VIADD R68, R67, 0xffffffff ;  /* 0xffffffff43447836 */ /* 0x000fe20000000000 */
[----:B------:R-:W-:-:S04]  /*da80*/  ISETP.GT.U32.AND P0, PT, R66, 0xfd, PT ;  /* 0x000000fd4200780c */ /* 0x000fc80003f04070 */
[----:B------:R-:W-:-:S13]  /*da90*/  ISETP.GT.U32.OR P0, PT, R68, 0xfd, P0 ;  /* 0x000000fd4400780c */ /* 0x000fda0000704470 */
[----:B------:R-:W-:Y:S01]  /*daa0*/  @!P0 IMAD.MOV.U32 R59, RZ, RZ, RZ ;  /* 0x000000ffff3b8224 */ /* 0x000fe200078e00ff */
[----:B------:R-:W-:Y:S06]  /*dab0*/  @!P0 BRA `(.L_x_171) ;  /* 0x00000000005c8947 */ /* 0x000fec0003800000 */
[----:B------:R-:W-:Y:S02]  /*dac0*/  FSETP.GTU.FTZ.AND P0, PT, |R11|, +INF , PT ;  /* 0x7f8000000b00780b */ /* 0x000fe40003f1c200 */
[----:B------:R-:W-:-:S04]  /*dad0*/  FSETP.GTU.FTZ.AND P3, PT, |R10|, +INF , PT ;  /* 0x7f8000000a00780b */ /* 0x000fc80003f7c200 */
[----:B------:R-:W-:-:S13]  /*dae0*/  PLOP3.LUT P0, PT, P0, P3, PT, 0xf8, 0x8f ;  /* 0x00000000008f781c */ /* 0x000fda0000707f70 */
[----:B------:R-:W-:Y:S05]  /*daf0*/  @P0 BRA `(.L_x_172) ;  /* 0x00000004004c0947 */ /* 0x000fea0003800000 */
[----:B------:R-:W-:-:S13]  /*db00*/  LOP3.LUT P0, RZ, R10, 0x7fffffff, R11, 0xc8, !PT ;  /* 0x7fffffff0aff7812 */ /* 0x000fda000780c80b */
[----:B------:R-:W-:Y:S05]  /*db10*/  @!P0 BRA `(.L_x_173) ;  /* 0x00000004003c8947 */ /* 0x000fea0003800000 */
[C---:B------:R-:W-:Y:S02]  /*db20*/  FSETP.NEU.FTZ.AND P3, PT, |R11|.reuse, +INF , PT ;  /* 0x7f8000000b00780b */ /* 0x040fe40003f7d200 */
[----:B------:R-:W-:Y:S02]  /*db30*/  FSETP.NEU.FTZ.AND P4, PT, |R10|, +INF , PT ;  /* 0x7f8000000a00780b */ /* 0x000fe40003f9d200 */
[----:B------:R-:W-:-:S11]  /*db40*/  FSETP.NEU.FTZ.AND P0, PT, |R11|, +INF , PT ;  /* 0x7f8000000b00780b */ /* 0x000fd60003f1d200 */
[----:B------:R-:W-:Y:S05]  /*db50*/  @!P4 BRA !P3, `(.L_x_173) ;  /* 0x00000004002cc947 */ /* 0x000fea0005800000 */
[----:B------:R-:W-:-:S04]  /*db60*/  LOP3.LUT P3, RZ, R11, 0x7fffffff, RZ, 0xc0, !PT ;  /* 0x7fffffff0bff7812 */ /* 0x000fc8000786c0ff */
[----:B------:R-:W-:-:S13]  /*db70*/  PLOP3.LUT P3, PT, P4, P3, PT, 0x2f, 0xf2 ;  /* 0x0000000000f2781c */ /* 0x000fda0002766577 */
[----:B------:R-:W-:Y:S05]  /*db80*/  @P3 BRA `(.L_x_174) ;  /* 0x0000000400183947 */ /* 0x000fea0003800000 */
[----:B------:R-:W-:-:S04]  /*db90*/  LOP3.LUT P3, RZ, R10, 0x7fffffff, RZ, 0xc0, !PT ;  /* 0x7fffffff0aff7812 */ /* 0x000fc8000786c0ff */
[----:B------:R-:W-:-:S13]  /*dba0*/  PLOP3.LUT P0, PT, P0, P3, PT, 0x2f, 0xf2 ;  /* 0x0000000000f2781c */ /* 0x000fda0000706577 */
[----:B------:R-:W-:Y:S05]  /*dbb0*/  @P0 BRA `(.L_x_175) ;  /* 0x0000000400000947 */ /* 0x000fea0003800000 */
[----:B------:R-:W-:Y:S02]  /*dbc0*/  ISETP.GE.AND P0, PT, R68, RZ, PT ;  /* 0x000000ff4400720c */ /* 0x000fe40003f06270 */
[----:B------:R-:W-:-:S11]  /*dbd0*/  ISETP.GE.AND P3, PT, R66, RZ, PT ;  /* 0x000000ff4200720c */ /* 0x000fd60003f66270 */
[----:B------:R-:W-:Y:S01]  /*dbe0*/  @P0 MOV R59, RZ ;  /* 0x000000ff003b0202 */ /* 0x000fe20000000f00 */
[----:B------:R-:W-:Y:S02]  /*dbf0*/  @!P0 IMAD.MOV.U32 R59, RZ, RZ, -0x40 ;  /* 0xffffffc0ff3b8424 */ /* 0x000fe400078e00ff */
[----:B------:R-:W-:Y:S01]  /*dc00*/  @!P0 FFMA R11, R11, 1.84467440737095516160e+19, RZ ;  /* 0x5f8000000b0b8823 */ /* 0x000fe200000000ff */
[----:B------:R-:W-:Y:S01]  /*dc10*/  @!P3 FFMA R10, R10, 1.84467440737095516160e+19, RZ ;  /* 0x5f8000000a0ab823 */ /* 0x000fe200000000ff */
[----:B------:R-:W-:-:S07]  /*dc20*/  @!P3 VIADD R59, R59, 0x40 ;  /* 0x000000403b3bb836 */ /* 0x000fce0000000000 */
.L_x_171:
[----:B------:R-:W-:Y:S01]  /*dc30*/  LEA R69, R58, 0xc0800000, 0x17 ;  /* 0xc08000003a457811 */ /* 0x000fe200078eb8ff */
[----:B------:R-:W-:Y:S01]  /*dc40*/  VIADD R66, R67, 0xffffff81 ;  /* 0xffffff8143427836 */ /* 0x000fe20000000000 */
[----:B------:R-:W-:Y:S02]  /*dc50*/  BSSY.RECONVERGENT B6, `(.L_x_176) ;  /* 0x0000035000067945 */ /* 0x000fe40003800200 */
[----:B------:R-:W-:Y:S02]  /*dc60*/  IADD3 R72, PT, PT, -R69, R10, RZ ;  /* 0x0000000a45487210 */ /* 0x000fe40007ffe1ff */
[----:B------:R-:W-:Y:S02]  /*dc70*/  IADD3 R58, PT, PT, R66, 0x7f, -R58 ;  /* 0x0000007f423a7810 */ /* 0x000fe40007ffe83a */
[----:B------:R-:W0:Y:S01]  /*dc80*/  MUFU.RCP R10, R72 ;  /* 0x00000048000a7308 */ /* 0x000e220000001000 */
[----:B------:R-:W-:Y:S02]  /*dc90*/  FADD.FTZ R69, -R72, -RZ ;  /* 0x800000ff48457221 */ /* 0x000fe40000010100 */
[----:B------:R-:W-:-:S02]  /*dca0*/  IMAD.IADD R59, R58, 0x1, R59 ;  /* 0x000000013a3b7824 */ /* 0x000fc400078e023b */
[----:B0-----:R-:W-:-:S04]  /*dcb0*/  FFMA R67, R10, R69, 1 ;  /* 0x3f8000000a437423 */ /* 0x001fc80000000045 */
[----:B------:R-:W-:Y:S01]  /*dcc0*/  FFMA R67, R10, R67, R10 ;  /* 0x000000430a437223 */ /* 0x000fe2000000000a */
[----:B------:R-:W-:-:S04]  /*dcd0*/  IMAD R10, R66, -0x800000, R11 ;  /* 0xff800000420a7824 */ /* 0x000fc800078e020b */
[----:B------:R-:W-:-:S04]  /*dce0*/  FFMA R68, R10, R67, RZ ;  /* 0x000000430a447223 */ /* 0x000fc800000000ff */
[----:B------:R-:W-:-:S04]  /*dcf0*/  FFMA R11, R69, R68, R10 ;  /* 0x00000044450b7223 */ /* 0x000fc8000000000a */
[----:B------:R-:W-:-:S04]  /*dd00*/  FFMA R68, R67, R11, R68 ;  /* 0x0000000b43447223 */ /* 0x000fc80000000044 */
[----:B------:R-:W-:-:S04]  /*dd10*/  FFMA R69, R69, R68, R10 ;  /* 0x0000004445457223 */ /* 0x000fc8000000000a */
[----:B------:R-:W-:-:S05]  /*dd20*/  FFMA R10, R67, R69, R68 ;  /* 0x00000045430a7223 */ /* 0x000fca0000000044 */
[----:B------:R-:W-:-:S04]  /*dd30*/  SHF.R.U32.HI R58, RZ, 0x17, R10 ;  /* 0x00000017ff3a7819 */ /* 0x000fc8000001160a */
[----:B------:R-:W-:-:S04]  /*dd40*/  LOP3.LUT R58, R58, 0xff, RZ, 0xc0, !PT ;  /* 0x000000ff3a3a7812 */ /* 0x000fc800078ec0ff */
[----:B------:R-:W-:-:S05]  /*dd50*/  IADD3 R11, PT, PT, R58, R59, RZ ;  /* 0x0000003b3a0b7210 */ /* 0x000fca0007ffe0ff */
[----:B------:R-:W-:-:S05]  /*dd60*/  VIADD R58, R11, 0xffffffff ;  /* 0xffffffff0b3a7836 */ /* 0x000fca0000000000 */
[----:B------:R-:W-:-:S13]  /*dd70*/  ISETP.GE.U32.AND P0, PT, R58, 0xfe, PT ;  /* 0x000000fe3a00780c */ /* 0x000fda0003f06070 */
[----:B------:R-:W-:Y:S05]  /*dd80*/  @!P0 BRA `(.L_x_177) ;  /* 0x0000000000808947 */ /* 0x000fea0003800000 */
[----:B------:R-:W-:-:S13]  /*dd90*/  ISETP.GT.AND P0, PT, R11, 0xfe, PT ;  /* 0x000000fe0b00780c */ /* 0x000fda0003f04270 */
[----:B------:R-:W-:Y:S05]  /*dda0*/  @P0 BRA `(.L_x_178) ;  /* 0x00000000006c0947 */ /* 0x000fea0003800000 */
[----:B------:R-:W-:-:S13]  /*ddb0*/  ISETP.GE.AND P0, PT, R11, 0x1, PT ;  /* 0x000000010b00780c */ /* 0x000fda0003f06270 */
[----:B------:R-:W-:Y:S05]  /*ddc0*/  @P0 BRA `(.L_x_179) ;  /* 0x0000000000740947 */ /* 0x000fea0003800000 */
[----:B------:R-:W-:Y:S02]  /*ddd0*/  ISETP.GE.AND P0, PT, R11, -0x18, PT ;  /* 0xffffffe80b00780c */ /* 0x000fe40003f06270 */
[----:B------:R-:W-:-:S11]  /*dde0*/  LOP3.LUT R10, R10, 0x80000000, RZ, 0xc0, !PT ;  /* 0x800000000a0a7812 */ /* 0x000fd600078ec0ff */
[----:B------:R-:W-:Y:S05]  /*ddf0*/  @!P0 BRA `(.L_x_179) ;  /* 0x0000000000688947 */ /* 0x000fea0003800000 */
[CCC-:B------:R-:W-:Y:S01]  /*de00*/  FFMA.RZ R58, R67.reuse, R69.reuse, R68.reuse ;  /* 0x00000045433a7223 */ /* 0x1c0fe2000000c044 */
[CCC-:B------:R-:W-:Y:S01]  /*de10*/  FFMA.RP R59, R67.reuse, R69.reuse, R68.reuse ;  /* 0x00000045433b7223 */ /* 0x1c0fe20000008044 */
[----:B------:R-:W-:Y:S01]  /*de20*/  FFMA.RM R68, R67, R69, R68 ;  /* 0x0000004543447223 */ /* 0x000fe20000004044 */
[----:B------:R-:W-:Y:S02]  /*de30*/  ISETP.NE.AND P4, PT, R11, RZ, PT ;  /* 0x000000ff0b00720c */ /* 0x000fe40003f85270 */
[----:B------:R-:W-:Y:S02]  /*de40*/  LOP3.LUT R58, R58, 0x7fffff, RZ, 0xc0, !PT ;  /* 0x007fffff3a3a7812 */ /* 0x000fe400078ec0ff */
[----:B------:R-:W-:Y:S01]  /*de50*/  FSETP.NEU.FTZ.AND P0, PT, R59, R68, PT ;  /* 0x000000443b00720b */ /* 0x000fe20003f1d000 */
[C---:B------:R-:W-:Y:S01]  /*de60*/  VIADD R59, R11.reuse, 0x20 ;  /* 0x000000200b3b7836 */ /* 0x040fe20000000000 */
[----:B------:R-:W-:Y:S02]  /*de70*/  LOP3.LUT R58, R58, 0x800000, RZ, 0xfc, !PT ;  /* 0x008000003a3a7812 */ /* 0x000fe400078efcff */
[----:B------:R-:W-:-:S02]  /*de80*/  ISETP.NE.AND P3, PT, R11, RZ, PT ;  /* 0x000000ff0b00720c */ /* 0x000fc40003f65270 */
[----:B------:R-:W-:Y:S02]  /*de90*/  IADD3 R11, PT, PT, -R11, RZ, RZ ;  /* 0x000000ff0b0b7210 */ /* 0x000fe40007ffe1ff */
[----:B------:R-:W-:Y:S02]  /*dea0*/  SHF.L.U32 R59, R58, R59, RZ ;  /* 0x0000003b3a3b7219 */ /* 0x000fe400000006ff */
[----:B------:R-:W-:Y:S02]  /*deb0*/  SEL R11, R11, RZ, P4 ;  /* 0x000000ff0b0b7207 */ /* 0x000fe40002000000 */
[----:B------:R-:W-:Y:S02]  /*dec0*/  ISETP.NE.AND P3, PT, R59, RZ, P3 ;  /* 0x000000ff3b00720c */ /* 0x000fe40001f65270 */
[----:B------:R-:W-:Y:S02]  /*ded0*/  SHF.R.U32.HI R66, RZ, R11, R58 ;  /* 0x0000000bff427219 */ /* 0x000fe4000001163a */
[----:B------:R-:W-:-:S02]  /*dee0*/  PLOP3.LUT P0, PT, P0, P3, PT, 0xf8, 0x8f ;  /* 0x00000000008f781c */ /* 0x000fc40000707f70 */
[----:B------:R-:W-:Y:S02]  /*def0*/  SHF.R.U32.HI R58, RZ, 0x1, R66 ;  /* 0x00000001ff3a7819 */ /* 0x000fe40000011642 */
[----:B------:R-:W-:-:S04]  /*df00*/  SEL R11, RZ, 0x1, !P0 ;  /* 0x00000001ff0b7807 */ /* 0x000fc80004000000 */
[----:B------:R-:W-:-:S04]  /*df10*/  LOP3.LUT R11, R11, 0x1, R58, 0xf8, !PT ;  /* 0x000000010b0b7812 */ /* 0x000fc800078ef83a */
[----:B------:R-:W-:-:S05]  /*df20*/  LOP3.LUT R11, R11, R66, RZ, 0xc0, !PT ;  /* 0x000000420b0b7212 */ /* 0x000fca00078ec0ff */
[----:B------:R-:W-:-:S05]  /*df30*/  IMAD.IADD R11, R58, 0x1, R11 ;  /* 0x000000013a0b7824 */ /* 0x000fca00078e020b */
[----:B------:R-:W-:Y:S01]  /*df40*/  LOP3.LUT R10, R11, R10, RZ, 0xfc, !PT ;  /* 0x0000000a0b0a7212 */ /* 0x000fe200078efcff */
[----:B------:R-:W-:Y:S06]  /*df50*/  BRA `(.L_x_179) ;  /* 0x0000000000107947 */ /* 0x000fec0003800000 */
.L_x_178:
[----:B------:R-:W-:-:S04]  /*df60*/  LOP3.LUT R10, R10, 0x80000000, RZ, 0xc0, !PT ;  /* 0x800000000a0a7812 */ /* 0x000fc800078ec0ff */
[----:B------:R-:W-:Y:S01]  /*df70*/  LOP3.LUT R10, R10, 0x7f800000, RZ, 0xfc, !PT ;  /* 0x7f8000000a0a7812 */ /* 0x000fe200078efcff */
[----:B------:R-:W-:Y:S06]  /*df80*/  BRA `(.L_x_179) ;  /* 0x0000000000047947 */ /* 0x000fec0003800000 */
.L_x_177:
[----:B------:R-:W-:-:S07]  /*df90*/  IMAD R10, R59, 0x800000, R10 ;  /* 0x008000003b0a7824 */ /* 0x000fce00078e020a */
.L_x_179:
[----:B------:R-:W-:Y:S05]  /*dfa0*/  BSYNC.RECONVERGENT B6 ;  /* 0x0000000000067941 */ /* 0x000fea0003800200 */
.L_x_176:
[----:B------:R-:W-:Y:S05]  /*dfb0*/  BRA `(.L_x_180) ;  /* 0x0000000000207947 */ /* 0x000fea0003800000 */
.L_x_175:
[----:B------:R-:W-:-:S04]  /*dfc0*/  LOP3.LUT R10, R10, 0x80000000, R11, 0x48, !PT ;  /* 0x800000000a0a7812 */ /* 0x000fc800078e480b */
[----:B------:R-:W-:Y:S01]  /*dfd0*/  LOP3.LUT R10, R10, 0x7f800000, RZ, 0xfc, !PT ;  /* 0x7f8000000a0a7812 */ /* 0x000fe200078efcff */
[----:B------:R-:W-:Y:S06]  /*dfe0*/  BRA `(.L_x_180) ;  /* 0x0000000000147947 */ /* 0x000fec0003800000 */
.L_x_174:
[----:B------:R-:W-:Y:S01]  /*dff0*/  LOP3.LUT R10, R10, 0x80000000, R11, 0x48, !PT ;  /* 0x800000000a0a7812 */ /* 0x000fe200078e480b */
[----:B------:R-:W-:Y:S06]  /*e000*/  BRA `(.L_x_180) ;  /* 0x00000000000c7947 */ /* 0x000fec0003800000 */
.L_x_173:
[----:B------:R-:W0:Y:S01]  /*e010*/  MUFU.RSQ R10, -QNAN ;  /* 0xffc00000000a7908 */ /* 0x000e220000001400 */
[----:B------:R-:W-:Y:S05]  /*e020*/  BRA `(.L_x_180) ;  /* 0x0000000000047947 */ /* 0x000fea0003800000 */
.L_x_172:
[----:B------:R-:W-:-:S07]  /*e030*/  FADD.FTZ R10, R11, R10 ;  /* 0x0000000a0b0a7221 */ /* 0x000fce0000010000 */
.L_x_180:
[----:B------:R-:W-:Y:S05]  /*e040*/  BSYNC.RECONVERGENT B5 ;  /* 0x0000000000057941 */ /* 0x000fea0003800200 */
.L_x_170:
[----:B------:R-:W-:Y:S01]  /*e050*/  MOV R58, R50 ;  /* 0x00000032003a7202 */ /* 0x000fe20000000f00 */
[----:B------:R-:W-:-:S04]  /*e060*/  IMAD.MOV.U32 R59, RZ, RZ, 0x0 ;  /* 0x00000000ff3b7424 */ /* 0x000fc800078e00ff */
[----:B0-----:R-:W-:Y:S05]  /*e070*/  RET.REL.NODEC R58 `(_Z11trainKernelPKfiiiPKiS2_S2_S2_iyyiiiiPiS3_PfS3_S3_S3_S3_S3_S3_S4_S3_S3_S3_S3_S3_S4_S3_) ;  /* 0xffffff1c3ae07950 */ /* 0x001fea0003c3ffff */
.L_x_181:
[----:B------:R-:W-:-:S00]  /*e080*/  BRA `(.L_x_181) ;  /* 0xfffffffc00fc7947 */ /* 0x000fc0000383ffff */
[----:B------:R-:W-:-:S00]  /*e090*/  NOP ;  /* 0x0000000000007918 */ /* 0x000fc00000000000 */
        /* <DEDUP_REMOVED lines=14> */
.L_x_182:


//--------------------- .nv.global.init           --------------------------
	.section	.nv.global.init,"aw",@progbits
	.align	4
.nv.global.init:
	.type		mrg32k3aM1SubSeq,@object
	.size		mrg32k3aM1SubSeq,(mrg32k3aM2SubSeq - mrg32k3aM1SubSeq)
mrg32k3aM1SubSeq:
        /*0000*/ 	.byte	0x0b, 0xcc, 0xee, 0x04, 0x73, 0x29, 0x8b, 0x6f, 0xf6, 0x53, 0x03, 0xf6, 0x23, 0xf6, 0xea, 0xda
        /* <DEDUP_REMOVED lines=125> */
	.type		mrg32k3aM2SubSeq,@object
	.size		mrg32k3aM2SubSeq,(mrg32k3aM1 - mrg32k3aM2SubSeq)
mrg32k3aM2SubSeq:
        /* <DEDUP_REMOVED lines=126> */
	.type		mrg32k3aM1,@object
	.size		mrg32k3aM1,(mrg32k3aM1Seq - mrg32k3aM1)
mrg32k3aM1:
        /* <DEDUP_REMOVED lines=144> */
	.type		mrg32k3aM1Seq,@object
	.size		mrg32k3aM1Seq,(mrg32k3aM2 - mrg32k3aM1Seq)
mrg32k3aM1Seq:
        /* <DEDUP_REMOVED lines=144> */
	.type		mrg32k3aM2,@object
	.size		mrg32k3aM2,(mrg32k3aM2Seq - mrg32k3aM2)
mrg32k3aM2:
        /* <DEDUP_REMOVED lines=144> */
	.type		mrg32k3aM2Seq,@object
	.size		mrg32k3aM2Seq,(precalc_xorwow_matrix - mrg32k3aM2Seq)
mrg32k3aM2Seq:
        /* <DEDUP_REMOVED lines=144> */
	.type		precalc_xorwow_matrix,@object
	.size		precalc_xorwow_matrix,(precalc_xorwow_offset_matrix - precalc_xorwow_matrix)
precalc_xorwow_matrix:
        /* <DEDUP_REMOVED lines=6400> */
	.type		precalc_xorwow_offset_matrix,@object
	.size		precalc_xorwow_offset_matrix,(.L_1 - precalc_xorwow_offset_matrix)
precalc_xorwow_offset_matrix:
        /* <DEDUP_REMOVED lines=6400> */
.L_1:


//--------------------- .nv.shared.reserved.0     --------------------------
	.section	.nv.shared.reserved.0,"aw",@nobits
	.weak		__nv_reservedSMEM_offset_0_alias
	.size		__nv_reservedSMEM_offset_0_alias, 0, 64
	.other		__nv_reservedSMEM_offset_0_alias,@"STO_CUDA_RESERVED_SHARED STV_DEFAULT"
__nv_reservedSMEM_offset_0_alias:
	.zero		0
	.zero		64


//--------------------- .nv.constant0._Z11trainKernelPKfiiiPKiS2_S2_S2_iyyiiiiPiS3_PfS3_S3_S3_S3_S3_S3_S4_S3_S3_S3_S3_S3_S4_S3_ --------------------------
	.section	.nv.constant0._Z11trainKernelPKfiiiPKiS2_S2_S2_iyyiiiiPiS3_PfS3_S3_S3_S3_S3_S3_S4_S3_S3_S3_S3_S3_S4_S3_,"a",@progbits
	.sectionflags	@""
	.align	4
.nv.constant0._Z11trainKernelPKfiiiPKiS2_S2_S2_iyyiiiiPiS3_PfS3_S3_S3_S3_S3_S3_S4_S3_S3_S3_S3_S3_S4_S3_:
	.zero		1128


//--------------------- SYMBOLS --------------------------

	.type		.nv.reservedSmem.offset0,@object
	.size		.nv.reservedSmem.offset0,0x4
